def matmul_kernel(
    a_ptr,
    b_ptr,
    c_ptr,
    M,
    N,
    K,
    stride_am,
    stride_ak,
    stride_bk,
    stride_bn,
    stride_cm,
    stride_cn,
    BLOCK_M: tl.constexpr,
    BLOCK_N: tl.constexpr,
    BLOCK_K: tl.constexpr,
    GROUP_M: tl.constexpr,
):
    pid = tl.program_id(axis=0)
    num_pid_m = tl.cdiv(M, BLOCK_M)
    num_pid_n = tl.cdiv(N, BLOCK_N)
    num_pid_in_group = GROUP_M * num_pid_n
    group_id = pid // num_pid_in_group
    first_pid_m = group_id * GROUP_M
    group_size_m = min(num_pid_m - first_pid_m, GROUP_M)
    pid_m = first_pid_m + ((pid % num_pid_in_group) % group_size_m)
    pid_n = (pid % num_pid_in_group) // group_size_m

    offs_am = (pid_m * BLOCK_M + tl.arange(0, BLOCK_M)) % M
    offs_bn = (pid_n * BLOCK_N + tl.arange(0, BLOCK_N)) % N
    offs_k = tl.arange(0, BLOCK_K)
    a_ptrs = a_ptr + offs_am[:, None] * stride_am + offs_k[None, :] * stride_ak
    b_ptrs = b_ptr + offs_k[:, None] * stride_bk + offs_bn[None, :] * stride_bn

    acc = tl.zeros((BLOCK_M, BLOCK_N), dtype=tl.float32)
    for kk in range(0, tl.cdiv(K, BLOCK_K)):
        a = tl.load(a_ptrs, mask=offs_k[None, :] < K - kk * BLOCK_K, other=0.0)
        b = tl.load(b_ptrs, mask=offs_k[:, None] < K - kk * BLOCK_K, other=0.0)
        acc = tl.dot(a, b, acc)
        a_ptrs += BLOCK_K * stride_ak
        b_ptrs += BLOCK_K * stride_bk

    c = acc.to(c_ptr.dtype.element_ty)
    offs_cm = pid_m * BLOCK_M + tl.arange(0, BLOCK_M)
    offs_cn = pid_n * BLOCK_N + tl.arange(0, BLOCK_N)
    c_ptrs = c_ptr + offs_cm[:, None] * stride_cm + offs_cn[None, :] * stride_cn
    mask = (offs_cm[:, None] < M) & (offs_cn[None, :] < N)
    tl.store(c_ptrs, c, mask=mask)

# config = {"BLOCK_K": 128, "BLOCK_M": 32, "BLOCK_N": 128, "GROUP_M": 8, "arch": "sm_100", "dtype": "bf16", "num_ctas": 1, "num_stages": 3, "num_warps": 2}
# arch = sm_100


// ===== COMPILED SASS (sm_100a) =====

	.target	sm_100a

	.elftype	@"ET_EXEC"


//--------------------- .note.nv.tkinfo           --------------------------
	.section	.note.nv.tkinfo,"",@"SHT_NOTE"
	.sectionflags	@"SHF_NOTE_NV_TKINFO"
	.tkinfo
        /*0018*/ 	.word	0x00000081
        /*0030*/ 	.string	""
        /*0030*/ 	.string	"ptxas-blackwell"
        /*0030*/ 	.string	"Cuda compilation tools, release 12.9, V12.9.86"
        /*0030*/ 	.string	"Build cuda_12.9.r12.9/compiler.36037853_0"
        /*0030*/ 	.string	"-v  -suppress-debug-info  -lineinfo  -arch sm_100a "



//--------------------- .note.nv.cuver            --------------------------
	.section	.note.nv.cuver,"",@"SHT_NOTE"
	.sectionflags	@"SHF_NOTE_NV_CUVER"
        /*0018*/ 	.short	0x0001
        /*001a*/ 	.short	0x0064
        /*001c*/ 	.short	0x0001
        /*001e*/ 	.short	0x0000
        /*0020*/ 	.short	0x0001
        /*0022*/ 	.short	0x0000


//--------------------- .nv.info                  --------------------------
	.section	.nv.info,"",@"SHT_CUDA_INFO"
	.align	4


	//----- nvinfo : EIATTR_REGCOUNT
	.align		4
        /*0000*/ 	.byte	0x04, 0x2f
        /*0002*/ 	.short	(.L_1 - .L_0)
	.align		4
.L_0:
        /*0004*/ 	.word	index@(matmul_kernel)
        /*0008*/ 	.word	0x00000020


	//----- nvinfo : EIATTR_FRAME_SIZE
	.align		4
.L_1:
        /*000c*/ 	.byte	0x04, 0x11
        /*000e*/ 	.short	(.L_3 - .L_2)
	.align		4
.L_2:
        /*0010*/ 	.word	index@(matmul_kernel)
        /*0014*/ 	.word	0x00001cd0


	//----- nvinfo : EIATTR_MIN_STACK_SIZE
	.align		4
.L_3:
        /*0018*/ 	.byte	0x04, 0x12
        /*001a*/ 	.short	(.L_5 - .L_4)
	.align		4
.L_4:
        /*001c*/ 	.word	index@(matmul_kernel)
        /*0020*/ 	.word	0x00001cd0
.L_5:


//--------------------- .nv.info.matmul_kernel    --------------------------
	.section	.nv.info.matmul_kernel,"",@"SHT_CUDA_INFO"
	.sectionflags	@""
	.align	4


	//----- nvinfo : EIATTR_CUDA_API_VERSION
	.align		4
        /*0000*/ 	.byte	0x04, 0x37
        /*0002*/ 	.short	(.L_7 - .L_6)
.L_6:
        /*0004*/ 	.word	0x00000081


	//----- nvinfo : EIATTR_KPARAM_INFO
	.align		4
.L_7:
        /*0008*/ 	.byte	0x04, 0x17
        /*000a*/ 	.short	(.L_9 - .L_8)
.L_8:
        /*000c*/ 	.word	0x00000000
        /*0010*/ 	.short	0x000d
        /*0012*/ 	.short	0x0048
        /*0014*/ 	.byte	0x00, 0xf4, 0x21, 0x00


	//----- nvinfo : EIATTR_KPARAM_INFO
	.align		4
.L_9:
        /*0018*/ 	.byte	0x04, 0x17
        /*001a*/ 	.short	(.L_11 - .L_10)
.L_10:
        /*001c*/ 	.word	0x00000000
        /*0020*/ 	.short	0x000c
        /*0022*/ 	.short	0x0040
        /*0024*/ 	.byte	0x00, 0xf4, 0x21, 0x00


	//----- nvinfo : EIATTR_KPARAM_INFO
	.align		4
.L_11:
        /*0028*/ 	.byte	0x04, 0x17
        /*002a*/ 	.short	(.L_13 - .L_12)
.L_12:
        /*002c*/ 	.word	0x00000000
        /*0030*/ 	.short	0x000b
        /*0032*/ 	.short	0x0038
        /*0034*/ 	.byte	0x00, 0xf0, 0x11, 0x00


	//----- nvinfo : EIATTR_KPARAM_INFO
	.align		4
.L_13:
        /*0038*/ 	.byte	0x04, 0x17
        /*003a*/ 	.short	(.L_15 - .L_14)
.L_14:
        /*003c*/ 	.word	0x00000000
        /*0040*/ 	.short	0x000a
        /*0042*/ 	.short	0x0034
        /*0044*/ 	.byte	0x00, 0xf0, 0x11, 0x00


	//----- nvinfo : EIATTR_KPARAM_INFO
	.align		4
.L_15:
        /*0048*/ 	.byte	0x04, 0x17
        /*004a*/ 	.short	(.L_17 - .L_16)
.L_16:
        /*004c*/ 	.word	0x00000000
        /*0050*/ 	.short	0x0009
        /*0052*/ 	.short	0x0030
        /*0054*/ 	.byte	0x00, 0xf0, 0x11, 0x00


	//----- nvinfo : EIATTR_KPARAM_INFO
	.align		4
.L_17:
        /*0058*/ 	.byte	0x04, 0x17
        /*005a*/ 	.short	(.L_19 - .L_18)
.L_18:
        /*005c*/ 	.word	0x00000000
        /*0060*/ 	.short	0x0008
        /*0062*/ 	.short	0x002c
        /*0064*/ 	.byte	0x00, 0xf0, 0x11, 0x00


	//----- nvinfo : EIATTR_KPARAM_INFO
	.align		4
.L_19:
        /*0068*/ 	.byte	0x04, 0x17
        /*006a*/ 	.short	(.L_21 - .L_20)
.L_20:
        /*006c*/ 	.word	0x00000000
        /*0070*/ 	.short	0x0007
        /*0072*/ 	.short	0x0028
        /*0074*/ 	.byte	0x00, 0xf0, 0x11, 0x00


	//----- nvinfo : EIATTR_KPARAM_INFO
	.align		4
.L_21:
        /*0078*/ 	.byte	0x04, 0x17
        /*007a*/ 	.short	(.L_23 - .L_22)
.L_22:
        /*007c*/ 	.word	0x00000000
        /*0080*/ 	.short	0x0006
        /*0082*/ 	.short	0x0024
        /*0084*/ 	.byte	0x00, 0xf0, 0x11, 0x00


	//----- nvinfo : EIATTR_KPARAM_INFO
	.align		4
.L_23:
        /*0088*/ 	.byte	0x04, 0x17
        /*008a*/ 	.short	(.L_25 - .L_24)
.L_24:
        /*008c*/ 	.word	0x00000000
        /*0090*/ 	.short	0x0005
        /*0092*/ 	.short	0x0020
        /*0094*/ 	.byte	0x00, 0xf0, 0x11, 0x00


	//----- nvinfo : EIATTR_KPARAM_INFO
	.align		4
.L_25:
        /*0098*/ 	.byte	0x04, 0x17
        /*009a*/ 	.short	(.L_27 - .L_26)
.L_26:
        /*009c*/ 	.word	0x00000000
        /*00a0*/ 	.short	0x0004
        /*00a2*/ 	.short	0x001c
        /*00a4*/ 	.byte	0x00, 0xf0, 0x11, 0x00


	//----- nvinfo : EIATTR_KPARAM_INFO
	.align		4
.L_27:
        /*00a8*/ 	.byte	0x04, 0x17
        /*00aa*/ 	.short	(.L_29 - .L_28)
.L_28:
        /*00ac*/ 	.word	0x00000000
        /*00b0*/ 	.short	0x0003
        /*00b2*/ 	.short	0x0018
        /*00b4*/ 	.byte	0x00, 0xf0, 0x11, 0x00


	//----- nvinfo : EIATTR_KPARAM_INFO
	.align		4
.L_29:
        /*00b8*/ 	.byte	0x04, 0x17
        /*00ba*/ 	.short	(.L_31 - .L_30)
.L_30:
        /*00bc*/ 	.word	0x00000000
        /*00c0*/ 	.short	0x0002
        /*00c2*/ 	.short	0x0010
        /*00c4*/ 	.byte	0x00, 0xf4, 0x21, 0x00


	//----- nvinfo : EIATTR_KPARAM_INFO
	.align		4
.L_31:
        /*00c8*/ 	.byte	0x04, 0x17
        /*00ca*/ 	.short	(.L_33 - .L_32)
.L_32:
        /*00cc*/ 	.word	0x00000000
        /*00d0*/ 	.short	0x0001
        /*00d2*/ 	.short	0x0008
        /*00d4*/ 	.byte	0x00, 0xf4, 0x21, 0x00


	//----- nvinfo : EIATTR_KPARAM_INFO
	.align		4
.L_33:
        /*00d8*/ 	.byte	0x04, 0x17
        /*00da*/ 	.short	(.L_35 - .L_34)
.L_34:
        /*00dc*/ 	.word	0x00000000
        /*00e0*/ 	.short	0x0000
        /*00e2*/ 	.short	0x0000
        /*00e4*/ 	.byte	0x00, 0xf4, 0x21, 0x00


	//----- nvinfo : EIATTR_SPARSE_MMA_MASK
	.align		4
.L_35:
        /*00e8*/ 	.byte	0x03, 0x50
        /*00ea*/ 	.short	0x0000


	//----- nvinfo : EIATTR_MAXREG_COUNT
	.align		4
        /*00ec*/ 	.byte	0x03, 0x1b
        /*00ee*/ 	.short	0x00ff


	//----- nvinfo : EIATTR_NUM_BARRIERS
	.align		4
        /*00f0*/ 	.byte	0x02, 0x4c
        /*00f2*/ 	.byte	0x01
	.zero		1


	//----- nvinfo : EIATTR_ANNOTATIONS
	.align		4
        /*00f4*/ 	.byte	0x04, 0x55
        /*00f6*/ 	.short	(.L_37 - .L_36)


	//   ....[0]....
.L_36:
        /*00f8*/ 	.word	0x00000001
        /*00fc*/ 	.byte	0x40, 0x05, 0x00, 0x00, 0x01, 0x00, 0x00, 0x00, 0x70, 0x05, 0x00, 0x00, 0x01, 0x00, 0x00, 0x00
        /* <DEDUP_REMOVED lines=3462> */
        /*d96c*/ 	.byte	0x10, 0x4d, 0x03, 0x00, 0x01, 0x00, 0x00, 0x00, 0x40, 0x4d, 0x03, 0x00


	//----- nvinfo : EIATTR_VRC_CTA_INIT_COUNT
	.align		4
.L_37:
        /*d978*/ 	.byte	0x02, 0x4a
	.zero		1
	.zero		1


	//----- nvinfo : EIATTR_EXIT_INSTR_OFFSETS
	.align		4
        /*d97c*/ 	.byte	0x04, 0x1c
        /*d97e*/ 	.short	(.L_39 - .L_38)


	//   ....[0]....
.L_38:
        /*d980*/ 	.word	0x00035110


	//   ....[1]....
        /*d984*/ 	.word	0x00035140


	//----- nvinfo : EIATTR_REQNTID
	.align		4
.L_39:
        /*d988*/ 	.byte	0x04, 0x10
        /*d98a*/ 	.short	(.L_41 - .L_40)
.L_40:
        /*d98c*/ 	.word	0x00000040
        /*d990*/ 	.word	0x00000001
        /*d994*/ 	.word	0x00000001


	//----- nvinfo : EIATTR_CBANK_PARAM_SIZE
	.align		4
.L_41:
        /*d998*/ 	.byte	0x03, 0x19
        /*d99a*/ 	.short	0x0050


	//----- nvinfo : EIATTR_PARAM_CBANK
	.align		4
        /*d99c*/ 	.byte	0x04, 0x0a
        /*d99e*/ 	.short	(.L_43 - .L_42)
	.align		4
.L_42:
        /*d9a0*/ 	.word	index@(.nv.constant0.matmul_kernel)
        /*d9a4*/ 	.short	0x0380
        /*d9a6*/ 	.short	0x0050


	//----- nvinfo : EIATTR_SW_WAR
	.align		4
.L_43:
        /*d9a8*/ 	.byte	0x04, 0x36
        /*d9aa*/ 	.short	(.L_45 - .L_44)
.L_44:
        /*d9ac*/ 	.word	0x00000008
.L_45:


//--------------------- .nv.compat                --------------------------
	.section	.nv.compat,"",@"SHT_CUDA_COMPAT_INFO"
	.align	4
        /*0000*/ 	.byte	0x02, 0x02, 0x01, 0x00, 0x02, 0x05, 0x05, 0x00, 0x02, 0x03, 0x00, 0x00, 0x02, 0x06, 0x01, 0x00


//--------------------- .nv.callgraph             --------------------------
	.section	.nv.callgraph,"",@"SHT_CUDA_CALLGRAPH"
	.align	4
	.sectionentsize	8
	.align		4
        /*0000*/ 	.word	0x00000000
	.align		4
        /*0004*/ 	.word	0xffffffff
	.align		4
        /*0008*/ 	.word	0x00000000
	.align		4
        /*000c*/ 	.word	0xfffffffe
	.align		4
        /*0010*/ 	.word	0x00000000
	.align		4
        /*0014*/ 	.word	0xfffffffd
	.align		4
        /*0018*/ 	.word	0x00000000
	.align		4
        /*001c*/ 	.word	0xfffffffc


//--------------------- .text.matmul_kernel       --------------------------
	.section	.text.matmul_kernel,"ax",@progbits
	.align	128
        .global         matmul_kernel
        .type           matmul_kernel,@function
        .size           matmul_kernel,(.L_x_4 - matmul_kernel)
        .other          matmul_kernel,@"STO_CUDA_ENTRY STV_DEFAULT"
matmul_kernel:
.text.matmul_kernel:
[----:B------:R-:W0:Y:S08]  /*0000*/  LDC R1, c[0x0][0x37c] ;  /* 0x0000df00ff017b82 */ /* 0x000e300000000800 */
[----:B------:R-:W1:Y:S01]  /*0010*/  LDC.64 R4, c[0x0][0x398] ;  /* 0x0000e600ff047b82 */ /* 0x000e620000000a00 */
[----:B------:R-:W2:Y:S01]  /*0020*/  S2R R14, SR_TID.X ;  /* 0x00000000000e7919 */ /* 0x000ea20000002100 */
[----:B------:R-:W3:Y:S01]  /*0030*/  LDCU UR4, c[0x0][0x3a0] ;  /* 0x00007400ff0477ac */ /* 0x000ee20008000800 */
[----:B0-----:R-:W-:Y:S01]  /*0040*/  VIADD R1, R1, 0xffffe330 ;  /* 0xffffe33001017836 */ /* 0x001fe20000000000 */
[----:B------:R-:W-:Y:S01]  /*0050*/  UMOV UR5, 0x400 ;  /* 0x0000040000057882 */ /* 0x000fe20000000000 */
[----:B------:R-:W0:Y:S03]  /*0060*/  LDCU.64 UR8, c[0x0][0x358] ;  /* 0x00006b00ff0877ac */ /* 0x000e260008000a00 */
[----:B------:R-:W4:Y:S01]  /*0070*/  S2UR UR6, SR_CgaCtaId ;  /* 0x00000000000679c3 */ /* 0x000f220000008800 */
[----:B---3--:R-:W-:Y:S01]  /*0080*/  UIADD3 UR4, UPT, UPT, UR4, 0x7f, URZ ;  /* 0x0000007f04047890 */ /* 0x008fe2000fffe0ff */
[----:B-1----:R-:W-:-:S03]  /*0090*/  VIADD R0, R5, 0x7f ;  /* 0x0000007f05007836 */ /* 0x002fc60000000000 */
[----:B------:R-:W-:Y:S02]  /*00a0*/  UISETP.GT.AND UP0, UPT, UR4, 0x7f, UPT ;  /* 0x0000007f0400788c */ /* 0x000fe4000bf04270 */
[----:B------:R-:W-:Y:S01]  /*00b0*/  SHF.R.S32.HI R3, RZ, 0x1f, R0 ;  /* 0x0000001fff037819 */ /* 0x000fe20000011400 */
[----:B----4-:R-:W-:-:S03]  /*00c0*/  ULEA UR5, UR6, UR5, 0x18 ;  /* 0x0000000506057291 */ /* 0x010fc6000f8ec0ff */
[----:B------:R-:W-:-:S04]  /*00d0*/  LEA.HI R3, R3, R0, RZ, 0x7 ;  /* 0x0000000003037211 */ /* 0x000fc800078f38ff */
[----:B------:R-:W-:Y:S02]  /*00e0*/  SHF.R.S32.HI R0, RZ, 0x7, R3 ;  /* 0x00000007ff007819 */ /* 0x000fe40000011403 */
[----:B------:R-:W1:Y:S03]  /*00f0*/  S2R R3, SR_CTAID.X ;  /* 0x0000000000037919 */ /* 0x000e660000002500 */
[----:B------:R-:W-:-:S05]  /*0100*/  IMAD.SHL.U32 R0, R0, 0x8, RZ ;  /* 0x0000000800007824 */ /* 0x000fca00078e00ff */
[-C--:B------:R-:W-:Y:S02]  /*0110*/  IABS R9, R0.reuse ;  /* 0x0000000000097213 */ /* 0x080fe40000000000 */
[----:B------:R-:W-:Y:S02]  /*0120*/  IABS R12, R0 ;  /* 0x00000000000c7213 */ /* 0x000fe40000000000 */
[----:B------:R-:W3:Y:S08]  /*0130*/  I2F.RP R2, R9 ;  /* 0x0000000900027306 */ /* 0x000ef00000209400 */
[----:B---3--:R-:W3:Y:S01]  /*0140*/  MUFU.RCP R2, R2 ;  /* 0x0000000200027308 */ /* 0x008ee20000001000 */
[----:B-1----:R-:W-:Y:S01]  /*0150*/  IABS R10, R3 ;  /* 0x00000003000a7213 */ /* 0x002fe20000000000 */
[----:B---3--:R-:W-:-:S02]  /*0160*/  VIADD R6, R2, 0xffffffe ;  /* 0x0ffffffe02067836 */ /* 0x008fc40000000000 */
[----:B------:R-:W-:-:S04]  /*0170*/  IMAD.MOV R2, RZ, RZ, -R12 ;  /* 0x000000ffff027224 */ /* 0x000fc800078e0a0c */
[----:B------:R1:W3:Y:S02]  /*0180*/  F2I.FTZ.U32.TRUNC.NTZ R7, R6 ;  /* 0x0000000600077305 */ /* 0x0002e4000021f000 */
[----:B-1----:R-:W-:Y:S02]  /*0190*/  IMAD.MOV.U32 R6, RZ, RZ, RZ ;  /* 0x000000ffff067224 */ /* 0x002fe400078e00ff */
[----:B---3--:R-:W-:-:S04]  /*01a0*/  IMAD.MOV R8, RZ, RZ, -R7 ;  /* 0x000000ffff087224 */ /* 0x008fc800078e0a07 */
[----:B------:R-:W-:Y:S02]  /*01b0*/  IMAD R11, R8, R9, RZ ;  /* 0x00000009080b7224 */ /* 0x000fe400078e02ff */
[----:B------:R-:W-:Y:S02]  /*01c0*/  IMAD.MOV.U32 R8, RZ, RZ, R10 ;  /* 0x000000ffff087224 */ /* 0x000fe400078e000a */
[----:B------:R-:W-:-:S06]  /*01d0*/  IMAD.HI.U32 R7, R7, R11, R6 ;  /* 0x0000000b07077227 */ /* 0x000fcc00078e0006 */
[----:B------:R-:W-:-:S04]  /*01e0*/  IMAD.HI.U32 R7, R7, R8, RZ ;  /* 0x0000000807077227 */ /* 0x000fc800078e00ff */
[----:B------:R-:W-:-:S05]  /*01f0*/  IMAD R2, R7, R2, R8 ;  /* 0x0000000207027224 */ /* 0x000fca00078e0208 */
[----:B------:R-:W-:-:S13]  /*0200*/  ISETP.GT.U32.AND P1, PT, R9, R2, PT ;  /* 0x000000020900720c */ /* 0x000fda0003f24070 */
[----:B------:R-:W-:Y:S02]  /*0210*/  @!P1 IMAD.IADD R2, R2, 0x1, -R9 ;  /* 0x0000000102029824 */ /* 0x000fe400078e0a09 */
[----:B------:R-:W-:Y:S01]  /*0220*/  @!P1 VIADD R7, R7, 0x1 ;  /* 0x0000000107079836 */ /* 0x000fe20000000000 */
[----:B------:R-:W-:Y:S02]  /*0230*/  ISETP.NE.AND P1, PT, R0, RZ, PT ;  /* 0x000000ff0000720c */ /* 0x000fe40003f25270 */
[----:B------:R-:W-:Y:S02]  /*0240*/  ISETP.GE.U32.AND P0, PT, R2, R9, PT ;  /* 0x000000090200720c */ /* 0x000fe40003f06070 */
[----:B------:R-:W-:-:S04]  /*0250*/  LOP3.LUT R2, R3, R0, RZ, 0x3c, !PT ;  /* 0x0000000003027212 */ /* 0x000fc800078e3cff */
[----:B------:R-:W-:Y:S01]  /*0260*/  ISETP.GE.AND P2, PT, R2, RZ, PT ;  /* 0x000000ff0200720c */ /* 0x000fe20003f46270 */
[----:B------:R-:W-:-:S06]  /*0270*/  VIADD R2, R4, 0x1f ;  /* 0x0000001f04027836 */ /* 0x000fcc0000000000 */
[----:B------:R-:W-:-:S04]  /*0280*/  @P0 VIADD R7, R7, 0x1 ;  /* 0x0000000107070836 */ /* 0x000fc80000000000 */
[----:B------:R-:W-:Y:S01]  /*0290*/  IMAD.MOV.U32 R6, RZ, RZ, R7 ;  /* 0x000000ffff067224 */ /* 0x000fe200078e0007 */
[----:B------:R-:W-:-:S03]  /*02a0*/  SHF.R.S32.HI R7, RZ, 0x1f, R2 ;  /* 0x0000001fff077819 */ /* 0x000fc60000011402 */
[----:B------:R-:W-:Y:S01]  /*02b0*/  @!P2 IMAD.MOV R6, RZ, RZ, -R6 ;  /* 0x000000ffff06a224 */ /* 0x000fe200078e0a06 */
[----:B------:R-:W-:Y:S02]  /*02c0*/  @!P1 LOP3.LUT R6, RZ, R0, RZ, 0x33, !PT ;  /* 0x00000000ff069212 */ /* 0x000fe400078e33ff */
[----:B------:R-:W-:-:S03]  /*02d0*/  LEA.HI R7, R7, R2, RZ, 0x5 ;  /* 0x0000000207077211 */ /* 0x000fc600078f28ff */
[----:B------:R-:W-:Y:S02]  /*02e0*/  IMAD.SHL.U32 R2, R6, 0x8, RZ ;  /* 0x0000000806027824 */ /* 0x000fe400078e00ff */
[----:B------:R-:W-:-:S03]  /*02f0*/  IMAD.MOV R6, RZ, RZ, -R6 ;  /* 0x000000ffff067224 */ /* 0x000fc600078e0a06 */
[----:B------:R-:W-:Y:S01]  /*0300*/  LEA.HI.SX32 R7, R7, -R2, 0x1b ;  /* 0x8000000207077211 */ /* 0x000fe200078fdaff */
[----:B------:R-:W-:Y:S02]  /*0310*/  IMAD R13, R0, R6, R3 ;  /* 0x00000006000d7224 */ /* 0x000fe400078e0203 */
[----:B------:R-:W-:Y:S01]  /*0320*/  IMAD.MOV.U32 R6, RZ, RZ, RZ ;  /* 0x000000ffff067224 */ /* 0x000fe200078e00ff */
[----:B------:R-:W-:-:S04]  /*0330*/  VIMNMX R8, PT, PT, R7, 0x8, PT ;  /* 0x0000000807087848 */ /* 0x000fc80003fe0100 */
[-C--:B------:R-:W-:Y:S02]  /*0340*/  IABS R10, R8.reuse ;  /* 0x00000008000a7213 */ /* 0x080fe40000000000 */
[----:B------:R-:W-:Y:S02]  /*0350*/  IABS R0, R8 ;  /* 0x0000000800007213 */ /* 0x000fe40000000000 */
[----:B------:R-:W1:Y:S08]  /*0360*/  I2F.RP R9, R10 ;  /* 0x0000000a00097306 */ /* 0x000e700000209400 */
[----:B-1----:R-:W1:Y:S02]  /*0370*/  MUFU.RCP R9, R9 ;  /* 0x0000000900097308 */ /* 0x002e640000001000 */
[----:B-1----:R-:W-:-:S06]  /*0380*/  VIADD R7, R9, 0xffffffe ;  /* 0x0ffffffe09077836 */ /* 0x002fcc0000000000 */
[----:B------:R-:W1:Y:S02]  /*0390*/  F2I.FTZ.U32.TRUNC.NTZ R7, R7 ;  /* 0x0000000700077305 */ /* 0x000e64000021f000 */
[----:B-1----:R-:W-:-:S04]  /*03a0*/  IMAD.MOV R11, RZ, RZ, -R7 ;  /* 0x000000ffff0b7224 */ /* 0x002fc800078e0a07 */
[----:B------:R-:W-:Y:S01]  /*03b0*/  IMAD.MOV.U32 R3, RZ, RZ, R11 ;  /* 0x000000ffff037224 */ /* 0x000fe200078e000b */
[----:B------:R-:W-:-:S03]  /*03c0*/  IABS R11, R13 ;  /* 0x0000000d000b7213 */ /* 0x000fc60000000000 */
[----:B------:R-:W-:-:S04]  /*03d0*/  IMAD R3, R3, R10, RZ ;  /* 0x0000000a03037224 */ /* 0x000fc800078e02ff */
[----:B------:R-:W-:-:S04]  /*03e0*/  IMAD.HI.U32 R6, R7, R3, R6 ;  /* 0x0000000307067227 */ /* 0x000fc800078e0006 */
[----:B------:R-:W-:Y:S02]  /*03f0*/  IMAD.MOV R3, RZ, RZ, -R0 ;  /* 0x000000ffff037224 */ /* 0x000fe400078e0a00 */
[----:B------:R-:W-:Y:S01]  /*0400*/  IMAD.HI.U32 R0, R6, R11, RZ ;  /* 0x0000000b06007227 */ /* 0x000fe200078e00ff */
[----:B--2---:R-:W-:-:S03]  /*0410*/  SHF.R.U32.HI R6, RZ, 0x5, R14 ;  /* 0x00000005ff067819 */ /* 0x004fc6000001160e */
[----:B------:R-:W-:-:S05]  /*0420*/  IMAD R3, R0, R3, R11 ;  /* 0x0000000300037224 */ /* 0x000fca00078e020b */
[----:B------:R-:W-:-:S13]  /*0430*/  ISETP.GT.U32.AND P1, PT, R10, R3, PT ;  /* 0x000000030a00720c */ /* 0x000fda0003f24070 */
[----:B------:R-:W-:Y:S02]  /*0440*/  @!P1 IMAD.IADD R3, R3, 0x1, -R10 ;  /* 0x0000000103039824 */ /* 0x000fe400078e0a0a */
[----:B------:R-:W-:Y:S01]  /*0450*/  @!P1 VIADD R0, R0, 0x1 ;  /* 0x0000000100009836 */ /* 0x000fe20000000000 */
[----:B------:R-:W-:Y:S02]  /*0460*/  ISETP.NE.AND P1, PT, R8, RZ, PT ;  /* 0x000000ff0800720c */ /* 0x000fe40003f25270 */
[----:B------:R-:W-:Y:S02]  /*0470*/  ISETP.GE.U32.AND P0, PT, R3, R10, PT ;  /* 0x0000000a0300720c */ /* 0x000fe40003f06070 */
[----:B------:R-:W-:-:S04]  /*0480*/  LOP3.LUT R3, R13, R8, RZ, 0x3c, !PT ;  /* 0x000000080d037212 */ /* 0x000fc800078e3cff */
[----:B------:R-:W-:-:S07]  /*0490*/  ISETP.GE.AND P2, PT, R3, RZ, PT ;  /* 0x000000ff0300720c */ /* 0x000fce0003f46270 */
[----:B------:R-:W-:-:S06]  /*04a0*/  @P0 VIADD R0, R0, 0x1 ;  /* 0x0000000100000836 */ /* 0x000fcc0000000000 */
[----:B------:R-:W-:Y:S01]  /*04b0*/  @!P2 IMAD.MOV R0, RZ, RZ, -R0 ;  /* 0x000000ffff00a224 */ /* 0x000fe200078e0a00 */
[----:B------:R-:W-:-:S05]  /*04c0*/  @!P1 LOP3.LUT R0, RZ, R8, RZ, 0x33, !PT ;  /* 0x00000008ff009212 */ /* 0x000fca00078e33ff */
[----:B------:R-:W-:Y:S02]  /*04d0*/  IMAD.MOV R3, RZ, RZ, -R0 ;  /* 0x000000ffff037224 */ /* 0x000fe400078e0a00 */
[----:B------:R-:W-:Y:S02]  /*04e0*/  IMAD.SHL.U32 R0, R0, 0x80, RZ ;  /* 0x0000008000007824 */ /* 0x000fe400078e00ff */
[----:B------:R-:W-:-:S04]  /*04f0*/  IMAD R3, R8, R3, R13 ;  /* 0x0000000308037224 */ /* 0x000fc800078e020d */
[----:B------:R-:W-:Y:S01]  /*0500*/  IMAD.IADD R3, R2, 0x1, R3 ;  /* 0x0000000102037824 */ /* 0x000fe200078e0203 */
[----:B------:R-:W-:-:S05]  /*0510*/  LOP3.LUT R2, R14, 0x1f, RZ, 0xc0, !PT ;  /* 0x0000001f0e027812 */ /* 0x000fca00078ec0ff */
[----:B------:R-:W-:Y:S01]  /*0520*/  IMAD R28, R3, 0x20, R2 ;  /* 0x00000020031c7824 */ /* 0x000fe200078e0202 */
[----:B------:R-:W-:-:S04]  /*0530*/  SGXT.U32 R2, R6, 0x1 ;  /* 0x000000010602781a */ /* 0x000fc80000000000 */
[----:B------:R1:W-:Y:S01]  /*0540*/  STL [R1+0xe2c], R28 ;  /* 0x000e2c1c01007387 */ /* 0x0003e20000100800 */
[C---:B------:R-:W-:Y:S02]  /*0550*/  LOP3.LUT R7, R2.reuse, 0x2, RZ, 0xfc, !PT ;  /* 0x0000000202077812 */ /* 0x040fe400078efcff */
[C---:B------:R-:W-:Y:S01]  /*0560*/  LOP3.LUT R6, R2.reuse, 0x4, RZ, 0xfc, !PT ;  /* 0x0000000402067812 */ /* 0x040fe200078efcff */
[----:B------:R1:W-:Y:S01]  /*0570*/  STL [R1+0x288], R0 ;  /* 0x0002880001007387 */ /* 0x0003e20000100800 */
[C---:B------:R-:W-:Y:S02]  /*0580*/  LOP3.LUT R3, R2.reuse, 0x6, RZ, 0xfc, !PT ;  /* 0x0000000602037812 */ /* 0x040fe400078efcff */
[C---:B------:R-:W-:Y:S02]  /*0590*/  LOP3.LUT R7, R2.reuse, 0x8, RZ, 0xfc, !PT ;  /* 0x0000000802077812 */ /* 0x040fe400078efcff */
[C---:B------:R-:W-:Y:S02]  /*05a0*/  LOP3.LUT R6, R2.reuse, 0xa, RZ, 0xfc, !PT ;  /* 0x0000000a02067812 */ /* 0x040fe400078efcff */
[----:B------:R-:W-:-:S02]  /*05b0*/  LOP3.LUT R3, R2, 0xc, RZ, 0xfc, !PT ;  /* 0x0000000c02037812 */ /* 0x000fc400078efcff */
[C---:B------:R-:W-:Y:S02]  /*05c0*/  LOP3.LUT R7, R2.reuse, 0xe, RZ, 0xfc, !PT ;  /* 0x0000000e02077812 */ /* 0x040fe400078efcff */
[C---:B------:R-:W-:Y:S02]  /*05d0*/  LOP3.LUT R6, R2.reuse, 0x10, RZ, 0xfc, !PT ;  /* 0x0000001002067812 */ /* 0x040fe400078efcff */
        /* <DEDUP_REMOVED lines=54> */
[----:B------:R-:W-:Y:S01]  /*0940*/  LOP3.LUT R3, R2, 0x7e, RZ, 0xfc, !PT ;  /* 0x0000007e02037812 */ /* 0x000fe200078efcff */
[----:B01----:R-:W-:Y:S06]  /*0950*/  BRA.U UP0, `(.L_x_0) ;  /* 0x00000001005c7547 */ /* 0x003fec000b800000 */
[----:B------:R-:W-:Y:S01]  /*0960*/  IMAD.SHL.U32 R0, R14, 0x8, RZ ;  /* 0x000000080e007824 */ /* 0x000fe200078e00ff */
[----:B------:R-:W-:Y:S02]  /*0970*/  CS2R R24, SRZ ;  /* 0x0000000000187805 */ /* 0x000fe4000001ff00 */
[----:B------:R-:W-:Y:S02]  /*0980*/  CS2R R26, SRZ ;  /* 0x00000000001a7805 */ /* 0x000fe4000001ff00 */
[----:B------:R-:W-:Y:S02]  /*0990*/  CS2R R20, SRZ ;  /* 0x0000000000147805 */ /* 0x000fe4000001ff00 */
[----:B------:R-:W-:Y:S01]  /*09a0*/  CS2R R22, SRZ ;  /* 0x0000000000167805 */ /* 0x000fe2000001ff00 */
[----:B------:R0:W-:Y:S01]  /*09b0*/  STL [R1+0xe30], R0 ;  /* 0x000e300001007387 */ /* 0x0001e20000100800 */
[----:B------:R-:W-:Y:S02]  /*09c0*/  CS2R R16, SRZ ;  /* 0x0000000000107805 */ /* 0x000fe4000001ff00 */
[----:B------:R-:W-:-:S02]  /*09d0*/  CS2R R18, SRZ ;  /* 0x0000000000127805 */ /* 0x000fc4000001ff00 */
[----:B------:R-:W-:Y:S01]  /*09e0*/  CS2R R12, SRZ ;  /* 0x00000000000c7805 */ /* 0x000fe2000001ff00 */
[----:B------:R0:W-:Y:S01]  /*09f0*/  STL [R1], RZ ;  /* 0x000000ff01007387 */ /* 0x0001e20000100800 */
[----:B------:R-:W-:Y:S02]  /*0a00*/  CS2R R14, SRZ ;  /* 0x00000000000e7805 */ /* 0x000fe4000001ff00 */
[----:B------:R-:W-:Y:S02]  /*0a10*/  CS2R R8, SRZ ;  /* 0x0000000000087805 */ /* 0x000fe4000001ff00 */
[----:B------:R-:W-:Y:S01]  /*0a20*/  CS2R R10, SRZ ;  /* 0x00000000000a7805 */ /* 0x000fe2000001ff00 */
[----:B------:R0:W-:Y:S01]  /*0a30*/  STL [R1+0x4], RZ ;  /* 0x000004ff01007387 */ /* 0x0001e20000100800 */
[----:B------:R-:W-:Y:S02]  /*0a40*/  CS2R R4, SRZ ;  /* 0x0000000000047805 */ /* 0x000fe4000001ff00 */
[----:B------:R-:W-:Y:S01]  /*0a50*/  CS2R R6, SRZ ;  /* 0x0000000000067805 */ /* 0x000fe2000001ff00 */
[----:B------:R0:W-:Y:S04]  /*0a60*/  STL [R1+0x8], RZ ;  /* 0x000008ff01007387 */ /* 0x0001e80000100800 */
[----:B------:R0:W-:Y:S04]  /*0a70*/  STL [R1+0xc], RZ ;  /* 0x00000cff01007387 */ /* 0x0001e80000100800 */
[----:B------:R0:W-:Y:S04]  /*0a80*/  STL [R1+0x10], RZ ;  /* 0x000010ff01007387 */ /* 0x0001e80000100800 */
[----:B------:R0:W-:Y:S04]  /*0a90*/  STL [R1+0x14], RZ ;  /* 0x000014ff01007387 */ /* 0x0001e80000100800 */
[----:B------:R0:W-:Y:S04]  /*0aa0*/  STL [R1+0x18], RZ ;  /* 0x000018ff01007387 */ /* 0x0001e80000100800 */
[----:B------:R0:W-:Y:S01]  /*0ab0*/  STL [R1+0x1c], RZ ;  /* 0x00001cff01007387 */ /* 0x0001e20000100800 */
[----:B------:R-:W-:Y:S05]  /*0ac0*/  BRA `(.L_x_1) ;  /* 0x0000031c00cc7947 */ /* 0x000fea0003800000 */
.L_x_0:
[----:B------:R-:W-:Y:S01]  /*0ad0*/  IABS R13, R4 ;  /* 0x00000004000d7213 */ /* 0x000fe20000000000 */
[----:B------:R-:W-:Y:S01]  /*0ae0*/  IMAD.MOV.U32 R27, RZ, RZ, R0 ;  /* 0x000000ffff1b7224 */ /* 0x000fe200078e0000 */
[----:B------:R-:W-:Y:S01]  /*0af0*/  IABS R11, R5 ;  /* 0x00000005000b7213 */ /* 0x000fe20000000000 */
[----:B------:R-:W-:Y:S01]  /*0b00*/  IMAD.MOV.U32 R6, RZ, RZ, RZ ;  /* 0x000000ffff067224 */ /* 0x000fe200078e00ff */
[----:B------:R-:W0:Y:S01]  /*0b10*/  I2F.RP R0, R13 ;  /* 0x0000000d00007306 */ /* 0x000e220000209400 */
[----:B------:R-:W-:Y:S01]  /*0b20*/  IABS R3, R28 ;  /* 0x0000001c00037213 */ /* 0x000fe20000000000 */
[----:B------:R-:W-:Y:S01]  /*0b30*/  VIADD R19, R27, 0x76 ;  /* 0x000000761b137836 */ /* 0x000fe20000000000 */
[----:B------:R-:W-:Y:S01]  /*0b40*/  IABS R12, R27 ;  /* 0x0000001b000c7213 */ /* 0x000fe20000000000 */
[----:B------:R-:W1:Y:S01]  /*0b50*/  S2R R26, SR_TID.X ;  /* 0x00000000001a7919 */ /* 0x000e620000002100 */
[----:B------:R-:W-:Y:S01]  /*0b60*/  ISETP.GE.AND P1, PT, R28, RZ, PT ;  /* 0x000000ff1c00720c */ /* 0x000fe20003f26270 */
[----:B------:R-:W2:Y:S02]  /*0b70*/  LDCU UR6, c[0x0][0x3a8] ;  /* 0x00007500ff0677ac */ /* 0x000ea40008000800 */
[----:B------:R-:W3:Y:S01]  /*0b80*/  I2F.RP R8, R11 ;  /* 0x0000000b00087306 */ /* 0x000ee20000209400 */
[----:B------:R-:W4:Y:S01]  /*0b90*/  LDCU.128 UR12, c[0x0][0x380] ;  /* 0x00007000ff0c77ac */ /* 0x000f220008000c00 */
[----:B------:R-:W5:Y:S06]  /*0ba0*/  LDCU UR7, c[0x0][0x3a4] ;  /* 0x00007480ff0777ac */ /* 0x000f6c0008000800 */
[----:B0-----:R-:W0:Y:S08]  /*0bb0*/  MUFU.RCP R0, R0 ;  /* 0x0000000000007308 */ /* 0x001e300000001000 */
[----:B---3--:R-:W3:Y:S01]  /*0bc0*/  MUFU.RCP R8, R8 ;  /* 0x0000000800087308 */ /* 0x008ee20000001000 */
[----:B0-----:R-:W-:Y:S01]  /*0bd0*/  VIADD R0, R0, 0xffffffe ;  /* 0x0ffffffe00007836 */ /* 0x001fe20000000000 */
[----:B-1----:R-:W-:-:S06]  /*0be0*/  SHF.R.U32.HI R26, RZ, 0x5, R26 ;  /* 0x00000005ff1a7819 */ /* 0x002fcc000001161a */
[----:B------:R-:W0:Y:S01]  /*0bf0*/  F2I.FTZ.U32.TRUNC.NTZ R7, R0 ;  /* 0x0000000000077305 */ /* 0x000e22000021f000 */
[----:B------:R-:W-:Y:S01]  /*0c00*/  SGXT.U32 R26, R26, 0x1 ;  /* 0x000000011a1a781a */ /* 0x000fe20000000000 */
[----:B---3--:R-:W-:-:S03]  /*0c10*/  VIADD R8, R8, 0xffffffe ;  /* 0x0ffffffe08087836 */ /* 0x008fc60000000000 */
[----:B------:R-:W-:-:S03]  /*0c20*/  LOP3.LUT R26, R26, 0x7e, RZ, 0xfc, !PT ;  /* 0x0000007e1a1a7812 */ /* 0x000fc600078efcff */
[----:B------:R1:W3:Y:S02]  /*0c30*/  F2I.FTZ.U32.TRUNC.NTZ R9, R8 ;  /* 0x0000000800097305 */ /* 0x0002e4000021f000 */
[----:B--2---:R-:W-:Y:S02]  /*0c40*/  IMAD R26, R26, UR6, RZ ;  /* 0x000000061a1a7c24 */ /* 0x004fe4000f8e02ff */
[----:B0-----:R-:W-:Y:S02]  /*0c50*/  IMAD.MOV R0, RZ, RZ, -R7 ;  /* 0x000000ffff007224 */ /* 0x001fe400078e0a07 */
[----:B-1----:R-:W-:Y:S02]  /*0c60*/  IMAD.MOV.U32 R8, RZ, RZ, RZ ;  /* 0x000000ffff087224 */ /* 0x002fe400078e00ff */
[----:B------:R-:W-:-:S04]  /*0c70*/  IMAD R0, R0, R13, RZ ;  /* 0x0000000d00007224 */ /* 0x000fc800078e02ff */
[----:B------:R-:W-:-:S04]  /*0c80*/  IMAD.HI.U32 R6, R7, R0, R6 ;  /* 0x0000000007067227 */ /* 0x000fc800078e0006 */
[----:B------:R-:W-:Y:S02]  /*0c90*/  IMAD.MOV.U32 R0, RZ, RZ, R3 ;  /* 0x000000ffff007224 */ /* 0x000fe400078e0003 */
[----:B---3--:R-:W-:Y:S02]  /*0ca0*/  IMAD.MOV R3, RZ, RZ, -R9 ;  /* 0x000000ffff037224 */ /* 0x008fe400078e0a09 */
[----:B------:R-:W-:-:S04]  /*0cb0*/  IMAD.HI.U32 R6, R6, R0, RZ ;  /* 0x0000000006067227 */ /* 0x000fc800078e00ff */
[----:B------:R-:W-:Y:S02]  /*0cc0*/  IMAD R7, R3, R11, RZ ;  /* 0x0000000b03077224 */ /* 0x000fe400078e02ff */
[----:B------:R-:W-:Y:S02]  /*0cd0*/  IMAD.MOV R6, RZ, RZ, -R6 ;  /* 0x000000ffff067224 */ /* 0x000fe400078e0a06 */
[----:B------:R-:W-:-:S04]  /*0ce0*/  IMAD.HI.U32 R7, R9, R7, R8 ;  /* 0x0000000709077227 */ /* 0x000fc800078e0008 */
[----:B------:R-:W-:Y:S02]  /*0cf0*/  VIADD R3, R27, 0x7f ;  /* 0x0000007f1b037836 */ /* 0x000fe40000000000 */
[----:B------:R-:W-:Y:S02]  /*0d00*/  IMAD R0, R13, R6, R0 ;  /* 0x000000060d007224 */ /* 0x000fe400078e0200 */
[----:B------:R-:W-:Y:S01]  /*0d10*/  IMAD.HI.U32 R15, R7, R12, RZ ;  /* 0x0000000c070f7227 */ /* 0x000fe200078e00ff */
[----:B------:R-:W-:Y:S02]  /*0d20*/  IABS R10, R3 ;  /* 0x00000003000a7213 */ /* 0x000fe40000000000 */
[----:B------:R-:W-:Y:S01]  /*0d30*/  ISETP.GT.U32.AND P0, PT, R13, R0, PT ;  /* 0x000000000d00720c */ /* 0x000fe20003f04070 */
[----:B------:R-:W-:Y:S01]  /*0d40*/  IMAD.MOV R15, RZ, RZ, -R15 ;  /* 0x000000ffff0f7224 */ /* 0x000fe200078e0a0f */
[----:B------:R-:W-:Y:S01]  /*0d50*/  ISETP.GE.AND P2, PT, R3, RZ, PT ;  /* 0x000000ff0300720c */ /* 0x000fe20003f46270 */
[----:B------:R-:W-:-:S04]  /*0d60*/  IMAD.HI.U32 R14, R7, R10, RZ ;  /* 0x0000000a070e7227 */ /* 0x000fc800078e00ff */
[----:B------:R-:W-:Y:S02]  /*0d70*/  IMAD R12, R11, R15, R12 ;  /* 0x0000000f0b0c7224 */ /* 0x000fe400078e020c */
[----:B------:R-:W-:Y:S02]  /*0d80*/  IMAD.MOV R14, RZ, RZ, -R14 ;  /* 0x000000ffff0e7224 */ /* 0x000fe400078e0a0e */
[----:B------:R-:W-:Y:S01]  /*0d90*/  VIADD R6, R27, 0x7e ;  /* 0x0000007e1b067836 */ /* 0x000fe20000000000 */
[C---:B------:R-:W-:Y:S01]  /*0da0*/  ISETP.GT.U32.AND P6, PT, R11.reuse, R12, PT ;  /* 0x0000000c0b00720c */ /* 0x040fe20003fc4070 */
[----:B------:R-:W-:Y:S02]  /*0db0*/  IMAD R10, R11, R14, R10 ;  /* 0x0000000e0b0a7224 */ /* 0x000fe400078e020a */
[----:B------:R-:W-:Y:S01]  /*0dc0*/  @!P0 IMAD.IADD R0, R0, 0x1, -R13 ;  /* 0x0000000100008824 */ /* 0x000fe200078e0a0d */
[----:B------:R-:W-:Y:S01]  /*0dd0*/  IABS R8, R6 ;  /* 0x0000000600087213 */ /* 0x000fe20000000000 */
[----:B------:R-:W-:Y:S01]  /*0de0*/  VIADD R15, R27, 0x7c ;  /* 0x0000007c1b0f7836 */ /* 0x000fe20000000000 */
[----:B------:R-:W-:-:S02]  /*0df0*/  ISETP.GT.U32.AND P4, PT, R11, R10, PT ;  /* 0x0000000a0b00720c */ /* 0x000fc40003f84070 */
[----:B------:R-:W-:Y:S01]  /*0e00*/  ISETP.GT.U32.AND P0, PT, R13, R0, PT ;  /* 0x000000000d00720c */ /* 0x000fe20003f04070 */
[----:B------:R-:W-:Y:S01]  /*0e10*/  IMAD.HI.U32 R9, R7, R8, RZ ;  /* 0x0000000807097227 */ /* 0x000fe200078e00ff */
[----:B------:R-:W-:-:S03]  /*0e20*/  ISETP.GE.AND P5, PT, R6, RZ, PT ;  /* 0x000000ff0600720c */ /* 0x000fc60003fa6270 */
[----:B------:R-:W-:Y:S01]  /*0e30*/  @!P6 IMAD.IADD R12, R12, 0x1, -R11 ;  /* 0x000000010c0ce824 */ /* 0x000fe200078e0a0b */
[----:B------:R-:W-:Y:S01]  /*0e40*/  ISETP.NE.AND P6, PT, R4, RZ, PT ;  /* 0x000000ff0400720c */ /* 0x000fe20003fc5270 */
[----:B------:R-:W-:Y:S02]  /*0e50*/  VIADD R6, R27, 0x7d ;  /* 0x0000007d1b067836 */ /* 0x000fe40000000000 */
[----:B------:R-:W-:Y:S02]  /*0e60*/  IMAD.MOV R9, RZ, RZ, -R9 ;  /* 0x000000ffff097224 */ /* 0x000fe400078e0a09 */
[----:B------:R-:W-:Y:S01]  /*0e70*/  @!P4 IMAD.IADD R10, R10, 0x1, -R11 ;  /* 0x000000010a0ac824 */ /* 0x000fe200078e0a0b */
[----:B------:R-:W-:Y:S01]  /*0e80*/  ISETP.GE.AND P3, PT, R6, RZ, PT ;  /* 0x000000ff0600720c */ /* 0x000fe20003f66270 */
[----:B------:R-:W-:Y:S01]  /*0e90*/  @!P0 IMAD.IADD R0, R0, 0x1, -R13 ;  /* 0x0000000100008824 */ /* 0x000fe200078e0a0d */
[----:B------:R-:W-:Y:S01]  /*0ea0*/  IABS R6, R6 ;  /* 0x0000000600067213 */ /* 0x000fe20000000000 */
[----:B------:R-:W-:Y:S01]  /*0eb0*/  IMAD R3, R11, R9, R8 ;  /* 0x000000090b037224 */ /* 0x000fe200078e0208 */
[----:B------:R-:W-:Y:S01]  /*0ec0*/  ISETP.GE.AND P0, PT, R15, RZ, PT ;  /* 0x000000ff0f00720c */ /* 0x000fe20003f06270 */
[----:B------:R-:W-:Y:S01]  /*0ed0*/  @!P1 IMAD.MOV R0, RZ, RZ, -R0 ;  /* 0x000000ffff009224 */ /* 0x000fe200078e0a00 */
[----:B------:R-:W-:Y:S01]  /*0ee0*/  IABS R15, R15 ;  /* 0x0000000f000f7213 */ /* 0x000fe20000000000 */
[----:B------:R-:W-:Y:S01]  /*0ef0*/  IMAD.HI.U32 R18, R7, R6, RZ ;  /* 0x0000000607127227 */ /* 0x000fe200078e00ff */
[----:B------:R-:W-:-:S02]  /*0f00*/  ISETP.GT.U32.AND P4, PT, R11, R10, PT ;  /* 0x0000000a0b00720c */ /* 0x000fc40003f84070 */
[----:B------:R-:W-:Y:S01]  /*0f10*/  @!P6 LOP3.LUT R0, RZ, R4, RZ, 0x33, !PT ;  /* 0x00000004ff00e212 */ /* 0x000fe200078e33ff */
[----:B------:R-:W-:Y:S01]  /*0f20*/  IMAD.HI.U32 R16, R7, R15, RZ ;  /* 0x0000000f07107227 */ /* 0x000fe200078e00ff */
[C---:B------:R-:W-:Y:S02]  /*0f30*/  ISETP.GT.U32.AND P6, PT, R11.reuse, R3, PT ;  /* 0x000000030b00720c */ /* 0x040fe40003fc4070 */
[----:B------:R-:W-:Y:S01]  /*0f40*/  ISETP.GT.U32.AND P1, PT, R11, R12, PT ;  /* 0x0000000c0b00720c */ /* 0x000fe20003f24070 */
[----:B------:R-:W-:Y:S01]  /*0f50*/  IMAD.MOV R18, RZ, RZ, -R18 ;  /* 0x000000ffff127224 */ /* 0x000fe200078e0a12 */
[----:B------:R0:W-:Y:S01]  /*0f60*/  STL [R1+0xf70], R0 ;  /* 0x000f700001007387 */ /* 0x0001e20000100800 */
[----:B------:R-:W-:Y:S02]  /*0f70*/  VIADD R8, R27, 0x7a ;  /* 0x0000007a1b087836 */ /* 0x000fe40000000000 */
[----:B------:R-:W-:Y:S02]  /*0f80*/  IMAD.MOV R16, RZ, RZ, -R16 ;  /* 0x000000ffff107224 */ /* 0x000fe400078e0a10 */
[C---:B------:R-:W-:Y:S01]  /*0f90*/  IMAD R6, R11.reuse, R18, R6 ;  /* 0x000000120b067224 */ /* 0x040fe200078e0206 */
[----:B------:R-:W-:Y:S01]  /*0fa0*/  IABS R20, R8 ;  /* 0x0000000800147213 */ /* 0x000fe20000000000 */
[----:B------:R-:W-:-:S02]  /*0fb0*/  IMAD R4, R11, R16, R15 ;  /* 0x000000100b047224 */ /* 0x000fc400078e020f */
[--C-:B------:R-:W-:Y:S01]  /*0fc0*/  @!P4 IMAD.IADD R10, R10, 0x1, -R11.reuse ;  /* 0x000000010a0ac824 */ /* 0x100fe200078e0a0b */
[----:B------:R-:W-:Y:S01]  /*0fd0*/  ISETP.GT.U32.AND P4, PT, R11, R6, PT ;  /* 0x000000060b00720c */ /* 0x000fe20003f84070 */
[----:B------:R-:W-:Y:S01]  /*0fe0*/  @!P6 IMAD.IADD R3, R3, 0x1, -R11 ;  /* 0x000000010303e824 */ /* 0x000fe200078e0a0b */
[----:B------:R-:W-:Y:S01]  /*0ff0*/  ISETP.GT.U32.AND P6, PT, R11, R4, PT ;  /* 0x000000040b00720c */ /* 0x000fe20003fc4070 */
[----:B------:R-:W-:-:S04]  /*1000*/  IMAD.HI.U32 R13, R7, R20, RZ ;  /* 0x00000014070d7227 */ /* 0x000fc800078e00ff */
[----:B------:R-:W-:Y:S01]  /*1010*/  @!P1 IMAD.IADD R12, R12, 0x1, -R11 ;  /* 0x000000010c0c9824 */ /* 0x000fe200078e0a0b */
[C---:B------:R-:W-:Y:S01]  /*1020*/  ISETP.GE.AND P1, PT, R27.reuse, RZ, PT ;  /* 0x000000ff1b00720c */ /* 0x040fe20003f26270 */
[C---:B------:R-:W-:Y:S02]  /*1030*/  VIADD R9, R27.reuse, 0x7b ;  /* 0x0000007b1b097836 */ /* 0x040fe40000000000 */
[----:B------:R-:W-:Y:S02]  /*1040*/  IMAD.MOV R13, RZ, RZ, -R13 ;  /* 0x000000ffff0d7224 */ /* 0x000fe400078e0a0d */
[----:B------:R-:W-:Y:S01]  /*1050*/  VIADD R18, R27, 0x79 ;  /* 0x000000791b127836 */ /* 0x000fe20000000000 */
[----:B------:R-:W-:Y:S01]  /*1060*/  IABS R17, R9 ;  /* 0x0000000900117213 */ /* 0x000fe20000000000 */
[----:B------:R-:W-:Y:S02]  /*1070*/  IMAD R20, R11, R13, R20 ;  /* 0x0000000d0b147224 */ /* 0x000fe400078e0214 */
[----:B------:R-:W-:Y:S01]  /*1080*/  VIADD R13, R27, 0x78 ;  /* 0x000000781b0d7836 */ /* 0x000fe20000000000 */
[----:B------:R-:W-:Y:S01]  /*1090*/  IABS R16, R18 ;  /* 0x0000001200107213 */ /* 0x000fe20000000000 */
[----:B------:R-:W-:Y:S01]  /*10a0*/  @!P4 IMAD.IADD R6, R6, 0x1, -R11 ;  /* 0x000000010606c824 */ /* 0x000fe200078e0a0b */
[----:B------:R-:W-:Y:S01]  /*10b0*/  ISETP.GT.U32.AND P4, PT, R11, R3, PT ;  /* 0x000000030b00720c */ /* 0x000fe20003f84070 */
[----:B------:R-:W-:Y:S01]  /*10c0*/  IMAD.MOV.U32 R2, RZ, RZ, R12 ;  /* 0x000000ffff027224 */ /* 0x000fe200078e000c */
[----:B------:R-:W-:Y:S01]  /*10d0*/  IABS R21, R13 ;  /* 0x0000000d00157213 */ /* 0x000fe20000000000 */
[----:B------:R-:W-:-:S04]  /*10e0*/  IMAD.HI.U32 R14, R7, R17, RZ ;  /* 0x00000011070e7227 */ /* 0x000fc800078e00ff */
[----:B------:R-:W-:Y:S02]  /*10f0*/  @!P6 IMAD.IADD R4, R4, 0x1, -R11 ;  /* 0x000000010404e824 */ /* 0x000fe400078e0a0b */
[----:B------:R-:W-:Y:S01]  /*1100*/  @!P1 IMAD.MOV R2, RZ, RZ, -R2 ;  /* 0x000000ffff029224 */ /* 0x000fe200078e0a02 */
[C---:B------:R-:W-:Y:S01]  /*1110*/  ISETP.GT.U32.AND P1, PT, R11.reuse, R6, PT ;  /* 0x000000060b00720c */ /* 0x040fe20003f24070 */
[----:B------:R-:W-:Y:S01]  /*1120*/  IMAD.MOV R14, RZ, RZ, -R14 ;  /* 0x000000ffff0e7224 */ /* 0x000fe200078e0a0e */
[----:B------:R-:W-:Y:S01]  /*1130*/  ISETP.GT.U32.AND P6, PT, R11, R4, PT ;  /* 0x000000040b00720c */ /* 0x000fe20003fc4070 */
[C---:B------:R-:W-:Y:S01]  /*1140*/  IMAD.HI.U32 R23, R7.reuse, R16, RZ ;  /* 0x0000001007177227 */ /* 0x040fe200078e00ff */
[----:B------:R1:W-:Y:S03]  /*1150*/  STL [R1+0x1e0], R2 ;  /* 0x0001e00201007387 */ /* 0x0003e60000100800 */
[----:B------:R-:W-:-:S04]  /*1160*/  IMAD.HI.U32 R12, R7, R21, RZ ;  /* 0x00000015070c7227 */ /* 0x000fc800078e00ff */
[C---:B------:R-:W-:Y:S01]  /*1170*/  IMAD R17, R11.reuse, R14, R17 ;  /* 0x0000000e0b117224 */ /* 0x040fe200078e0211 */
[----:B------:R-:W-:Y:S01]  /*1180*/  IABS R14, R19 ;  /* 0x00000013000e7213 */ /* 0x000fe20000000000 */
[----:B0-----:R-:W-:Y:S02]  /*1190*/  IMAD.MOV.U32 R0, RZ, RZ, R10 ;  /* 0x000000ffff007224 */ /* 0x001fe400078e000a */
[----:B------:R-:W-:Y:S02]  /*11a0*/  IMAD.MOV R23, RZ, RZ, -R23 ;  /* 0x000000ffff177224 */ /* 0x000fe400078e0a17 */
[----:B------:R-:W-:Y:S02]  /*11b0*/  IMAD.MOV R12, RZ, RZ, -R12 ;  /* 0x000000ffff0c7224 */ /* 0x000fe400078e0a0c */
[----:B------:R-:W-:Y:S01]  /*11c0*/  @!P2 IMAD.MOV R0, RZ, RZ, -R0 ;  /* 0x000000ffff00a224 */ /* 0x000fe200078e0a00 */
[C---:B------:R-:W-:Y:S01]  /*11d0*/  ISETP.GT.U32.AND P2, PT, R11.reuse, R17, PT ;  /* 0x000000110b00720c */ /* 0x040fe20003f44070 */
[----:B------:R-:W-:-:S02]  /*11e0*/  IMAD R16, R11, R23, R16 ;  /* 0x000000170b107224 */ /* 0x000fc400078e0210 */
[----:B------:R-:W-:Y:S01]  /*11f0*/  @!P4 IMAD.IADD R3, R3, 0x1, -R11 ;  /* 0x000000010303c824 */ /* 0x000fe200078e0a0b */
[C---:B------:R-:W-:Y:S01]  /*1200*/  ISETP.GT.U32.AND P4, PT, R11.reuse, R20, PT ;  /* 0x000000140b00720c */ /* 0x040fe20003f84070 */
[C---:B------:R-:W-:Y:S01]  /*1210*/  IMAD R12, R11.reuse, R12, R21 ;  /* 0x0000000c0b0c7224 */ /* 0x040fe200078e0215 */
[----:B------:R0:W-:Y:S01]  /*1220*/  STL [R1+0x1dc], R0 ;  /* 0x0001dc0001007387 */ /* 0x0001e20000100800 */
[--C-:B------:R-:W-:Y:S01]  /*1230*/  @!P1 IMAD.IADD R6, R6, 0x1, -R11.reuse ;  /* 0x0000000106069824 */ /* 0x100fe200078e0a0b */
[C---:B------:R-:W-:Y:S01]  /*1240*/  ISETP.GT.U32.AND P1, PT, R11.reuse, R16, PT ;  /* 0x000000100b00720c */ /* 0x040fe20003f24070 */
[--C-:B------:R-:W-:Y:S01]  /*1250*/  @!P6 IMAD.IADD R4, R4, 0x1, -R11.reuse ;  /* 0x000000010404e824 */ /* 0x100fe200078e0a0b */
[----:B------:R-:W-:Y:S01]  /*1260*/  ISETP.GT.U32.AND P6, PT, R11, R12, PT ;  /* 0x0000000c0b00720c */ /* 0x000fe20003fc4070 */
[----:B------:R-:W-:Y:S02]  /*1270*/  VIADD R15, R27, 0x77 ;  /* 0x000000771b0f7836 */ /* 0x000fe40000000000 */
[----:B------:R-:W-:Y:S01]  /*1280*/  @!P2 IMAD.IADD R17, R17, 0x1, -R11 ;  /* 0x000000011111a824 */ /* 0x000fe200078e0a0b */
[----:B------:R-:W-:Y:S01]  /*1290*/  ISETP.GE.AND P2, PT, R9, RZ, PT ;  /* 0x000000ff0900720c */ /* 0x000fe20003f46270 */
[----:B-1----:R-:W-:Y:S01]  /*12a0*/  IMAD.MOV.U32 R2, RZ, RZ, R3 ;  /* 0x000000ffff027224 */ /* 0x002fe200078e0003 */
[----:B------:R-:W-:Y:S01]  /*12b0*/  IABS R22, R15 ;  /* 0x0000000f00167213 */ /* 0x000fe20000000000 */
[----:B0-----:R-:W-:-:S02]  /*12c0*/  IMAD.MOV.U32 R0, RZ, RZ, R6 ;  /* 0x000000ffff007224 */ /* 0x001fc400078e0006 */
[----:B------:R-:W-:Y:S01]  /*12d0*/  @!P4 IMAD.IADD R20, R20, 0x1, -R11 ;  /* 0x000000011414c824 */ /* 0x000fe200078e0a0b */
[----:B------:R-:W-:Y:S01]  /*12e0*/  ISETP.GE.AND P4, PT, R8, RZ, PT ;  /* 0x000000ff0800720c */ /* 0x000fe20003f86270 */
[----:B------:R-:W-:-:S04]  /*12f0*/  IMAD.HI.U32 R10, R7, R22, RZ ;  /* 0x00000016070a7227 */ /* 0x000fc800078e00ff */
[--C-:B------:R-:W-:Y:S01]  /*1300*/  @!P1 IMAD.IADD R16, R16, 0x1, -R11.reuse ;  /* 0x0000000110109824 */ /* 0x100fe200078e0a0b */
[C---:B------:R-:W-:Y:S01]  /*1310*/  ISETP.GT.U32.AND P1, PT, R11.reuse, R17, PT ;  /* 0x000000110b00720c */ /* 0x040fe20003f24070 */
[----:B------:R-:W-:Y:S02]  /*1320*/  @!P5 IMAD.MOV R2, RZ, RZ, -R2 ;  /* 0x000000ffff02d224 */ /* 0x000fe400078e0a02 */
[----:B------:R-:W-:Y:S01]  /*1330*/  @!P3 IMAD.MOV R0, RZ, RZ, -R0 ;  /* 0x000000ffff00b224 */ /* 0x000fe200078e0a00 */
[C---:B------:R-:W-:Y:S01]  /*1340*/  ISETP.GT.U32.AND P5, PT, R11.reuse, R16, PT ;  /* 0x000000100b00720c */ /* 0x040fe20003fa4070 */
[----:B------:R-:W-:Y:S01]  /*1350*/  @!P6 IMAD.IADD R12, R12, 0x1, -R11 ;  /* 0x000000010c0ce824 */ /* 0x000fe200078e0a0b */
[----:B------:R-:W-:Y:S01]  /*1360*/  ISETP.GT.U32.AND P6, PT, R11, R20, PT ;  /* 0x000000140b00720c */ /* 0x000fe20003fc4070 */
[----:B------:R-:W-:Y:S01]  /*1370*/  IMAD.MOV R10, RZ, RZ, -R10 ;  /* 0x000000ffff0a7224 */ /* 0x000fe200078e0a0a */
[----:B------:R-:W-:Y:S01]  /*1380*/  STL [R1+0x1d8], R2 ;  /* 0x0001d80201007387 */ /* 0x000fe20000100800 */
[----:B------:R-:W-:Y:S01]  /*1390*/  IMAD.HI.U32 R23, R7, R14, RZ ;  /* 0x0000000e07177227 */ /* 0x000fe200078e00ff */
[----:B------:R-:W-:-:S02]  /*13a0*/  ISETP.GT.U32.AND P3, PT, R11, R12, PT ;  /* 0x0000000c0b00720c */ /* 0x000fc40003f64070 */
[----:B------:R0:W-:Y:S01]  /*13b0*/  STL [R1+0x1d4], R0 ;  /* 0x0001d40001007387 */ /* 0x0001e20000100800 */
[----:B------:R-:W-:Y:S02]  /*13c0*/  IMAD R10, R11, R10, R22 ;  /* 0x0000000a0b0a7224 */ /* 0x000fe400078e0216 */
[----:B------:R-:W-:Y:S02]  /*13d0*/  IMAD.MOV R23, RZ, RZ, -R23 ;  /* 0x000000ffff177224 */ /* 0x000fe400078e0a17 */
[----:B------:R-:W-:Y:S02]  /*13e0*/  VIADD R8, R27, 0x75 ;  /* 0x000000751b087836 */ /* 0x000fe40000000000 */
[----:B------:R-:W-:Y:S02]  /*13f0*/  IMAD R14, R11, R23, R14 ;  /* 0x000000170b0e7224 */ /* 0x000fe400078e020e */
[----:B------:R-:W-:Y:S01]  /*1400*/  VIADD R9, R27, 0x74 ;  /* 0x000000741b097836 */ /* 0x000fe20000000000 */
[----:B------:R-:W-:Y:S01]  /*1410*/  IABS R3, R8 ;  /* 0x0000000800037213 */ /* 0x000fe20000000000 */
[----:B0-----:R-:W-:-:S02]  /*1420*/  IMAD.MOV.U32 R0, RZ, RZ, R4 ;  /* 0x000000ffff007224 */ /* 0x001fc400078e0004 */
[--C-:B------:R-:W-:Y:S01]  /*1430*/  @!P1 IMAD.IADD R17, R17, 0x1, -R11.reuse ;  /* 0x0000000111119824 */ /* 0x100fe200078e0a0b */
[----:B------:R-:W-:Y:S01]  /*1440*/  IABS R4, R9 ;  /* 0x0000000900047213 */ /* 0x000fe20000000000 */
[----:B------:R-:W-:Y:S01]  /*1450*/  @!P0 IMAD.MOV R0, RZ, RZ, -R0 ;  /* 0x000000ffff008224 */ /* 0x000fe200078e0a00 */
[C---:B------:R-:W-:Y:S01]  /*1460*/  ISETP.GT.U32.AND P0, PT, R11.reuse, R10, PT ;  /* 0x0000000a0b00720c */ /* 0x040fe20003f04070 */
[----:B------:R-:W-:Y:S01]  /*1470*/  @!P6 IMAD.IADD R20, R20, 0x1, -R11 ;  /* 0x000000011414e824 */ /* 0x000fe200078e0a0b */
[----:B------:R-:W-:Y:S01]  /*1480*/  ISETP.GT.U32.AND P6, PT, R11, R14, PT ;  /* 0x0000000e0b00720c */ /* 0x000fe20003fc4070 */
[----:B------:R-:W-:Y:S01]  /*1490*/  IMAD.MOV.U32 R2, RZ, RZ, R17 ;  /* 0x000000ffff027224 */ /* 0x000fe200078e0011 */
[----:B------:R-:W-:Y:S01]  /*14a0*/  ISETP.GE.AND P1, PT, R18, RZ, PT ;  /* 0x000000ff1200720c */ /* 0x000fe20003f26270 */
[----:B------:R-:W-:Y:S01]  /*14b0*/  IMAD.HI.U32 R6, R7, R3, RZ ;  /* 0x0000000307067227 */ /* 0x000fe200078e00ff */
[----:B------:R0:W-:Y:S03]  /*14c0*/  STL [R1+0x1d0], R0 ;  /* 0x0001d00001007387 */ /* 0x0001e60000100800 */
[----:B------:R-:W-:Y:S01]  /*14d0*/  @!P5 IMAD.IADD R16, R16, 0x1, -R11 ;  /* 0x000000011010d824 */ /* 0x000fe200078e0a0b */
[----:B------:R-:W-:Y:S01]  /*14e0*/  ISETP.GE.AND P5, PT, R13, RZ, PT ;  /* 0x000000ff0d00720c */ /* 0x000fe20003fa6270 */
[----:B------:R-:W-:-:S02]  /*14f0*/  @!P2 IMAD.MOV R2, RZ, RZ, -R2 ;  /* 0x000000ffff02a224 */ /* 0x000fc400078e0a02 */
[----:B------:R-:W-:-:S03]  /*1500*/  IMAD.HI.U32 R13, R7, R4, RZ ;  /* 0x00000004070d7227 */ /* 0x000fc600078e00ff */
[----:B------:R1:W-:Y:S01]  /*1510*/  STL [R1+0x1cc], R2 ;  /* 0x0001cc0201007387 */ /* 0x0003e20000100800 */
[----:B0-----:R-:W-:Y:S02]  /*1520*/  IMAD.MOV.U32 R0, RZ, RZ, R20 ;  /* 0x000000ffff007224 */ /* 0x001fe400078e0014 */
[----:B------:R-:W-:Y:S02]  /*1530*/  IMAD.MOV R6, RZ, RZ, -R6 ;  /* 0x000000ffff067224 */ /* 0x000fe400078e0a06 */
[--C-:B------:R-:W-:Y:S01]  /*1540*/  @!P0 IMAD.IADD R10, R10, 0x1, -R11.reuse ;  /* 0x000000010a0a8824 */ /* 0x100fe200078e0a0b */
[----:B------:R-:W-:Y:S01]  /*1550*/  ISETP.GE.AND P0, PT, R19, RZ, PT ;  /* 0x000000ff1300720c */ /* 0x000fe20003f06270 */
[----:B------:R-:W-:Y:S02]  /*1560*/  @!P4 IMAD.MOV R0, RZ, RZ, -R0 ;  /* 0x000000ffff00c224 */ /* 0x000fe400078e0a00 */
[----:B------:R-:W-:Y:S01]  /*1570*/  @!P3 IMAD.IADD R12, R12, 0x1, -R11 ;  /* 0x000000010c0cb824 */ /* 0x000fe200078e0a0b */
[C---:B------:R-:W-:Y:S01]  /*1580*/  ISETP.GT.U32.AND P2, PT, R11.reuse, R10, PT ;  /* 0x0000000a0b00720c */ /* 0x040fe20003f44070 */
[----:B------:R-:W-:Y:S01]  /*1590*/  IMAD.MOV R13, RZ, RZ, -R13 ;  /* 0x000000ffff0d7224 */ /* 0x000fe200078e0a0d */
[----:B------:R0:W-:Y:S01]  /*15a0*/  STL [R1+0x1c8], R0 ;  /* 0x0001c80001007387 */ /* 0x0001e20000100800 */
[----:B------:R-:W-:Y:S01]  /*15b0*/  IMAD R3, R11, R6, R3 ;  /* 0x000000060b037224 */ /* 0x000fe200078e0203 */
[----:B------:R-:W-:Y:S01]  /*15c0*/  ISETP.GE.AND P3, PT, R15, RZ, PT ;  /* 0x000000ff0f00720c */ /* 0x000fe20003f66270 */
[----:B-1----:R-:W-:-:S02]  /*15d0*/  IMAD.MOV.U32 R2, RZ, RZ, R16 ;  /* 0x000000ffff027224 */ /* 0x002fc400078e0010 */
[----:B------:R-:W-:Y:S01]  /*15e0*/  @!P6 IMAD.IADD R14, R14, 0x1, -R11 ;  /* 0x000000010e0ee824 */ /* 0x000fe200078e0a0b */
[----:B------:R-:W-:Y:S01]  /*15f0*/  ISETP.GE.AND P6, PT, R8, RZ, PT ;  /* 0x000000ff0800720c */ /* 0x000fe20003fc6270 */
[C---:B------:R-:W-:Y:S02]  /*1600*/  IMAD R13, R11.reuse, R13, R4 ;  /* 0x0000000d0b0d7224 */ /* 0x040fe400078e0204 */
[----:B------:R-:W-:Y:S01]  /*1610*/  @!P1 IMAD.MOV R2, RZ, RZ, -R2 ;  /* 0x000000ffff029224 */ /* 0x000fe200078e0a02 */
[C---:B------:R-:W-:Y:S01]  /*1620*/  ISETP.GT.U32.AND P1, PT, R11.reuse, R3, PT ;  /* 0x000000030b00720c */ /* 0x040fe20003f24070 */
[----:B0-----:R-:W-:Y:S01]  /*1630*/  IMAD.MOV.U32 R0, RZ, RZ, R12 ;  /* 0x000000ffff007224 */ /* 0x001fe200078e000c */
[----:B------:R-:W-:Y:S01]  /*1640*/  ISETP.GT.U32.AND P4, PT, R11, R14, PT ;  /* 0x0000000e0b00720c */ /* 0x000fe20003f84070 */
[----:B------:R-:W-:Y:S01]  /*1650*/  VIADD R4, R27, 0x72 ;  /* 0x000000721b047836 */ /* 0x000fe20000000000 */
[----:B------:R-:W-:Y:S01]  /*1660*/  STL [R1+0x1c4], R2 ;  /* 0x0001c40201007387 */ /* 0x000fe20000100800 */
[----:B------:R-:W-:Y:S01]  /*1670*/  @!P5 IMAD.MOV R0, RZ, RZ, -R0 ;  /* 0x000000ffff00d224 */ /* 0x000fe200078e0a00 */
[----:B------:R-:W-:Y:S01]  /*1680*/  ISETP.GT.U32.AND P5, PT, R11, R13, PT ;  /* 0x0000000d0b00720c */ /* 0x000fe20003fa4070 */
[----:B------:R-:W-:-:S02]  /*1690*/  VIADD R6, R27, 0x73 ;  /* 0x000000731b067836 */ /* 0x000fc40000000000 */
[--C-:B------:R-:W-:Y:S01]  /*16a0*/  @!P2 IMAD.IADD R10, R10, 0x1, -R11.reuse ;  /* 0x000000010a0aa824 */ /* 0x100fe200078e0a0b */
[----:B------:R-:W-:Y:S01]  /*16b0*/  ISETP.GE.AND P2, PT, R9, RZ, PT ;  /* 0x000000ff0900720c */ /* 0x000fe20003f46270 */
[----:B------:R0:W-:Y:S01]  /*16c0*/  STL [R1+0x1c0], R0 ;  /* 0x0001c00001007387 */ /* 0x0001e20000100800 */
[----:B------:R-:W-:Y:S01]  /*16d0*/  IABS R9, R4 ;  /* 0x0000000400097213 */ /* 0x000fe20000000000 */
[--C-:B------:R-:W-:Y:S01]  /*16e0*/  @!P1 IMAD.IADD R3, R3, 0x1, -R11.reuse ;  /* 0x0000000103039824 */ /* 0x100fe200078e0a0b */
[----:B------:R-:W-:Y:S01]  /*16f0*/  IABS R8, R6 ;  /* 0x0000000600087213 */ /* 0x000fe20000000000 */
[----:B------:R-:W-:Y:S01]  /*1700*/  @!P4 IMAD.IADD R14, R14, 0x1, -R11 ;  /* 0x000000010e0ec824 */ /* 0x000fe200078e0a0b */
[----:B------:R-:W-:Y:S01]  /*1710*/  ISETP.GE.AND P4, PT, R6, RZ, PT ;  /* 0x000000ff0600720c */ /* 0x000fe20003f86270 */
[----:B------:R-:W-:Y:S01]  /*1720*/  IMAD.MOV.U32 R6, RZ, RZ, R9 ;  /* 0x000000ffff067224 */ /* 0x000fe200078e0009 */
[----:B------:R-:W-:Y:S01]  /*1730*/  ISETP.GE.AND P1, PT, R4, RZ, PT ;  /* 0x000000ff0400720c */ /* 0x000fe20003f26270 */
[----:B------:R-:W-:Y:S01]  /*1740*/  @!P5 IMAD.IADD R13, R13, 0x1, -R11 ;  /* 0x000000010d0dd824 */ /* 0x000fe200078e0a0b */
[----:B------:R-:W-:Y:S01]  /*1750*/  ISETP.GT.U32.AND P5, PT, R11, R3, PT ;  /* 0x000000030b00720c */ /* 0x000fe20003fa4070 */
[----:B------:R-:W-:-:S04]  /*1760*/  IMAD.HI.U32 R9, R7, R8, RZ ;  /* 0x0000000807097227 */ /* 0x000fc800078e00ff */
[----:B------:R-:W-:Y:S02]  /*1770*/  IMAD.MOV R9, RZ, RZ, -R9 ;  /* 0x000000ffff097224 */ /* 0x000fe400078e0a09 */
[----:B0-----:R-:W-:Y:S02]  /*1780*/  IMAD.MOV.U32 R0, RZ, RZ, R10 ;  /* 0x000000ffff007224 */ /* 0x001fe400078e000a */
[----:B------:R-:W-:Y:S02]  /*1790*/  IMAD R8, R11, R9, R8 ;  /* 0x000000090b087224 */ /* 0x000fe400078e0208 */
[----:B------:R-:W-:-:S04]  /*17a0*/  IMAD.HI.U32 R4, R7, R6, RZ ;  /* 0x0000000607047227 */ /* 0x000fc800078e00ff */
[----:B------:R-:W-:Y:S01]  /*17b0*/  @!P5 IMAD.IADD R3, R3, 0x1, -R11 ;  /* 0x000000010303d824 */ /* 0x000fe200078e0a0b */
[C---:B------:R-:W-:Y:S01]  /*17c0*/  ISETP.GT.U32.AND P5, PT, R11.reuse, R8, PT ;  /* 0x000000080b00720c */ /* 0x040fe20003fa4070 */
[----:B------:R-:W-:Y:S01]  /*17d0*/  @!P3 IMAD.MOV R0, RZ, RZ, -R0 ;  /* 0x000000ffff00b224 */ /* 0x000fe200078e0a00 */
[C---:B------:R-:W-:Y:S01]  /*17e0*/  ISETP.GT.U32.AND P3, PT, R11.reuse, R13, PT ;  /* 0x0000000d0b00720c */ /* 0x040fe20003f64070 */
[----:B------:R-:W-:Y:S02]  /*17f0*/  IMAD.MOV R4, RZ, RZ, -R4 ;  /* 0x000000ffff047224 */ /* 0x000fe400078e0a04 */
[----:B------:R-:W-:Y:S01]  /*1800*/  IMAD.MOV.U32 R2, RZ, RZ, R3 ;  /* 0x000000ffff027224 */ /* 0x000fe200078e0003 */
[----:B------:R0:W-:Y:S01]  /*1810*/  STL [R1+0x1bc], R0 ;  /* 0x0001bc0001007387 */ /* 0x0001e20000100800 */
[----:B------:R-:W-:Y:S02]  /*1820*/  IMAD R6, R11, R4, R6 ;  /* 0x000000040b067224 */ /* 0x000fe400078e0206 */
[----:B------:R-:W-:-:S02]  /*1830*/  @!P6 IMAD.MOV R2, RZ, RZ, -R2 ;  /* 0x000000ffff02e224 */ /* 0x000fc400078e0a02 */
[----:B------:R-:W-:Y:S01]  /*1840*/  VIADD R9, R27, 0x6f ;  /* 0x0000006f1b097836 */ /* 0x000fe20000000000 */
[----:B------:R-:W-:Y:S01]  /*1850*/  ISETP.GT.U32.AND P6, PT, R11, R6, PT ;  /* 0x000000060b00720c */ /* 0x000fe20003fc4070 */
[--C-:B------:R-:W-:Y:S02]  /*1860*/  @!P5 IMAD.IADD R8, R8, 0x1, -R11.reuse ;  /* 0x000000010808d824 */ /* 0x100fe400078e0a0b */
[----:B------:R-:W-:Y:S02]  /*1870*/  @!P3 IMAD.IADD R13, R13, 0x1, -R11 ;  /* 0x000000010d0db824 */ /* 0x000fe400078e0a0b */
[----:B0-----:R-:W-:Y:S01]  /*1880*/  IMAD.MOV.U32 R0, RZ, RZ, R14 ;  /* 0x000000ffff007224 */ /* 0x001fe200078e000e */
[----:B------:R-:W-:Y:S01]  /*1890*/  ISETP.GT.U32.AND P5, PT, R11, R8, PT ;  /* 0x000000080b00720c */ /* 0x000fe20003fa4070 */
[----:B------:R-:W-:Y:S02]  /*18a0*/  VIADD R14, R27, 0x71 ;  /* 0x000000711b0e7836 */ /* 0x000fe40000000000 */
[----:B------:R-:W-:-:S02]  /*18b0*/  @!P0 IMAD.MOV R0, RZ, RZ, -R0 ;  /* 0x000000ffff008224 */ /* 0x000fc400078e0a00 */
[C---:B------:R-:W-:Y:S01]  /*18c0*/  VIADD R10, R27.reuse, 0x70 ;  /* 0x000000701b0a7836 */ /* 0x040fe20000000000 */
[----:B------:R-:W-:Y:S01]  /*18d0*/  ISETP.GE.AND P0, PT, R14, RZ, PT ;  /* 0x000000ff0e00720c */ /* 0x000fe20003f06270 */
[C---:B------:R-:W-:Y:S01]  /*18e0*/  VIADD R4, R27.reuse, 0x6e ;  /* 0x0000006e1b047836 */ /* 0x040fe20000000000 */
[----:B------:R-:W-:Y:S01]  /*18f0*/  IABS R14, R14 ;  /* 0x0000000e000e7213 */ /* 0x000fe20000000000 */
[----:B------:R0:W-:Y:S01]  /*1900*/  STL [R1+0x1b8], R0 ;  /* 0x0001b80001007387 */ /* 0x0001e20000100800 */
[----:B------:R-:W-:Y:S01]  /*1910*/  @!P6 IMAD.IADD R6, R6, 0x1, -R11 ;  /* 0x000000010606e824 */ /* 0x000fe200078e0a0b */
[----:B------:R-:W-:Y:S01]  /*1920*/  ISETP.GE.AND P3, PT, R10, RZ, PT ;  /* 0x000000ff0a00720c */ /* 0x000fe20003f66270 */
[----:B------:R-:W-:Y:S01]  /*1930*/  VIADD R20, R27, 0x6d ;  /* 0x0000006d1b147836 */ /* 0x000fe20000000000 */
[----:B------:R-:W-:Y:S01]  /*1940*/  IABS R10, R10 ;  /* 0x0000000a000a7213 */ /* 0x000fe20000000000 */
[----:B------:R-:W-:Y:S01]  /*1950*/  IMAD.HI.U32 R12, R7, R14, RZ ;  /* 0x0000000e070c7227 */ /* 0x000fe200078e00ff */
[----:B------:R-:W-:Y:S01]  /*1960*/  ISETP.GT.U32.AND P6, PT, R11, R6, PT ;  /* 0x000000060b00720c */ /* 0x000fe20003fc4070 */
[----:B------:R-:W-:Y:S02]  /*1970*/  STL [R1+0x1b4], R2 ;  /* 0x0001b40201007387 */ /* 0x000fe40000100800 */
[----:B------:R-:W-:-:S02]  /*1980*/  IMAD.MOV R12, RZ, RZ, -R12 ;  /* 0x000000ffff0c7224 */ /* 0x000fc400078e0a0c */
[----:B0-----:R-:W-:Y:S01]  /*1990*/  IMAD.MOV.U32 R0, RZ, RZ, R13 ;  /* 0x000000ffff007224 */ /* 0x001fe200078e000d */
[----:B------:R-:W-:Y:S01]  /*19a0*/  IABS R13, R9 ;  /* 0x00000009000d7213 */ /* 0x000fe20000000000 */
[----:B------:R-:W-:Y:S01]  /*19b0*/  IMAD R14, R11, R12, R14 ;  /* 0x0000000c0b0e7224 */ /* 0x000fe200078e020e */
[----:B------:R-:W-:Y:S01]  /*19c0*/  IABS R12, R4 ;  /* 0x00000004000c7213 */ /* 0x000fe20000000000 */
[----:B------:R-:W-:Y:S01]  /*19d0*/  @!P2 IMAD.MOV R0, RZ, RZ, -R0 ;  /* 0x000000ffff00a224 */ /* 0x000fe200078e0a00 */
[----:B------:R-:W-:Y:S01]  /*19e0*/  ISETP.GE.AND P2, PT, R9, RZ, PT ;  /* 0x000000ff0900720c */ /* 0x000fe20003f46270 */
[----:B------:R-:W-:-:S03]  /*19f0*/  IMAD.HI.U32 R15, R7, R13, RZ ;  /* 0x0000000d070f7227 */ /* 0x000fc600078e00ff */
[----:B------:R0:W-:Y:S01]  /*1a00*/  STL [R1+0x1b0], R0 ;  /* 0x0001b00001007387 */ /* 0x0001e20000100800 */
[----:B------:R-:W-:Y:S01]  /*1a10*/  @!P5 IMAD.IADD R8, R8, 0x1, -R11 ;  /* 0x000000010808d824 */ /* 0x000fe200078e0a0b */
[----:B------:R-:W-:Y:S01]  /*1a20*/  ISETP.GT.U32.AND P5, PT, R11, R14, PT ;  /* 0x0000000e0b00720c */ /* 0x000fe20003fa4070 */
[----:B------:R-:W-:-:S04]  /*1a30*/  IMAD.HI.U32 R3, R7, R10, RZ ;  /* 0x0000000a07037227 */ /* 0x000fc800078e00ff */
[----:B------:R-:W-:-:S04]  /*1a40*/  IMAD.HI.U32 R9, R7, R12, RZ ;  /* 0x0000000c07097227 */ /* 0x000fc800078e00ff */
[----:B------:R-:W-:Y:S02]  /*1a50*/  IMAD.MOV R15, RZ, RZ, -R15 ;  /* 0x000000ffff0f7224 */ /* 0x000fe400078e0a0f */
[----:B------:R-:W-:Y:S02]  /*1a60*/  IMAD.MOV R3, RZ, RZ, -R3 ;  /* 0x000000ffff037224 */ /* 0x000fe400078e0a03 */
[----:B------:R-:W-:Y:S02]  /*1a70*/  IMAD.MOV R9, RZ, RZ, -R9 ;  /* 0x000000ffff097224 */ /* 0x000fe400078e0a09 */
[C---:B------:R-:W-:Y:S02]  /*1a80*/  IMAD R13, R11.reuse, R15, R13 ;  /* 0x0000000f0b0d7224 */ /* 0x040fe400078e020d */
[----:B------:R-:W-:Y:S01]  /*1a90*/  IMAD R10, R11, R3, R10 ;  /* 0x000000030b0a7224 */ /* 0x000fe200078e020a */
[----:B------:R-:W-:Y:S01]  /*1aa0*/  IABS R3, R20 ;  /* 0x0000001400037213 */ /* 0x000fe20000000000 */
[----:B0-----:R-:W-:-:S02]  /*1ab0*/  IMAD.MOV.U32 R0, RZ, RZ, R8 ;  /* 0x000000ffff007224 */ /* 0x001fc400078e0008 */
[C---:B------:R-:W-:Y:S02]  /*1ac0*/  IMAD R12, R11.reuse, R9, R12 ;  /* 0x000000090b0c7224 */ /* 0x040fe400078e020c */
[--C-:B------:R-:W-:Y:S01]  /*1ad0*/  @!P6 IMAD.IADD R6, R6, 0x1, -R11.reuse ;  /* 0x000000010606e824 */ /* 0x100fe200078e0a0b */
[C---:B------:R-:W-:Y:S01]  /*1ae0*/  ISETP.GT.U32.AND P6, PT, R11.reuse, R13, PT ;  /* 0x0000000d0b00720c */ /* 0x040fe20003fc4070 */
[----:B------:R-:W-:Y:S01]  /*1af0*/  @!P4 IMAD.MOV R0, RZ, RZ, -R0 ;  /* 0x000000ffff00c224 */ /* 0x000fe200078e0a00 */
[C---:B------:R-:W-:Y:S01]  /*1b00*/  ISETP.GT.U32.AND P4, PT, R11.reuse, R10, PT ;  /* 0x0000000a0b00720c */ /* 0x040fe20003f84070 */
[----:B------:R-:W-:Y:S01]  /*1b10*/  @!P5 IMAD.IADD R14, R14, 0x1, -R11 ;  /* 0x000000010e0ed824 */ /* 0x000fe200078e0a0b */
[----:B------:R-:W-:Y:S01]  /*1b20*/  ISETP.GT.U32.AND P5, PT, R11, R12, PT ;  /* 0x0000000c0b00720c */ /* 0x000fe20003fa4070 */
[----:B------:R-:W-:Y:S01]  /*1b30*/  VIADD R16, R27, 0x6c ;  /* 0x0000006c1b107836 */ /* 0x000fe20000000000 */
[----:B------:R0:W-:Y:S01]  /*1b40*/  STL [R1+0x1ac], R0 ;  /* 0x0001ac0001007387 */ /* 0x0001e20000100800 */
[----:B------:R-:W-:-:S03]  /*1b50*/  IMAD.HI.U32 R8, R7, R3, RZ ;  /* 0x0000000307087227 */ /* 0x000fc600078e00ff */
[----:B------:R-:W-:Y:S01]  /*1b60*/  IABS R15, R16 ;  /* 0x00000010000f7213 */ /* 0x000fe20000000000 */
[----:B------:R-:W-:Y:S02]  /*1b70*/  IMAD.MOV R8, RZ, RZ, -R8 ;  /* 0x000000ffff087224 */ /* 0x000fe400078e0a08 */
[--C-:B------:R-:W-:Y:S02]  /*1b80*/  @!P6 IMAD.IADD R13, R13, 0x1, -R11.reuse ;  /* 0x000000010d0de824 */ /* 0x100fe400078e0a0b */
[--C-:B------:R-:W-:Y:S01]  /*1b90*/  @!P4 IMAD.IADD R10, R10, 0x1, -R11.reuse ;  /* 0x000000010a0ac824 */ /* 0x100fe200078e0a0b */
[C---:B------:R-:W-:Y:S01]  /*1ba0*/  ISETP.GT.U32.AND P4, PT, R11.reuse, R14, PT ;  /* 0x0000000e0b00720c */ /* 0x040fe20003f84070 */
[----:B------:R-:W-:Y:S01]  /*1bb0*/  @!P5 IMAD.IADD R12, R12, 0x1, -R11 ;  /* 0x000000010c0cd824 */ /* 0x000fe200078e0a0b */
[C---:B------:R-:W-:Y:S01]  /*1bc0*/  ISETP.GT.U32.AND P5, PT, R11.reuse, R13, PT ;  /* 0x0000000d0b00720c */ /* 0x040fe20003fa4070 */
[----:B0-----:R-:W-:Y:S01]  /*1bd0*/  IMAD.MOV.U32 R0, RZ, RZ, R6 ;  /* 0x000000ffff007224 */ /* 0x001fe200078e0006 */
[----:B------:R-:W-:Y:S01]  /*1be0*/  ISETP.GT.U32.AND P6, PT, R11, R10, PT ;  /* 0x0000000a0b00720c */ /* 0x000fe20003fc4070 */
[----:B------:R-:W-:-:S04]  /*1bf0*/  IMAD.HI.U32 R6, R7, R15, RZ ;  /* 0x0000000f07067227 */ /* 0x000fc800078e00ff */
[----:B------:R-:W-:Y:S02]  /*1c00*/  IMAD.MOV R6, RZ, RZ, -R6 ;  /* 0x000000ffff067224 */ /* 0x000fe400078e0a06 */
[----:B------:R-:W-:Y:S01]  /*1c10*/  @!P1 IMAD.MOV R0, RZ, RZ, -R0 ;  /* 0x000000ffff009224 */ /* 0x000fe200078e0a00 */
[C---:B------:R-:W-:Y:S01]  /*1c20*/  ISETP.GT.U32.AND P1, PT, R11.reuse, R12, PT ;  /* 0x0000000c0b00720c */ /* 0x040fe20003f24070 */
[C---:B------:R-:W-:Y:S02]  /*1c30*/  IMAD R3, R11.reuse, R8, R3 ;  /* 0x000000080b037224 */ /* 0x040fe400078e0203 */
[C---:B------:R-:W-:Y:S01]  /*1c40*/  IMAD R15, R11.reuse, R6, R15 ;  /* 0x000000060b0f7224 */ /* 0x040fe200078e020f */
[----:B------:R0:W-:Y:S01]  /*1c50*/  STL [R1+0x1a8], R0 ;  /* 0x0001a80001007387 */ /* 0x0001e20000100800 */
[--C-:B------:R-:W-:Y:S01]  /*1c60*/  @!P4 IMAD.IADD R14, R14, 0x1, -R11.reuse ;  /* 0x000000010e0ec824 */ /* 0x100fe200078e0a0b */
[----:B------:R-:W-:Y:S01]  /*1c70*/  ISETP.GT.U32.AND P4, PT, R11, R3, PT ;  /* 0x000000030b00720c */ /* 0x000fe20003f84070 */
[----:B------:R-:W-:Y:S01]  /*1c80*/  @!P5 IMAD.IADD R13, R13, 0x1, -R11 ;  /* 0x000000010d0dd824 */ /* 0x000fe200078e0a0b */
[----:B------:R-:W-:Y:S01]  /*1c90*/  ISETP.GT.U32.AND P5, PT, R11, R15, PT ;  /* 0x0000000f0b00720c */ /* 0x000fe20003fa4070 */
[----:B------:R-:W-:-:S02]  /*1ca0*/  VIADD R8, R27, 0x6a ;  /* 0x0000006a1b087836 */ /* 0x000fc40000000000 */
[--C-:B------:R-:W-:Y:S01]  /*1cb0*/  @!P6 IMAD.IADD R10, R10, 0x1, -R11.reuse ;  /* 0x000000010a0ae824 */ /* 0x100fe200078e0a0b */
[----:B------:R-:W-:Y:S01]  /*1cc0*/  ISETP.GE.AND P6, PT, R4, RZ, PT ;  /* 0x000000ff0400720c */ /* 0x000fe20003fc6270 */
[----:B------:R-:W-:Y:S01]  /*1cd0*/  VIADD R4, R27, 0x69 ;  /* 0x000000691b047836 */ /* 0x000fe20000000000 */
[----:B------:R-:W-:Y:S01]  /*1ce0*/  IABS R18, R8 ;  /* 0x0000000800127213 */ /* 0x000fe20000000000 */
[----:B------:R-:W-:Y:S01]  /*1cf0*/  @!P1 IMAD.IADD R12, R12, 0x1, -R11 ;  /* 0x000000010c0c9824 */ /* 0x000fe200078e0a0b */
[----:B------:R-:W-:Y:S01]  /*1d00*/  ISETP.GE.AND P1, PT, R20, RZ, PT ;  /* 0x000000ff1400720c */ /* 0x000fe20003f26270 */
[----:B------:R-:W-:Y:S01]  /*1d10*/  IMAD.MOV.U32 R2, RZ, RZ, R14 ;  /* 0x000000ffff027224 */ /* 0x000fe200078e000e */
[----:B------:R-:W-:Y:S01]  /*1d20*/  IABS R20, R4 ;  /* 0x0000000400147213 */ /* 0x000fe20000000000 */
[----:B0-----:R-:W-:Y:S02]  /*1d30*/  IMAD.MOV.U32 R0, RZ, RZ, R10 ;  /* 0x000000ffff007224 */ /* 0x001fe400078e000a */
[----:B------:R-:W-:-:S04]  /*1d40*/  IMAD.HI.U32 R6, R7, R18, RZ ;  /* 0x0000001207067227 */ /* 0x000fc800078e00ff */
[--C-:B------:R-:W-:Y:S01]  /*1d50*/  @!P4 IMAD.IADD R3, R3, 0x1, -R11.reuse ;  /* 0x000000010303c824 */ /* 0x100fe200078e0a0b */
[----:B------:R-:W-:Y:S01]  /*1d60*/  ISETP.GE.AND P4, PT, R16, RZ, PT ;  /* 0x000000ff1000720c */ /* 0x000fe20003f86270 */
[----:B------:R-:W-:Y:S02]  /*1d70*/  @!P5 IMAD.IADD R15, R15, 0x1, -R11 ;  /* 0x000000010f0fd824 */ /* 0x000fe400078e0a0b */
[----:B------:R-:W-:Y:S02]  /*1d80*/  VIADD R9, R27, 0x6b ;  /* 0x0000006b1b097836 */ /* 0x000fe40000000000 */
[----:B------:R-:W-:Y:S01]  /*1d90*/  @!P0 IMAD.MOV R2, RZ, RZ, -R2 ;  /* 0x000000ffff028224 */ /* 0x000fe200078e0a02 */
[C---:B------:R-:W-:Y:S01]  /*1da0*/  ISETP.GT.U32.AND P5, PT, R11.reuse, R15, PT ;  /* 0x0000000f0b00720c */ /* 0x040fe20003fa4070 */
[----:B------:R-:W-:Y:S01]  /*1db0*/  IMAD.MOV.U32 R16, RZ, RZ, R20 ;  /* 0x000000ffff107224 */ /* 0x000fe200078e0014 */
[----:B------:R-:W-:Y:S01]  /*1dc0*/  IABS R19, R9 ;  /* 0x0000000900137213 */ /* 0x000fe20000000000 */
[----:B------:R-:W-:Y:S01]  /*1dd0*/  @!P3 IMAD.MOV R0, RZ, RZ, -R0 ;  /* 0x000000ffff00b224 */ /* 0x000fe200078e0a00 */
[----:B------:R-:W-:Y:S01]  /*1de0*/  STL [R1+0x1a4], R2 ;  /* 0x0001a40201007387 */ /* 0x000fe20000100800 */
[----:B------:R-:W-:Y:S01]  /*1df0*/  IMAD.MOV R6, RZ, RZ, -R6 ;  /* 0x000000ffff067224 */ /* 0x000fe200078e0a06 */
[----:B------:R-:W-:Y:S01]  /*1e00*/  ISETP.GT.U32.AND P0, PT, R11, R3, PT ;  /* 0x000000030b00720c */ /* 0x000fe20003f04070 */
[----:B------:R-:W-:Y:S01]  /*1e10*/  IMAD.HI.U32 R14, R7, R16, RZ ;  /* 0x00000010070e7227 */ /* 0x000fe200078e00ff */
[----:B------:R0:W-:Y:S03]  /*1e20*/  STL [R1+0x1a0], R0 ;  /* 0x0001a00001007387 */ /* 0x0001e60000100800 */
[----:B------:R-:W-:-:S02]  /*1e30*/  IMAD R18, R11, R6, R18 ;  /* 0x000000060b127224 */ /* 0x000fc400078e0212 */
[----:B------:R-:W-:Y:S02]  /*1e40*/  IMAD.MOV R10, RZ, RZ, -R14 ;  /* 0x000000ffff0a7224 */ /* 0x000fe400078e0a0e */
[----:B------:R-:W-:-:S04]  /*1e50*/  IMAD.HI.U32 R17, R7, R19, RZ ;  /* 0x0000001307117227 */ /* 0x000fc800078e00ff */
[----:B0-----:R-:W-:Y:S02]  /*1e60*/  IMAD.MOV.U32 R0, RZ, RZ, R12 ;  /* 0x000000ffff007224 */ /* 0x001fe400078e000c */
[C---:B------:R-:W-:Y:S02]  /*1e70*/  IMAD R16, R11.reuse, R10, R16 ;  /* 0x0000000a0b107224 */ /* 0x040fe400078e0210 */
[----:B------:R-:W-:Y:S01]  /*1e80*/  @!P6 IMAD.MOV R0, RZ, RZ, -R0 ;  /* 0x000000ffff00e224 */ /* 0x000fe200078e0a00 */
[----:B------:R-:W-:Y:S01]  /*1e90*/  ISETP.GT.U32.AND P6, PT, R11, R18, PT ;  /* 0x000000120b00720c */ /* 0x000fe20003fc4070 */
[----:B------:R-:W-:Y:S02]  /*1ea0*/  IMAD.MOV R17, RZ, RZ, -R17 ;  /* 0x000000ffff117224 */ /* 0x000fe400078e0a11 */
[----:B------:R-:W-:Y:S02]  /*1eb0*/  IMAD.MOV.U32 R2, RZ, RZ, R13 ;  /* 0x000000ffff027224 */ /* 0x000fe400078e000d */
[----:B------:R-:W-:Y:S01]  /*1ec0*/  @!P5 IMAD.IADD R15, R15, 0x1, -R11 ;  /* 0x000000010f0fd824 */ /* 0x000fe200078e0a0b */
[C---:B------:R-:W-:Y:S01]  /*1ed0*/  ISETP.GT.U32.AND P5, PT, R11.reuse, R16, PT ;  /* 0x000000100b00720c */ /* 0x040fe20003fa4070 */
[----:B------:R-:W-:-:S02]  /*1ee0*/  IMAD R19, R11, R17, R19 ;  /* 0x000000110b137224 */ /* 0x000fc400078e0213 */
[----:B------:R-:W-:Y:S01]  /*1ef0*/  @!P2 IMAD.MOV R2, RZ, RZ, -R2 ;  /* 0x000000ffff02a224 */ /* 0x000fe200078e0a02 */
[----:B------:R-:W-:Y:S01]  /*1f00*/  ISETP.GE.AND P2, PT, R9, RZ, PT ;  /* 0x000000ff0900720c */ /* 0x000fe20003f46270 */
[--C-:B------:R-:W-:Y:S01]  /*1f10*/  @!P0 IMAD.IADD R3, R3, 0x1, -R11.reuse ;  /* 0x0000000103038824 */ /* 0x100fe200078e0a0b */
[----:B------:R-:W-:Y:S01]  /*1f20*/  ISETP.GT.U32.AND P3, PT, R11, R19, PT ;  /* 0x000000130b00720c */ /* 0x000fe20003f64070 */
[--C-:B------:R-:W-:Y:S01]  /*1f30*/  @!P6 IMAD.IADD R18, R18, 0x1, -R11.reuse ;  /* 0x000000011212e824 */ /* 0x100fe200078e0a0b */
[----:B------:R-:W-:Y:S01]  /*1f40*/  STL [R1+0x19c], R2 ;  /* 0x00019c0201007387 */ /* 0x000fe20000100800 */
[----:B------:R-:W-:Y:S01]  /*1f50*/  ISETP.GE.AND P0, PT, R8, RZ, PT ;  /* 0x000000ff0800720c */ /* 0x000fe20003f06270 */
[----:B------:R-:W-:Y:S02]  /*1f60*/  VIADD R8, R27, 0x67 ;  /* 0x000000671b087836 */ /* 0x000fe40000000000 */
[----:B------:R0:W-:Y:S01]  /*1f70*/  STL [R1+0x198], R0 ;  /* 0x0001980001007387 */ /* 0x0001e20000100800 */
[----:B------:R-:W-:-:S02]  /*1f80*/  @!P5 IMAD.IADD R16, R16, 0x1, -R11 ;  /* 0x000000011010d824 */ /* 0x000fc400078e0a0b */
[C---:B------:R-:W-:Y:S01]  /*1f90*/  VIADD R6, R27.reuse, 0x68 ;  /* 0x000000681b067836 */ /* 0x040fe20000000000 */
[----:B------:R-:W-:Y:S01]  /*1fa0*/  IABS R10, R8 ;  /* 0x00000008000a7213 */ /* 0x000fe20000000000 */
[----:B------:R-:W-:Y:S01]  /*1fb0*/  VIADD R9, R27, 0x66 ;  /* 0x000000661b097836 */ /* 0x000fe20000000000 */
[----:B------:R-:W-:Y:S01]  /*1fc0*/  ISETP.GT.U32.AND P5, PT, R11, R16, PT ;  /* 0x000000100b00720c */ /* 0x000fe20003fa4070 */
[----:B------:R-:W-:Y:S01]  /*1fd0*/  @!P3 IMAD.IADD R19, R19, 0x1, -R11 ;  /* 0x000000011313b824 */ /* 0x000fe200078e0a0b */
[----:B------:R-:W-:Y:S01]  /*1fe0*/  IABS R14, R6 ;  /* 0x00000006000e7213 */ /* 0x000fe20000000000 */
[----:B------:R-:W-:Y:S01]  /*1ff0*/  IMAD.HI.U32 R12, R7, R10, RZ ;  /* 0x0000000a070c7227 */ /* 0x000fe200078e00ff */
[----:B------:R-:W-:Y:S02]  /*2000*/  ISETP.GE.AND P3, PT, R4, RZ, PT ;  /* 0x000000ff0400720c */ /* 0x000fe40003f66270 */
[----:B------:R-:W-:Y:S01]  /*2010*/  ISETP.GT.U32.AND P6, PT, R11, R19, PT ;  /* 0x000000130b00720c */ /* 0x000fe20003fc4070 */
[----:B0-----:R-:W-:Y:S01]  /*2020*/  IMAD.MOV.U32 R0, RZ, RZ, R3 ;  /* 0x000000ffff007224 */ /* 0x001fe200078e0003 */
[----:B------:R-:W-:Y:S01]  /*2030*/  IABS R17, R9 ;  /* 0x0000000900117213 */ /* 0x000fe20000000000 */
[----:B------:R-:W-:-:S02]  /*2040*/  IMAD.MOV R12, RZ, RZ, -R12 ;  /* 0x000000ffff0c7224 */ /* 0x000fc400078e0a0c */
[----:B------:R-:W-:Y:S01]  /*2050*/  @!P1 IMAD.MOV R0, RZ, RZ, -R0 ;  /* 0x000000ffff009224 */ /* 0x000fe200078e0a00 */
[----:B------:R-:W-:Y:S01]  /*2060*/  ISETP.GT.U32.AND P1, PT, R11, R18, PT ;  /* 0x000000120b00720c */ /* 0x000fe20003f24070 */
[----:B------:R-:W-:-:S03]  /*2070*/  IMAD.HI.U32 R4, R7, R14, RZ ;  /* 0x0000000e07047227 */ /* 0x000fc600078e00ff */
[----:B------:R0:W-:Y:S01]  /*2080*/  STL [R1+0x194], R0 ;  /* 0x0001940001007387 */ /* 0x0001e20000100800 */
[----:B------:R-:W-:Y:S02]  /*2090*/  IMAD.MOV R4, RZ, RZ, -R4 ;  /* 0x000000ffff047224 */ /* 0x000fe400078e0a04 */
[--C-:B------:R-:W-:Y:S02]  /*20a0*/  @!P5 IMAD.IADD R16, R16, 0x1, -R11.reuse ;  /* 0x000000011010d824 */ /* 0x100fe400078e0a0b */
[----:B------:R-:W-:Y:S02]  /*20b0*/  IMAD R14, R11, R4, R14 ;  /* 0x000000040b0e7224 */ /* 0x000fe400078e020e */
[--C-:B------:R-:W-:Y:S02]  /*20c0*/  @!P6 IMAD.IADD R19, R19, 0x1, -R11.reuse ;  /* 0x000000011313e824 */ /* 0x100fe400078e0a0b */
[----:B------:R-:W-:Y:S01]  /*20d0*/  @!P1 IMAD.IADD R18, R18, 0x1, -R11 ;  /* 0x0000000112129824 */ /* 0x000fe200078e0a0b */
[----:B------:R-:W-:Y:S01]  /*20e0*/  ISETP.GE.AND P1, PT, R6, RZ, PT ;  /* 0x000000ff0600720c */ /* 0x000fe20003f26270 */
[C---:B------:R-:W-:Y:S01]  /*20f0*/  IMAD R6, R11.reuse, R12, R10 ;  /* 0x0000000c0b067224 */ /* 0x040fe200078e020a */
[----:B------:R-:W-:Y:S01]  /*2100*/  ISETP.GT.U32.AND P6, PT, R11, R14, PT ;  /* 0x0000000e0b00720c */ /* 0x000fe20003fc4070 */
[----:B------:R-:W-:-:S02]  /*2110*/  VIADD R12, R27, 0x64 ;  /* 0x000000641b0c7836 */ /* 0x000fc40000000000 */
[----:B------:R-:W-:Y:S01]  /*2120*/  VIADD R3, R27, 0x65 ;  /* 0x000000651b037836 */ /* 0x000fe20000000000 */
[----:B------:R-:W-:Y:S01]  /*2130*/  ISETP.GT.U32.AND P5, PT, R11, R6, PT ;  /* 0x000000060b00720c */ /* 0x000fe20003fa4070 */
[----:B------:R-:W-:Y:S01]  /*2140*/  IMAD.MOV.U32 R2, RZ, RZ, R15 ;  /* 0x000000ffff027224 */ /* 0x000fe200078e000f */
[----:B------:R-:W-:Y:S01]  /*2150*/  IABS R13, R12 ;  /* 0x0000000c000d7213 */ /* 0x000fe20000000000 */
[----:B0-----:R-:W-:Y:S01]  /*2160*/  IMAD.MOV.U32 R0, RZ, RZ, R19 ;  /* 0x000000ffff007224 */ /* 0x001fe200078e0013 */
[----:B------:R-:W-:Y:S01]  /*2170*/  IABS R4, R3 ;  /* 0x0000000300047213 */ /* 0x000fe20000000000 */
[----:B------:R-:W-:-:S04]  /*2180*/  IMAD.HI.U32 R20, R7, R17, RZ ;  /* 0x0000001107147227 */ /* 0x000fc800078e00ff */
[----:B------:R-:W-:Y:S01]  /*2190*/  @!P6 IMAD.IADD R14, R14, 0x1, -R11 ;  /* 0x000000010e0ee824 */ /* 0x000fe200078e0a0b */
[----:B------:R-:W-:Y:S01]  /*21a0*/  ISETP.GE.AND P6, PT, R8, RZ, PT ;  /* 0x000000ff0800720c */ /* 0x000fe20003fc6270 */
[----:B------:R-:W-:-:S04]  /*21b0*/  IMAD.HI.U32 R15, R7, R13, RZ ;  /* 0x0000000d070f7227 */ /* 0x000fc800078e00ff */
[----:B------:R-:W-:Y:S02]  /*21c0*/  @!P5 IMAD.IADD R6, R6, 0x1, -R11 ;  /* 0x000000010606d824 */ /* 0x000fe400078e0a0b */
[----:B------:R-:W-:Y:S01]  /*21d0*/  @!P4 IMAD.MOV R2, RZ, RZ, -R2 ;  /* 0x000000ffff02c224 */ /* 0x000fe200078e0a02 */
[C---:B------:R-:W-:Y:S01]  /*21e0*/  ISETP.GT.U32.AND P4, PT, R11.reuse, R14, PT ;  /* 0x0000000e0b00720c */ /* 0x040fe20003f84070 */
[----:B------:R-:W-:Y:S01]  /*21f0*/  IMAD.MOV R15, RZ, RZ, -R15 ;  /* 0x000000ffff0f7224 */ /* 0x000fe200078e0a0f */
[----:B------:R-:W-:Y:S01]  /*2200*/  ISETP.GT.U32.AND P5, PT, R11, R6, PT ;  /* 0x000000060b00720c */ /* 0x000fe20003fa4070 */
[----:B------:R-:W-:Y:S01]  /*2210*/  @!P2 IMAD.MOV R0, RZ, RZ, -R0 ;  /* 0x000000ffff00a224 */ /* 0x000fe200078e0a00 */
[----:B------:R0:W-:Y:S01]  /*2220*/  STL [R1+0x190], R2 ;  /* 0x0001900201007387 */ /* 0x0001e20000100800 */
[----:B------:R-:W-:-:S03]  /*2230*/  IMAD.HI.U32 R10, R7, R4, RZ ;  /* 0x00000004070a7227 */ /* 0x000fc600078e00ff */
[----:B------:R1:W-:Y:S01]  /*2240*/  STL [R1+0x18c], R0 ;  /* 0x00018c0001007387 */ /* 0x0003e20000100800 */
[----:B------:R-:W-:Y:S02]  /*2250*/  IMAD.MOV R20, RZ, RZ, -R20 ;  /* 0x000000ffff147224 */ /* 0x000fe400078e0a14 */
[C---:B------:R-:W-:Y:S02]  /*2260*/  IMAD R13, R11.reuse, R15, R13 ;  /* 0x0000000f0b0d7224 */ /* 0x040fe400078e020d */
[----:B------:R-:W-:Y:S02]  /*2270*/  IMAD.MOV R10, RZ, RZ, -R10 ;  /* 0x000000ffff0a7224 */ /* 0x000fe400078e0a0a */
[C---:B------:R-:W-:Y:S02]  /*2280*/  IMAD R17, R11.reuse, R20, R17 ;  /* 0x000000140b117224 */ /* 0x040fe400078e0211 */
[----:B0-----:R-:W-:Y:S02]  /*2290*/  IMAD.MOV.U32 R2, RZ, RZ, R18 ;  /* 0x000000ffff027224 */ /* 0x001fe400078e0012 */
[----:B-1----:R-:W-:Y:S01]  /*22a0*/  IMAD.MOV.U32 R0, RZ, RZ, R16 ;  /* 0x000000ffff007224 */ /* 0x002fe200078e0010 */
[C---:B------:R-:W-:Y:S01]  /*22b0*/  ISETP.GT.U32.AND P2, PT, R11.reuse, R17, PT ;  /* 0x000000110b00720c */ /* 0x040fe20003f44070 */
[----:B------:R-:W-:Y:S01]  /*22c0*/  @!P5 IMAD.IADD R6, R6, 0x1, -R11 ;  /* 0x000000010606d824 */ /* 0x000fe200078e0a0b */
[C---:B------:R-:W-:Y:S01]  /*22d0*/  ISETP.GT.U32.AND P5, PT, R11.reuse, R13, PT ;  /* 0x0000000d0b00720c */ /* 0x040fe20003fa4070 */
[----:B------:R-:W-:-:S02]  /*22e0*/  IMAD R4, R11, R10, R4 ;  /* 0x0000000a0b047224 */ /* 0x000fc400078e0204 */
[----:B------:R-:W-:Y:S01]  /*22f0*/  @!P0 IMAD.MOV R2, RZ, RZ, -R2 ;  /* 0x000000ffff028224 */ /* 0x000fe200078e0a02 */
[----:B------:R-:W-:Y:S01]  /*2300*/  ISETP.GE.AND P0, PT, R9, RZ, PT ;  /* 0x000000ff0900720c */ /* 0x000fe20003f06270 */
[----:B------:R-:W-:Y:S01]  /*2310*/  @!P3 IMAD.MOV R0, RZ, RZ, -R0 ;  /* 0x000000ffff00b224 */ /* 0x000fe200078e0a00 */
[----:B------:R-:W-:Y:S01]  /*2320*/  ISETP.GT.U32.AND P3, PT, R11, R4, PT ;  /* 0x000000040b00720c */ /* 0x000fe20003f64070 */
[----:B------:R-:W-:Y:S01]  /*2330*/  @!P4 IMAD.IADD R14, R14, 0x1, -R11 ;  /* 0x000000010e0ec824 */ /* 0x000fe200078e0a0b */
[----:B------:R-:W-:Y:S01]  /*2340*/  STL [R1+0x188], R2 ;  /* 0x0001880201007387 */ /* 0x000fe20000100800 */
[----:B------:R-:W-:Y:S01]  /*2350*/  ISETP.GE.AND P4, PT, R3, RZ, PT ;  /* 0x000000ff0300720c */ /* 0x000fe20003f86270 */
[C---:B------:R-:W-:Y:S02]  /*2360*/  VIADD R3, R27.reuse, 0x62 ;  /* 0x000000621b037836 */ /* 0x040fe40000000000 */
[----:B------:R0:W-:Y:S01]  /*2370*/  STL [R1+0x184], R0 ;  /* 0x0001840001007387 */ /* 0x0001e20000100800 */
[----:B------:R-:W-:-:S02]  /*2380*/  VIADD R8, R27, 0x63 ;  /* 0x000000631b087836 */ /* 0x000fc40000000000 */
[--C-:B------:R-:W-:Y:S01]  /*2390*/  @!P5 IMAD.IADD R13, R13, 0x1, -R11.reuse ;  /* 0x000000010d0dd824 */ /* 0x100fe200078e0a0b */
[----:B------:R-:W-:Y:S01]  /*23a0*/  IABS R15, R3 ;  /* 0x00000003000f7213 */ /* 0x000fe20000000000 */
[--C-:B------:R-:W-:Y:S01]  /*23b0*/  @!P2 IMAD.IADD R17, R17, 0x1, -R11.reuse ;  /* 0x000000011111a824 */ /* 0x100fe200078e0a0b */
[----:B------:R-:W-:Y:S01]  /*23c0*/  IABS R10, R8 ;  /* 0x00000008000a7213 */ /* 0x000fe20000000000 */
[----:B------:R-:W-:Y:S01]  /*23d0*/  @!P3 IMAD.IADD R4, R4, 0x1, -R11 ;  /* 0x000000010404b824 */ /* 0x000fe200078e0a0b */
[----:B------:R-:W-:Y:S01]  /*23e0*/  ISETP.GT.U32.AND P5, PT, R11, R13, PT ;  /* 0x0000000d0b00720c */ /* 0x000fe20003fa4070 */
[----:B------:R-:W-:Y:S01]  /*23f0*/  VIADD R20, R27, 0x50 ;  /* 0x000000501b147836 */ /* 0x000fe20000000000 */
[----:B------:R-:W-:Y:S01]  /*2400*/  ISETP.GT.U32.AND P3, PT, R11, R17, PT ;  /* 0x000000110b00720c */ /* 0x000fe20003f64070 */
[----:B0-----:R-:W-:Y:S01]  /*2410*/  IMAD.MOV.U32 R0, RZ, RZ, R14 ;  /* 0x000000ffff007224 */ /* 0x001fe200078e000e */
[----:B------:R-:W-:Y:S01]  /*2420*/  ISETP.GE.AND P2, PT, R12, RZ, PT ;  /* 0x000000ff0c00720c */ /* 0x000fe20003f46270 */
[----:B------:R-:W-:-:S04]  /*2430*/  IMAD.HI.U32 R9, R7, R10, RZ ;  /* 0x0000000a07097227 */ /* 0x000fc800078e00ff */
[----:B------:R-:W-:Y:S01]  /*2440*/  @!P1 IMAD.MOV R0, RZ, RZ, -R0 ;  /* 0x000000ffff009224 */ /* 0x000fe200078e0a00 */
[----:B------:R-:W-:Y:S01]  /*2450*/  ISETP.GT.U32.AND P1, PT, R11, R4, PT ;  /* 0x000000040b00720c */ /* 0x000fe20003f24070 */
[----:B------:R-:W-:Y:S02]  /*2460*/  IMAD.MOV R9, RZ, RZ, -R9 ;  /* 0x000000ffff097224 */ /* 0x000fe400078e0a09 */
[----:B------:R-:W-:Y:S01]  /*2470*/  VIADD R12, R27, 0x61 ;  /* 0x000000611b0c7836 */ /* 0x000fe20000000000 */
[----:B------:R0:W-:Y:S01]  /*2480*/  STL [R1+0x180], R0 ;  /* 0x0001800001007387 */ /* 0x0001e20000100800 */
[----:B------:R-:W-:Y:S02]  /*2490*/  IMAD R10, R11, R9, R10 ;  /* 0x000000090b0a7224 */ /* 0x000fe400078e020a */
[--C-:B------:R-:W-:Y:S01]  /*24a0*/  @!P5 IMAD.IADD R13, R13, 0x1, -R11.reuse ;  /* 0x000000010d0dd824 */ /* 0x100fe200078e0a0b */
[----:B------:R-:W-:Y:S01]  /*24b0*/  IABS R14, R12 ;  /* 0x0000000c000e7213 */ /* 0x000fe20000000000 */
[----:B------:R-:W-:Y:S01]  /*24c0*/  @!P3 IMAD.IADD R17, R17, 0x1, -R11 ;  /* 0x000000011111b824 */ /* 0x000fe200078e0a0b */
[----:B------:R-:W-:Y:S01]  /*24d0*/  ISETP.GT.U32.AND P3, PT, R11, R10, PT ;  /* 0x0000000a0b00720c */ /* 0x000fe20003f64070 */
[----:B------:R-:W-:-:S02]  /*24e0*/  VIADD R21, R27, 0x4f ;  /* 0x0000004f1b157836 */ /* 0x000fc40000000000 */
[----:B------:R-:W-:-:S04]  /*24f0*/  IMAD.HI.U32 R16, R7, R14, RZ ;  /* 0x0000000e07107227 */ /* 0x000fc800078e00ff */
[----:B0-----:R-:W-:Y:S02]  /*2500*/  IMAD.MOV.U32 R0, RZ, RZ, R6 ;  /* 0x000000ffff007224 */ /* 0x001fe400078e0006 */
[----:B------:R-:W-:-:S04]  /*2510*/  IMAD.HI.U32 R6, R7, R15, RZ ;  /* 0x0000000f07067227 */ /* 0x000fc800078e00ff */
[----:B------:R-:W-:Y:S02]  /*2520*/  IMAD.MOV R6, RZ, RZ, -R6 ;  /* 0x000000ffff067224 */ /* 0x000fe400078e0a06 */
[----:B------:R-:W-:Y:S01]  /*2530*/  @!P6 IMAD.MOV R0, RZ, RZ, -R0 ;  /* 0x000000ffff00e224 */ /* 0x000fe200078e0a00 */
[----:B------:R-:W-:Y:S01]  /*2540*/  ISETP.GE.AND P6, PT, R8, RZ, PT ;  /* 0x000000ff0800720c */ /* 0x000fe20003fc6270 */
[----:B------:R-:W-:Y:S02]  /*2550*/  IMAD R15, R11, R6, R15 ;  /* 0x000000060b0f7224 */ /* 0x000fe400078e020f */
[----:B------:R-:W-:Y:S01]  /*2560*/  VIADD R6, R27, 0x60 ;  /* 0x000000601b067836 */ /* 0x000fe20000000000 */
[----:B------:R0:W-:Y:S01]  /*2570*/  STL [R1+0x17c], R0 ;  /* 0x00017c0001007387 */ /* 0x0001e20000100800 */
[--C-:B------:R-:W-:Y:S01]  /*2580*/  @!P1 IMAD.IADD R4, R4, 0x1, -R11.reuse ;  /* 0x0000000104049824 */ /* 0x100fe200078e0a0b */
[----:B------:R-:W-:Y:S01]  /*2590*/  ISETP.GT.U32.AND P5, PT, R11, R15, PT ;  /* 0x0000000f0b00720c */ /* 0x000fe20003fa4070 */
[----:B------:R-:W-:Y:S01]  /*25a0*/  IMAD.MOV R16, RZ, RZ, -R16 ;  /* 0x000000ffff107224 */ /* 0x000fe200078e0a10 */
[----:B------:R-:W-:Y:S01]  /*25b0*/  ISETP.GE.AND P1, PT, R3, RZ, PT ;  /* 0x000000ff0300720c */ /* 0x000fe20003f26270 */
[----:B------:R-:W-:Y:S01]  /*25c0*/  @!P3 IMAD.IADD R10, R10, 0x1, -R11 ;  /* 0x000000010a0ab824 */ /* 0x000fe200078e0a0b */
[----:B------:R-:W-:Y:S01]  /*25d0*/  IABS R3, R6 ;  /* 0x0000000600037213 */ /* 0x000fe20000000000 */
[----:B------:R-:W-:Y:S01]  /*25e0*/  IMAD R14, R11, R16, R14 ;  /* 0x000000100b0e7224 */ /* 0x000fe200078e020e */
[----:B------:R-:W-:Y:S01]  /*25f0*/  ISETP.GE.AND P3, PT, R12, RZ, PT ;  /* 0x000000ff0c00720c */ /* 0x000fe20003f66270 */
[----:B------:R-:W-:-:S02]  /*2600*/  IMAD.MOV.U32 R2, RZ, RZ, R4 ;  /* 0x000000ffff027224 */ /* 0x000fc400078e0004 */
[----:B0-----:R-:W-:Y:S02]  /*2610*/  IMAD.MOV.U32 R0, RZ, RZ, R17 ;  /* 0x000000ffff007224 */ /* 0x001fe400078e0011 */
[----:B------:R-:W-:Y:S02]  /*2620*/  VIADD R8, R27, 0x5f ;  /* 0x0000005f1b087836 */ /* 0x000fe40000000000 */
[----:B------:R-:W-:Y:S01]  /*2630*/  @!P0 IMAD.MOV R0, RZ, RZ, -R0 ;  /* 0x000000ffff008224 */ /* 0x000fe200078e0a00 */
[----:B------:R-:W-:Y:S01]  /*2640*/  ISETP.GT.U32.AND P0, PT, R11, R10, PT ;  /* 0x0000000a0b00720c */ /* 0x000fe20003f04070 */
[----:B------:R-:W-:Y:S01]  /*2650*/  @!P5 IMAD.IADD R15, R15, 0x1, -R11 ;  /* 0x000000010f0fd824 */ /* 0x000fe200078e0a0b */
[----:B------:R-:W-:Y:S01]  /*2660*/  IABS R9, R8 ;  /* 0x0000000800097213 */ /* 0x000fe20000000000 */
[----:B------:R-:W-:Y:S01]  /*2670*/  IMAD.HI.U32 R12, R7, R3, RZ ;  /* 0x00000003070c7227 */ /* 0x000fe200078e00ff */
[----:B------:R0:W-:Y:S02]  /*2680*/  STL [R1+0x178], R0 ;  /* 0x0001780001007387 */ /* 0x0001e40000100800 */
[C---:B------:R-:W-:Y:S01]  /*2690*/  ISETP.GT.U32.AND P5, PT, R11.reuse, R15, PT ;  /* 0x0000000f0b00720c */ /* 0x040fe20003fa4070 */
[----:B------:R-:W-:Y:S01]  /*26a0*/  @!P4 IMAD.MOV R2, RZ, RZ, -R2 ;  /* 0x000000ffff02c224 */ /* 0x000fe200078e0a02 */
[----:B------:R-:W-:Y:S01]  /*26b0*/  ISETP.GT.U32.AND P4, PT, R11, R14, PT ;  /* 0x0000000e0b00720c */ /* 0x000fe20003f84070 */
[----:B------:R-:W-:-:S03]  /*26c0*/  IMAD.HI.U32 R4, R7, R9, RZ ;  /* 0x0000000907047227 */ /* 0x000fc600078e00ff */
[----:B------:R1:W-:Y:S01]  /*26d0*/  STL [R1+0x174], R2 ;  /* 0x0001740201007387 */ /* 0x0003e20000100800 */
[----:B------:R-:W-:Y:S02]  /*26e0*/  IMAD.MOV R4, RZ, RZ, -R4 ;  /* 0x000000ffff047224 */ /* 0x000fe400078e0a04 */
[----:B0-----:R-:W-:Y:S02]  /*26f0*/  IMAD.MOV.U32 R0, RZ, RZ, R13 ;  /* 0x000000ffff007224 */ /* 0x001fe400078e000d */
[--C-:B------:R-:W-:Y:S01]  /*2700*/  @!P0 IMAD.IADD R10, R10, 0x1, -R11.reuse ;  /* 0x000000010a0a8824 */ /* 0x100fe200078e0a0b */
[----:B------:R-:W-:Y:S01]  /*2710*/  ISETP.GE.AND P0, PT, R8, RZ, PT ;  /* 0x000000ff0800720c */ /* 0x000fe20003f06270 */
[----:B------:R-:W-:Y:S01]  /*2720*/  @!P2 IMAD.MOV R0, RZ, RZ, -R0 ;  /* 0x000000ffff00a224 */ /* 0x000fe200078e0a00 */
[----:B------:R-:W-:Y:S01]  /*2730*/  ISETP.GE.AND P2, PT, R6, RZ, PT ;  /* 0x000000ff0600720c */ /* 0x000fe20003f46270 */
[----:B------:R-:W-:Y:S02]  /*2740*/  IMAD.MOV R6, RZ, RZ, -R12 ;  /* 0x000000ffff067224 */ /* 0x000fe400078e0a0c */
[----:B------:R-:W-:Y:S01]  /*2750*/  @!P5 IMAD.IADD R15, R15, 0x1, -R11 ;  /* 0x000000010f0fd824 */ /* 0x000fe200078e0a0b */
[----:B------:R0:W-:Y:S01]  /*2760*/  STL [R1+0x170], R0 ;  /* 0x0001700001007387 */ /* 0x0001e20000100800 */
[----:B------:R-:W-:-:S02]  /*2770*/  IMAD R3, R11, R6, R3 ;  /* 0x000000060b037224 */ /* 0x000fc400078e0203 */
[----:B------:R-:W-:Y:S02]  /*2780*/  @!P4 IMAD.IADD R14, R14, 0x1, -R11 ;  /* 0x000000010e0ec824 */ /* 0x000fe400078e0a0b */
[C---:B------:R-:W-:Y:S01]  /*2790*/  IMAD R9, R11.reuse, R4, R9 ;  /* 0x000000040b097224 */ /* 0x040fe200078e0209 */
[C---:B------:R-:W-:Y:S01]  /*27a0*/  ISETP.GT.U32.AND P5, PT, R11.reuse, R3, PT ;  /* 0x000000030b00720c */ /* 0x040fe20003fa4070 */
[----:B-1----:R-:W-:Y:S01]  /*27b0*/  IMAD.MOV.U32 R2, RZ, RZ, R10 ;  /* 0x000000ffff027224 */ /* 0x002fe200078e000a */
[----:B------:R-:W-:Y:S01]  /*27c0*/  ISETP.GT.U32.AND P4, PT, R11, R14, PT ;  /* 0x0000000e0b00720c */ /* 0x000fe20003f84070 */
[----:B------:R-:W-:Y:S02]  /*27d0*/  VIADD R6, R27, 0x5d ;  /* 0x0000005d1b067836 */ /* 0x000fe40000000000 */
[----:B------:R-:W-:Y:S01]  /*27e0*/  @!P6 IMAD.MOV R2, RZ, RZ, -R2 ;  /* 0x000000ffff02e224 */ /* 0x000fe200078e0a02 */
[----:B------:R-:W-:Y:S01]  /*27f0*/  ISETP.GT.U32.AND P6, PT, R11, R9, PT ;  /* 0x000000090b00720c */ /* 0x000fe20003fc4070 */
[C---:B------:R-:W-:Y:S01]  /*2800*/  VIADD R12, R27.reuse, 0x5e ;  /* 0x0000005e1b0c7836 */ /* 0x040fe20000000000 */
[----:B------:R-:W-:Y:S01]  /*2810*/  IABS R13, R6 ;  /* 0x00000006000d7213 */ /* 0x000fe20000000000 */
[----:B0-----:R-:W-:Y:S01]  /*2820*/  IMAD.MOV.U32 R0, RZ, RZ, R15 ;  /* 0x000000ffff007224 */ /* 0x001fe200078e000f */
[----:B------:R-:W-:Y:S01]  /*2830*/  STL [R1+0x16c], R2 ;  /* 0x00016c0201007387 */ /* 0x000fe20000100800 */
[----:B------:R-:W-:Y:S01]  /*2840*/  VIADD R4, R27, 0x5c ;  /* 0x0000005c1b047836 */ /* 0x000fe20000000000 */
[----:B------:R-:W-:Y:S01]  /*2850*/  IABS R8, R12 ;  /* 0x0000000c00087213 */ /* 0x000fe20000000000 */
[----:B------:R-:W-:-:S02]  /*2860*/  @!P5 IMAD.IADD R3, R3, 0x1, -R11 ;  /* 0x000000010303d824 */ /* 0x000fc400078e0a0b */
[----:B------:R-:W-:Y:S01]  /*2870*/  @!P1 IMAD.MOV R0, RZ, RZ, -R0 ;  /* 0x000000ffff009224 */ /* 0x000fe200078e0a00 */
[----:B------:R-:W-:Y:S01]  /*2880*/  ISETP.GE.AND P1, PT, R12, RZ, PT ;  /* 0x000000ff0c00720c */ /* 0x000fe20003f26270 */
[----:B------:R-:W-:Y:S01]  /*2890*/  @!P4 IMAD.IADD R14, R14, 0x1, -R11 ;  /* 0x000000010e0ec824 */ /* 0x000fe200078e0a0b */
[----:B------:R-:W-:Y:S01]  /*28a0*/  ISETP.GT.U32.AND P5, PT, R11, R3, PT ;  /* 0x000000030b00720c */ /* 0x000fe20003fa4070 */
[----:B------:R-:W-:Y:S01]  /*28b0*/  IMAD.MOV.U32 R12, RZ, RZ, R13 ;  /* 0x000000ffff0c7224 */ /* 0x000fe200078e000d */
[----:B------:R0:W-:Y:S01]  /*28c0*/  STL [R1+0x168], R0 ;  /* 0x0001680001007387 */ /* 0x0001e20000100800 */
[----:B------:R-:W-:Y:S01]  /*28d0*/  @!P6 IMAD.IADD R9, R9, 0x1, -R11 ;  /* 0x000000010909e824 */ /* 0x000fe200078e0a0b */
[----:B------:R-:W-:Y:S01]  /*28e0*/  ISETP.GE.AND P4, PT, R6, RZ, PT ;  /* 0x000000ff0600720c */ /* 0x000fe20003f86270 */
[----:B------:R-:W-:Y:S01]  /*28f0*/  IMAD.HI.U32 R15, R7, R8, RZ ;  /* 0x00000008070f7227 */ /* 0x000fe200078e00ff */
[----:B------:R-:W-:Y:S02]  /*2900*/  IABS R10, R4 ;  /* 0x00000004000a7213 */ /* 0x000fe40000000000 */
[----:B------:R-:W-:Y:S01]  /*2910*/  ISETP.GT.U32.AND P6, PT, R11, R9, PT ;  /* 0x000000090b00720c */ /* 0x000fe20003fc4070 */
[----:B------:R-:W-:-:S04]  /*2920*/  IMAD.HI.U32 R6, R7, R12, RZ ;  /* 0x0000000c07067227 */ /* 0x000fc800078e00ff */
[----:B0-----:R-:W-:Y:S02]  /*2930*/  IMAD.MOV.U32 R0, RZ, RZ, R14 ;  /* 0x000000ffff007224 */ /* 0x001fe400078e000e */
[----:B------:R-:W-:Y:S02]  /*2940*/  IMAD.MOV R15, RZ, RZ, -R15 ;  /* 0x000000ffff0f7224 */ /* 0x000fe400078e0a0f */
[----:B------:R-:W-:Y:S01]  /*2950*/  @!P3 IMAD.MOV R0, RZ, RZ, -R0 ;  /* 0x000000ffff00b224 */ /* 0x000fe200078e0a00 */
[----:B------:R-:W-:Y:S01]  /*2960*/  ISETP.GE.AND P3, PT, R4, RZ, PT ;  /* 0x000000ff0400720c */ /* 0x000fe20003f66270 */
[----:B------:R-:W-:Y:S02]  /*2970*/  IMAD.MOV R6, RZ, RZ, -R6 ;  /* 0x000000ffff067224 */ /* 0x000fe400078e0a06 */
[----:B------:R-:W-:Y:S01]  /*2980*/  @!P5 IMAD.IADD R3, R3, 0x1, -R11 ;  /* 0x000000010303d824 */ /* 0x000fe200078e0a0b */
[----:B------:R0:W-:Y:S01]  /*2990*/  STL [R1+0x164], R0 ;  /* 0x0001640001007387 */ /* 0x0001e20000100800 */
[----:B------:R-:W-:-:S02]  /*29a0*/  IMAD R8, R11, R15, R8 ;  /* 0x0000000f0b087224 */ /* 0x000fc400078e0208 */
[----:B------:R-:W-:Y:S02]  /*29b0*/  IMAD R12, R11, R6, R12 ;  /* 0x000000060b0c7224 */ /* 0x000fe400078e020c */
[----:B------:R-:W-:Y:S01]  /*29c0*/  IMAD.HI.U32 R13, R7, R10, RZ ;  /* 0x0000000a070d7227 */ /* 0x000fe200078e00ff */
[----:B------:R-:W-:-:S03]  /*29d0*/  ISETP.GT.U32.AND P5, PT, R11, R8, PT ;  /* 0x000000080b00720c */ /* 0x000fc60003fa4070 */
[----:B------:R-:W-:Y:S02]  /*29e0*/  IMAD.MOV R13, RZ, RZ, -R13 ;  /* 0x000000ffff0d7224 */ /* 0x000fe400078e0a0d */
[----:B0-----:R-:W-:Y:S02]  /*29f0*/  IMAD.MOV.U32 R0, RZ, RZ, R3 ;  /* 0x000000ffff007224 */ /* 0x001fe400078e0003 */
[--C-:B------:R-:W-:Y:S02]  /*2a00*/  @!P6 IMAD.IADD R9, R9, 0x1, -R11.reuse ;  /* 0x000000010909e824 */ /* 0x100fe400078e0a0b */
[----:B------:R-:W-:Y:S01]  /*2a10*/  @!P2 IMAD.MOV R0, RZ, RZ, -R0 ;  /* 0x000000ffff00a224 */ /* 0x000fe200078e0a00 */
[C---:B------:R-:W-:Y:S01]  /*2a20*/  ISETP.GT.U32.AND P2, PT, R11.reuse, R12, PT ;  /* 0x0000000c0b00720c */ /* 0x040fe20003f44070 */
[----:B------:R-:W-:Y:S02]  /*2a30*/  IMAD R10, R11, R13, R10 ;  /* 0x0000000d0b0a7224 */ /* 0x000fe400078e020a */
[----:B------:R-:W-:Y:S01]  /*2a40*/  @!P5 IMAD.IADD R8, R8, 0x1, -R11 ;  /* 0x000000010808d824 */ /* 0x000fe200078e0a0b */
[----:B------:R0:W-:Y:S01]  /*2a50*/  STL [R1+0x160], R0 ;  /* 0x0001600001007387 */ /* 0x0001e20000100800 */
[----:B------:R-:W-:-:S02]  /*2a60*/  VIADD R17, R27, 0x5b ;  /* 0x0000005b1b117836 */ /* 0x000fc40000000000 */
[----:B------:R-:W-:Y:S01]  /*2a70*/  VIADD R15, R27, 0x5a ;  /* 0x0000005a1b0f7836 */ /* 0x000fe20000000000 */
[----:B------:R-:W-:Y:S01]  /*2a80*/  ISETP.GT.U32.AND P5, PT, R11, R8, PT ;  /* 0x000000080b00720c */ /* 0x000fe20003fa4070 */
[----:B------:R-:W-:Y:S01]  /*2a90*/  VIADD R6, R27, 0x59 ;  /* 0x000000591b067836 */ /* 0x000fe20000000000 */
[----:B------:R-:W-:Y:S01]  /*2aa0*/  ISETP.GE.AND P6, PT, R17, RZ, PT ;  /* 0x000000ff1100720c */ /* 0x000fe20003fc6270 */
[----:B------:R-:W-:Y:S01]  /*2ab0*/  VIADD R13, R27, 0x58 ;  /* 0x000000581b0d7836 */ /* 0x000fe20000000000 */
[----:B------:R-:W-:Y:S01]  /*2ac0*/  IABS R17, R17 ;  /* 0x0000001100117213 */ /* 0x000fe20000000000 */
[----:B------:R-:W-:Y:S01]  /*2ad0*/  @!P2 IMAD.IADD R12, R12, 0x1, -R11 ;  /* 0x000000010c0ca824 */ /* 0x000fe200078e0a0b */
[----:B------:R-:W-:Y:S01]  /*2ae0*/  IABS R16, R15 ;  /* 0x0000000f00107213 */ /* 0x000fe20000000000 */
[----:B0-----:R-:W-:Y:S01]  /*2af0*/  IMAD.MOV.U32 R0, RZ, RZ, R9 ;  /* 0x000000ffff007224 */ /* 0x001fe200078e0009 */
[----:B------:R-:W-:Y:S01]  /*2b00*/  IABS R4, R6 ;  /* 0x0000000600047213 */ /* 0x000fe20000000000 */
[----:B------:R-:W-:Y:S01]  /*2b10*/  IMAD.HI.U32 R18, R7, R17, RZ ;  /* 0x0000001107127227 */ /* 0x000fe200078e00ff */
[----:B------:R-:W-:-:S02]  /*2b20*/  ISETP.GT.U32.AND P2, PT, R11, R12, PT ;  /* 0x0000000c0b00720c */ /* 0x000fc40003f44070 */
[----:B------:R-:W-:Y:S01]  /*2b30*/  IABS R3, R13 ;  /* 0x0000000d00037213 */ /* 0x000fe20000000000 */
[----:B------:R-:W-:Y:S01]  /*2b40*/  @!P0 IMAD.MOV R0, RZ, RZ, -R0 ;  /* 0x000000ffff008224 */ /* 0x000fe200078e0a00 */
[----:B------:R-:W-:Y:S01]  /*2b50*/  ISETP.GT.U32.AND P0, PT, R11, R10, PT ;  /* 0x0000000a0b00720c */ /* 0x000fe20003f04070 */
[----:B------:R-:W-:Y:S02]  /*2b60*/  IMAD.MOV R18, RZ, RZ, -R18 ;  /* 0x000000ffff127224 */ /* 0x000fe400078e0a12 */
[----:B------:R-:W-:Y:S01]  /*2b70*/  IMAD.HI.U32 R14, R7, R16, RZ ;  /* 0x00000010070e7227 */ /* 0x000fe200078e00ff */
[----:B------:R0:W-:Y:S03]  /*2b80*/  STL [R1+0x15c], R0 ;  /* 0x00015c0001007387 */ /* 0x0001e60000100800 */
[----:B------:R-:W-:Y:S01]  /*2b90*/  @!P5 IMAD.IADD R8, R8, 0x1, -R11 ;  /* 0x000000010808d824 */ /* 0x000fe200078e0a0b */
[----:B------:R-:W-:Y:S01]  /*2ba0*/  ISETP.GE.AND P5, PT, R15, RZ, PT ;  /* 0x000000ff0f00720c */ /* 0x000fe20003fa6270 */
[----:B------:R-:W-:-:S04]  /*2bb0*/  IMAD.HI.U32 R9, R7, R4, RZ ;  /* 0x0000000407097227 */ /* 0x000fc800078e00ff */
[----:B------:R-:W-:Y:S02]  /*2bc0*/  @!P0 IMAD.IADD R10, R10, 0x1, -R11 ;  /* 0x000000010a0a8824 */ /* 0x000fe400078e0a0b */
[C---:B------:R-:W-:Y:S02]  /*2bd0*/  IMAD R15, R11.reuse, R18, R17 ;  /* 0x000000120b0f7224 */ /* 0x040fe400078e0211 */
[----:B------:R-:W-:Y:S01]  /*2be0*/  @!P2 IMAD.IADD R12, R12, 0x1, -R11 ;  /* 0x000000010c0ca824 */ /* 0x000fe200078e0a0b */
[C---:B------:R-:W-:Y:S01]  /*2bf0*/  ISETP.GT.U32.AND P0, PT, R11.reuse, R10, PT ;  /* 0x0000000a0b00720c */ /* 0x040fe20003f04070 */
[----:B------:R-:W-:Y:S01]  /*2c00*/  IMAD.MOV R14, RZ, RZ, -R14 ;  /* 0x000000ffff0e7224 */ /* 0x000fe200078e0a0e */
[----:B------:R-:W-:Y:S01]  /*2c10*/  ISETP.GT.U32.AND P2, PT, R11, R15, PT ;  /* 0x0000000f0b00720c */ /* 0x000fe20003f44070 */
[----:B------:R-:W-:Y:S02]  /*2c20*/  IMAD.MOV.U32 R2, RZ, RZ, R8 ;  /* 0x000000ffff027224 */ /* 0x000fe400078e0008 */
[----:B------:R-:W-:-:S02]  /*2c30*/  IMAD.MOV R9, RZ, RZ, -R9 ;  /* 0x000000ffff097224 */ /* 0x000fc400078e0a09 */
[----:B0-----:R-:W-:Y:S02]  /*2c40*/  IMAD.MOV.U32 R0, RZ, RZ, R12 ;  /* 0x000000ffff007224 */ /* 0x001fe400078e000c */
[----:B------:R-:W-:Y:S02]  /*2c50*/  IMAD R16, R11, R14, R16 ;  /* 0x0000000e0b107224 */ /* 0x000fe400078e0210 */
[----:B------:R-:W-:-:S04]  /*2c60*/  IMAD.HI.U32 R14, R7, R3, RZ ;  /* 0x00000003070e7227 */ /* 0x000fc800078e00ff */
[----:B------:R-:W-:Y:S01]  /*2c70*/  @!P1 IMAD.MOV R2, RZ, RZ, -R2 ;  /* 0x000000ffff029224 */ /* 0x000fe200078e0a02 */
[C---:B------:R-:W-:Y:S01]  /*2c80*/  ISETP.GT.U32.AND P1, PT, R11.reuse, R16, PT ;  /* 0x000000100b00720c */ /* 0x040fe20003f24070 */
[----:B------:R-:W-:Y:S01]  /*2c90*/  @!P4 IMAD.MOV R0, RZ, RZ, -R0 ;  /* 0x000000ffff00c224 */ /* 0x000fe200078e0a00 */
[----:B------:R-:W-:Y:S01]  /*2ca0*/  ISETP.GE.AND P4, PT, R6, RZ, PT ;  /* 0x000000ff0600720c */ /* 0x000fe20003f86270 */
[C---:B------:R-:W-:Y:S01]  /*2cb0*/  IMAD R4, R11.reuse, R9, R4 ;  /* 0x000000090b047224 */ /* 0x040fe200078e0204 */
[----:B------:R-:W-:Y:S01]  /*2cc0*/  STL [R1+0x158], R2 ;  /* 0x0001580201007387 */ /* 0x000fe20000100800 */
[----:B------:R-:W-:Y:S02]  /*2cd0*/  IMAD.MOV R8, RZ, RZ, -R14 ;  /* 0x000000ffff087224 */ /* 0x000fe400078e0a0e */
[----:B------:R-:W-:Y:S01]  /*2ce0*/  @!P0 IMAD.IADD R10, R10, 0x1, -R11 ;  /* 0x000000010a0a8824 */ /* 0x000fe200078e0a0b */
[----:B------:R0:W-:Y:S01]  /*2cf0*/  STL [R1+0x154], R0 ;  /* 0x0001540001007387 */ /* 0x0001e20000100800 */
[C---:B------:R-:W-:Y:S01]  /*2d00*/  ISETP.GT.U32.AND P0, PT, R11.reuse, R4, PT ;  /* 0x000000040b00720c */ /* 0x040fe20003f04070 */
[----:B------:R-:W-:-:S02]  /*2d10*/  IMAD R3, R11, R8, R3 ;  /* 0x000000080b037224 */ /* 0x000fc400078e0203 */
[--C-:B------:R-:W-:Y:S02]  /*2d20*/  @!P2 IMAD.IADD R15, R15, 0x1, -R11.reuse ;  /* 0x000000010f0fa824 */ /* 0x100fe400078e0a0b */
[----:B------:R-:W-:Y:S02]  /*2d30*/  VIADD R6, R27, 0x57 ;  /* 0x000000571b067836 */ /* 0x000fe40000000000 */
[--C-:B------:R-:W-:Y:S01]  /*2d40*/  @!P1 IMAD.IADD R16, R16, 0x1, -R11.reuse ;  /* 0x0000000110109824 */ /* 0x100fe200078e0a0b */
[----:B------:R-:W-:Y:S01]  /*2d50*/  ISETP.GT.U32.AND P2, PT, R11, R15, PT ;  /* 0x0000000f0b00720c */ /* 0x000fe20003f44070 */
[----:B0-----:R-:W-:Y:S01]  /*2d60*/  IMAD.MOV.U32 R0, RZ, RZ, R10 ;  /* 0x000000ffff007224 */ /* 0x001fe200078e000a */
[----:B------:R-:W-:Y:S01]  /*2d70*/  IABS R14, R6 ;  /* 0x00000006000e7213 */ /* 0x000fe20000000000 */
[----:B------:R-:W-:Y:S01]  /*2d80*/  VIADD R8, R27, 0x56 ;  /* 0x000000561b087836 */ /* 0x000fe20000000000 */
[C---:B------:R-:W-:Y:S01]  /*2d90*/  ISETP.GT.U32.AND P1, PT, R11.reuse, R16, PT ;  /* 0x000000100b00720c */ /* 0x040fe20003f24070 */
[----:B------:R-:W-:Y:S01]  /*2da0*/  @!P3 IMAD.MOV R0, RZ, RZ, -R0 ;  /* 0x000000ffff00b224 */ /* 0x000fe200078e0a00 */
[----:B------:R-:W-:Y:S01]  /*2db0*/  ISETP.GT.U32.AND P3, PT, R11, R3, PT ;  /* 0x000000030b00720c */ /* 0x000fe20003f64070 */
[--C-:B------:R-:W-:Y:S01]  /*2dc0*/  @!P0 IMAD.IADD R4, R4, 0x1, -R11.reuse ;  /* 0x0000000104048824 */ /* 0x100fe200078e0a0b */
[----:B------:R-:W-:Y:S01]  /*2dd0*/  IABS R10, R8 ;  /* 0x00000008000a7213 */ /* 0x000fe20000000000 */
[----:B------:R-:W-:Y:S01]  /*2de0*/  IMAD.HI.U32 R17, R7, R14, RZ ;  /* 0x0000000e07117227 */ /* 0x000fe200078e00ff */
[----:B------:R0:W-:Y:S02]  /*2df0*/  STL [R1+0x150], R0 ;  /* 0x0001500001007387 */ /* 0x0001e40000100800 */
[----:B------:R-:W-:Y:S01]  /*2e00*/  ISETP.GT.U32.AND P0, PT, R11, R4, PT ;  /* 0x000000040b00720c */ /* 0x000fe20003f04070 */
[----:B------:R-:W-:Y:S01]  /*2e10*/  @!P2 IMAD.IADD R15, R15, 0x1, -R11 ;  /* 0x000000010f0fa824 */ /* 0x000fe200078e0a0b */
[----:B------:R-:W-:Y:S01]  /*2e20*/  ISETP.GE.AND P2, PT, R13, RZ, PT ;  /* 0x000000ff0d00720c */ /* 0x000fe20003f46270 */
[----:B------:R-:W-:-:S02]  /*2e30*/  IMAD.MOV R17, RZ, RZ, -R17 ;  /* 0x000000ffff117224 */ /* 0x000fc400078e0a11 */
[----:B------:R-:W-:-:S04]  /*2e40*/  IMAD.HI.U32 R13, R7, R10, RZ ;  /* 0x0000000a070d7227 */ /* 0x000fc800078e00ff */
[----:B------:R-:W-:Y:S02]  /*2e50*/  @!P3 IMAD.IADD R3, R3, 0x1, -R11 ;  /* 0x000000010303b824 */ /* 0x000fe400078e0a0b */
[----:B------:R-:W-:Y:S02]  /*2e60*/  VIADD R9, R27, 0x55 ;  /* 0x000000551b097836 */ /* 0x000fe40000000000 */
[C---:B------:R-:W-:Y:S01]  /*2e70*/  IMAD R14, R11.reuse, R17, R14 ;  /* 0x000000110b0e7224 */ /* 0x040fe200078e020e */
[----:B------:R-:W-:Y:S01]  /*2e80*/  ISETP.GT.U32.AND P3, PT, R11, R3, PT ;  /* 0x000000030b00720c */ /* 0x000fe20003f64070 */
[----:B------:R-:W-:Y:S01]  /*2e90*/  IMAD.MOV R13, RZ, RZ, -R13 ;  /* 0x000000ffff0d7224 */ /* 0x000fe200078e0a0d */
[----:B------:R-:W-:Y:S01]  /*2ea0*/  IABS R12, R9 ;  /* 0x00000009000c7213 */ /* 0x000fe20000000000 */
[--C-:B------:R-:W-:Y:S01]  /*2eb0*/  @!P0 IMAD.IADD R4, R4, 0x1, -R11.reuse ;  /* 0x0000000104048824 */ /* 0x100fe200078e0a0b */
[----:B------:R-:W-:Y:S01]  /*2ec0*/  ISETP.GE.AND P0, PT, R9, RZ, PT ;  /* 0x000000ff0900720c */ /* 0x000fe20003f06270 */
[----:B------:R-:W-:Y:S01]  /*2ed0*/  @!P1 IMAD.IADD R16, R16, 0x1, -R11 ;  /* 0x0000000110109824 */ /* 0x000fe200078e0a0b */
[C---:B------:R-:W-:Y:S01]  /*2ee0*/  ISETP.GT.U32.AND P1, PT, R11.reuse, R14, PT ;  /* 0x0000000e0b00720c */ /* 0x040fe20003f24070 */
[----:B------:R-:W-:-:S02]  /*2ef0*/  IMAD R9, R11, R13, R10 ;  /* 0x0000000d0b097224 */ /* 0x000fc400078e020a */
[----:B------:R-:W-:Y:S02]  /*2f00*/  IMAD.MOV.U32 R2, RZ, RZ, R15 ;  /* 0x000000ffff027224 */ /* 0x000fe400078e000f */
[----:B0-----:R-:W-:Y:S01]  /*2f10*/  IMAD.MOV.U32 R0, RZ, RZ, R16 ;  /* 0x000000ffff007224 */ /* 0x001fe200078e0010 */
[----:B------:R-:W-:Y:S01]  /*2f20*/  IABS R16, R21 ;  /* 0x0000001500107213 */ /* 0x000fe20000000000 */
[--C-:B------:R-:W-:Y:S01]  /*2f30*/  @!P3 IMAD.IADD R3, R3, 0x1, -R11.reuse ;  /* 0x000000010303b824 */ /* 0x100fe200078e0a0b */
[----:B------:R-:W-:Y:S01]  /*2f40*/  ISETP.GT.U32.AND P3, PT, R11, R9, PT ;  /* 0x000000090b00720c */ /* 0x000fe20003f64070 */
[----:B------:R-:W-:Y:S01]  /*2f50*/  @!P6 IMAD.MOV R2, RZ, RZ, -R2 ;  /* 0x000000ffff02e224 */ /* 0x000fe200078e0a02 */
[----:B------:R-:W-:Y:S01]  /*2f60*/  ISETP.GE.AND P6, PT, R6, RZ, PT ;  /* 0x000000ff0600720c */ /* 0x000fe20003fc6270 */
[----:B------:R-:W-:Y:S02]  /*2f70*/  VIADD R6, R27, 0x54 ;  /* 0x000000541b067836 */ /* 0x000fe40000000000 */
[----:B------:R-:W-:Y:S01]  /*2f80*/  @!P1 IMAD.IADD R14, R14, 0x1, -R11 ;  /* 0x000000010e0e9824 */ /* 0x000fe200078e0a0b */
[----:B------:R0:W-:Y:S01]  /*2f90*/  STL [R1+0x14c], R2 ;  /* 0x00014c0201007387 */ /* 0x0001e20000100800 */
[----:B------:R-:W-:Y:S01]  /*2fa0*/  IMAD.HI.U32 R15, R7, R12, RZ ;  /* 0x0000000c070f7227 */ /* 0x000fe200078e00ff */
[----:B------:R-:W-:-:S02]  /*2fb0*/  IABS R10, R6 ;  /* 0x00000006000a7213 */ /* 0x000fc40000000000 */
[----:B------:R-:W-:Y:S01]  /*2fc0*/  ISETP.GT.U32.AND P1, PT, R11, R14, PT ;  /* 0x0000000e0b00720c */ /* 0x000fe20003f24070 */
[----:B------:R-:W-:Y:S01]  /*2fd0*/  @!P5 IMAD.MOV R0, RZ, RZ, -R0 ;  /* 0x000000ffff00d224 */ /* 0x000fe200078e0a00 */
[----:B------:R-:W-:Y:S01]  /*2fe0*/  ISETP.GE.AND P5, PT, R8, RZ, PT ;  /* 0x000000ff0800720c */ /* 0x000fe20003fa6270 */
[----:B------:R-:W-:Y:S02]  /*2ff0*/  @!P3 IMAD.IADD R9, R9, 0x1, -R11 ;  /* 0x000000010909b824 */ /* 0x000fe400078e0a0b */
[----:B------:R-:W-:Y:S01]  /*3000*/  IMAD.MOV R15, RZ, RZ, -R15 ;  /* 0x000000ffff0f7224 */ /* 0x000fe200078e0a0f */
[----:B------:R1:W-:Y:S01]  /*3010*/  STL [R1+0x148], R0 ;  /* 0x0001480001007387 */ /* 0x0003e20000100800 */
[----:B0-----:R-:W-:Y:S01]  /*3020*/  IMAD.MOV.U32 R2, RZ, RZ, R4 ;  /* 0x000000ffff027224 */ /* 0x001fe200078e0004 */
[----:B------:R-:W-:Y:S01]  /*3030*/  ISETP.GT.U32.AND P3, PT, R11, R9, PT ;  /* 0x000000090b00720c */ /* 0x000fe20003f64070 */
[----:B------:R-:W-:Y:S02]  /*3040*/  VIADD R4, R27, 0x53 ;  /* 0x000000531b047836 */ /* 0x000fe40000000000 */
[----:B------:R-:W-:-:S03]  /*3050*/  IMAD.HI.U32 R8, R7, R10, RZ ;  /* 0x0000000a07087227 */ /* 0x000fc600078e00ff */
[----:B------:R-:W-:Y:S01]  /*3060*/  IABS R22, R4 ;  /* 0x0000000400167213 */ /* 0x000fe20000000000 */
[----:B------:R-:W-:Y:S02]  /*3070*/  IMAD R12, R11, R15, R12 ;  /* 0x0000000f0b0c7224 */ /* 0x000fe400078e020c */
[----:B-1----:R-:W-:Y:S02]  /*3080*/  IMAD.MOV.U32 R0, RZ, RZ, R3 ;  /* 0x000000ffff007224 */ /* 0x002fe400078e0003 */
[----:B------:R-:W-:-:S04]  /*3090*/  IMAD.HI.U32 R3, R7, R22, RZ ;  /* 0x0000001607037227 */ /* 0x000fc800078e00ff */
[----:B------:R-:W-:Y:S02]  /*30a0*/  IMAD.MOV R8, RZ, RZ, -R8 ;  /* 0x000000ffff087224 */ /* 0x000fe400078e0a08 */
[----:B------:R-:W-:Y:S01]  /*30b0*/  @!P4 IMAD.MOV R2, RZ, RZ, -R2 ;  /* 0x000000ffff02c224 */ /* 0x000fe200078e0a02 */
[----:B------:R-:W-:Y:S01]  /*30c0*/  ISETP.GE.AND P4, PT, R6, RZ, PT ;  /* 0x000000ff0600720c */ /* 0x000fe20003f86270 */
[----:B------:R-:W-:Y:S01]  /*30d0*/  @!P1 IMAD.IADD R14, R14, 0x1, -R11 ;  /* 0x000000010e0e9824 */ /* 0x000fe200078e0a0b */
[C---:B------:R-:W-:Y:S01]  /*30e0*/  ISETP.GT.U32.AND P1, PT, R11.reuse, R12, PT ;  /* 0x0000000c0b00720c */ /* 0x040fe20003f24070 */
[----:B------:R-:W-:Y:S01]  /*30f0*/  IMAD.MOV R3, RZ, RZ, -R3 ;  /* 0x000000ffff037224 */ /* 0x000fe200078e0a03 */
[----:B------:R0:W-:Y:S01]  /*3100*/  STL [R1+0x144], R2 ;  /* 0x0001440201007387 */ /* 0x0001e20000100800 */
[C---:B------:R-:W-:Y:S02]  /*3110*/  IMAD R10, R11.reuse, R8, R10 ;  /* 0x000000080b0a7224 */ /* 0x040fe400078e020a */
[----:B------:R-:W-:-:S02]  /*3120*/  IMAD R22, R11, R3, R22 ;  /* 0x000000030b167224 */ /* 0x000fc400078e0216 */
[--C-:B------:R-:W-:Y:S01]  /*3130*/  @!P3 IMAD.IADD R9, R9, 0x1, -R11.reuse ;  /* 0x000000010909b824 */ /* 0x100fe200078e0a0b */
[----:B------:R-:W-:Y:S01]  /*3140*/  ISETP.GT.U32.AND P3, PT, R11, R10, PT ;  /* 0x0000000a0b00720c */ /* 0x000fe20003f64070 */
[----:B------:R-:W-:Y:S01]  /*3150*/  @!P2 IMAD.MOV R0, RZ, RZ, -R0 ;  /* 0x000000ffff00a224 */ /* 0x000fe200078e0a00 */
[----:B------:R-:W-:Y:S01]  /*3160*/  ISETP.GE.AND P2, PT, R4, RZ, PT ;  /* 0x000000ff0400720c */ /* 0x000fe20003f46270 */
[----:B------:R-:W-:Y:S02]  /*3170*/  VIADD R4, R27, 0x52 ;  /* 0x000000521b047836 */ /* 0x000fe40000000000 */
[----:B0-----:R-:W-:Y:S01]  /*3180*/  IMAD.MOV.U32 R2, RZ, RZ, R14 ;  /* 0x000000ffff027224 */ /* 0x001fe200078e000e */
[----:B------:R0:W-:Y:S01]  /*3190*/  STL [R1+0x140], R0 ;  /* 0x0001400001007387 */ /* 0x0001e20000100800 */
[--C-:B------:R-:W-:Y:S01]  /*31a0*/  @!P1 IMAD.IADD R12, R12, 0x1, -R11.reuse ;  /* 0x000000010c0c9824 */ /* 0x100fe200078e0a0b */
[----:B------:R-:W-:Y:S01]  /*31b0*/  IABS R13, R4 ;  /* 0x00000004000d7213 */ /* 0x000fe20000000000 */
[----:B------:R-:W-:Y:S01]  /*31c0*/  @!P6 IMAD.MOV R2, RZ, RZ, -R2 ;  /* 0x000000ffff02e224 */ /* 0x000fe200078e0a02 */
[----:B------:R-:W-:Y:S01]  /*31d0*/  ISETP.GT.U32.AND P6, PT, R11, R22, PT ;  /* 0x000000160b00720c */ /* 0x000fe20003fc4070 */
[----:B------:R-:W-:Y:S01]  /*31e0*/  VIADD R6, R27, 0x51 ;  /* 0x000000511b067836 */ /* 0x000fe20000000000 */
[----:B------:R-:W-:Y:S01]  /*31f0*/  ISETP.GT.U32.AND P1, PT, R11, R12, PT ;  /* 0x0000000c0b00720c */ /* 0x000fe20003f24070 */
[----:B------:R-:W-:Y:S01]  /*3200*/  @!P3 IMAD.IADD R10, R10, 0x1, -R11 ;  /* 0x000000010a0ab824 */ /* 0x000fe200078e0a0b */
[----:B------:R-:W-:Y:S01]  /*3210*/  STL [R1+0x13c], R2 ;  /* 0x00013c0201007387 */ /* 0x000fe20000100800 */
[----:B------:R-:W-:Y:S01]  /*3220*/  IMAD.HI.U32 R8, R7, R13, RZ ;  /* 0x0000000d07087227 */ /* 0x000fe200078e00ff */
[----:B------:R-:W-:-:S02]  /*3230*/  IABS R17, R6 ;  /* 0x0000000600117213 */ /* 0x000fc40000000000 */
[----:B------:R-:W-:Y:S01]  /*3240*/  ISETP.GT.U32.AND P3, PT, R11, R10, PT ;  /* 0x0000000a0b00720c */ /* 0x000fe20003f64070 */
[----:B------:R-:W-:Y:S02]  /*3250*/  IMAD.MOV R8, RZ, RZ, -R8 ;  /* 0x000000ffff087224 */ /* 0x000fe400078e0a08 */
[----:B------:R-:W-:-:S04]  /*3260*/  IMAD.HI.U32 R3, R7, R17, RZ ;  /* 0x0000001107037227 */ /* 0x000fc800078e00ff */
[--C-:B------:R-:W-:Y:S02]  /*3270*/  @!P6 IMAD.IADD R22, R22, 0x1, -R11.reuse ;  /* 0x000000011616e824 */ /* 0x100fe400078e0a0b */
[----:B------:R-:W-:Y:S01]  /*3280*/  @!P1 IMAD.IADD R12, R12, 0x1, -R11 ;  /* 0x000000010c0c9824 */ /* 0x000fe200078e0a0b */
[----:B------:R-:W-:Y:S01]  /*3290*/  ISETP.GE.AND P1, PT, R6, RZ, PT ;  /* 0x000000ff0600720c */ /* 0x000fe20003f26270 */
[----:B------:R-:W-:Y:S01]  /*32a0*/  IMAD.MOV R3, RZ, RZ, -R3 ;  /* 0x000000ffff037224 */ /* 0x000fe200078e0a03 */
[C---:B------:R-:W-:Y:S01]  /*32b0*/  ISETP.GT.U32.AND P6, PT, R11.reuse, R22, PT ;  /* 0x000000160b00720c */ /* 0x040fe20003fc4070 */
[C---:B------:R-:W-:Y:S01]  /*32c0*/  IMAD R13, R11.reuse, R8, R13 ;  /* 0x000000080b0d7224 */ /* 0x040fe200078e020d */
[----:B------:R-:W-:Y:S01]  /*32d0*/  IABS R6, R20 ;  /* 0x0000001400067213 */ /* 0x000fe20000000000 */
[C---:B------:R-:W-:Y:S02]  /*32e0*/  IMAD R17, R11.reuse, R3, R17 ;  /* 0x000000030b117224 */ /* 0x040fe400078e0211 */
[----:B------:R-:W-:Y:S01]  /*32f0*/  @!P3 IMAD.IADD R10, R10, 0x1, -R11 ;  /* 0x000000010a0ab824 */ /* 0x000fe200078e0a0b */
[----:B------:R-:W-:Y:S01]  /*3300*/  ISETP.GT.U32.AND P3, PT, R11, R13, PT ;  /* 0x0000000d0b00720c */ /* 0x000fe20003f64070 */
[----:B0-----:R-:W-:-:S02]  /*3310*/  IMAD.MOV.U32 R0, RZ, RZ, R9 ;  /* 0x000000ffff007224 */ /* 0x001fc400078e0009 */
[----:B------:R-:W-:-:S04]  /*3320*/  IMAD.HI.U32 R9, R7, R6, RZ ;  /* 0x0000000607097227 */ /* 0x000fc800078e00ff */
[----:B------:R-:W-:Y:S01]  /*3330*/  @!P6 IMAD.IADD R22, R22, 0x1, -R11 ;  /* 0x000000011616e824 */ /* 0x000fe200078e0a0b */
[----:B------:R-:W-:Y:S01]  /*3340*/  ISETP.GT.U32.AND P6, PT, R11, R17, PT ;  /* 0x000000110b00720c */ /* 0x000fe20003fc4070 */
[----:B------:R-:W-:Y:S01]  /*3350*/  @!P5 IMAD.MOV R0, RZ, RZ, -R0 ;  /* 0x000000ffff00d224 */ /* 0x000fe200078e0a00 */
[----:B------:R-:W-:Y:S01]  /*3360*/  ISETP.GE.AND P5, PT, R4, RZ, PT ;  /* 0x000000ff0400720c */ /* 0x000fe20003fa6270 */
[----:B------:R-:W-:Y:S02]  /*3370*/  IMAD.MOV R9, RZ, RZ, -R9 ;  /* 0x000000ffff097224 */ /* 0x000fe400078e0a09 */
[----:B------:R-:W-:Y:S01]  /*3380*/  IMAD.HI.U32 R24, R7, R16, RZ ;  /* 0x0000001007187227 */ /* 0x000fe200078e00ff */
[----:B------:R0:W-:Y:S03]  /*3390*/  STL [R1+0x138], R0 ;  /* 0x0001380001007387 */ /* 0x0001e60000100800 */
[----:B------:R-:W-:-:S02]  /*33a0*/  IMAD R6, R11, R9, R6 ;  /* 0x000000090b067224 */ /* 0x000fc400078e0206 */
[----:B------:R-:W-:Y:S02]  /*33b0*/  IMAD.MOV R24, RZ, RZ, -R24 ;  /* 0x000000ffff187224 */ /* 0x000fe400078e0a18 */
[C---:B------:R-:W-:Y:S02]  /*33c0*/  VIADD R4, R27.reuse, 0x4e ;  /* 0x0000004e1b047836 */ /* 0x040fe40000000000 */
[----:B------:R-:W-:Y:S02]  /*33d0*/  VIADD R19, R27, 0x4d ;  /* 0x0000004d1b137836 */ /* 0x000fe40000000000 */
[----:B0-----:R-:W-:Y:S01]  /*33e0*/  IMAD.MOV.U32 R0, RZ, RZ, R12 ;  /* 0x000000ffff007224 */ /* 0x001fe200078e000c */
[----:B------:R-:W-:Y:S01]  /*33f0*/  IABS R18, R4 ;  /* 0x0000000400127213 */ /* 0x000fe20000000000 */
[--C-:B------:R-:W-:Y:S01]  /*3400*/  @!P3 IMAD.IADD R13, R13, 0x1, -R11.reuse ;  /* 0x000000010d0db824 */ /* 0x100fe200078e0a0b */
[C---:B------:R-:W-:Y:S01]  /*3410*/  ISETP.GT.U32.AND P3, PT, R11.reuse, R6, PT ;  /* 0x000000060b00720c */ /* 0x040fe20003f64070 */
[C---:B------:R-:W-:Y:S01]  /*3420*/  IMAD R16, R11.reuse, R24, R16 ;  /* 0x000000180b107224 */ /* 0x040fe200078e0210 */
[----:B------:R-:W-:Y:S01]  /*3430*/  IABS R8, R19 ;  /* 0x0000001300087213 */ /* 0x000fe20000000000 */
[----:B------:R-:W-:Y:S01]  /*3440*/  @!P0 IMAD.MOV R0, RZ, RZ, -R0 ;  /* 0x000000ffff008224 */ /* 0x000fe200078e0a00 */
[----:B------:R-:W-:Y:S01]  /*3450*/  ISETP.GT.U32.AND P0, PT, R11, R13, PT ;  /* 0x0000000d0b00720c */ /* 0x000fe20003f04070 */
[----:B------:R-:W-:Y:S01]  /*3460*/  @!P6 IMAD.IADD R17, R17, 0x1, -R11 ;  /* 0x000000011111e824 */ /* 0x000fe200078e0a0b */
[----:B------:R-:W-:Y:S01]  /*3470*/  ISETP.GT.U32.AND P6, PT, R11, R16, PT ;  /* 0x000000100b00720c */ /* 0x000fe20003fc4070 */
[----:B------:R-:W-:Y:S01]  /*3480*/  IMAD.HI.U32 R23, R7, R18, RZ ;  /* 0x0000001207177227 */ /* 0x000fe200078e00ff */
[----:B------:R0:W-:Y:S03]  /*3490*/  STL [R1+0x134], R0 ;  /* 0x0001340001007387 */ /* 0x0001e60000100800 */
[----:B------:R-:W-:-:S02]  /*34a0*/  VIADD R14, R27, 0x4c ;  /* 0x0000004c1b0e7836 */ /* 0x000fc40000000000 */
[----:B------:R-:W-:-:S03]  /*34b0*/  IMAD.HI.U32 R9, R7, R8, RZ ;  /* 0x0000000807097227 */ /* 0x000fc600078e00ff */
[----:B------:R-:W-:Y:S01]  /*34c0*/  IABS R3, R14 ;  /* 0x0000000e00037213 */ /* 0x000fe20000000000 */
[----:B------:R-:W-:Y:S02]  /*34d0*/  IMAD.MOV R23, RZ, RZ, -R23 ;  /* 0x000000ffff177224 */ /* 0x000fe400078e0a17 */
[----:B0-----:R-:W-:Y:S02]  /*34e0*/  IMAD.MOV.U32 R0, RZ, RZ, R10 ;  /* 0x000000ffff007224 */ /* 0x001fe400078e000a */
[----:B------:R-:W-:Y:S02]  /*34f0*/  IMAD.MOV R24, RZ, RZ, -R9 ;  /* 0x000000ffff187224 */ /* 0x000fe400078e0a09 */
[----:B------:R-:W-:Y:S02]  /*3500*/  @!P4 IMAD.MOV R0, RZ, RZ, -R0 ;  /* 0x000000ffff00c224 */ /* 0x000fe400078e0a00 */
[----:B------:R-:W-:Y:S01]  /*3510*/  @!P3 IMAD.IADD R6, R6, 0x1, -R11 ;  /* 0x000000010606b824 */ /* 0x000fe200078e0a0b */
[C---:B------:R-:W-:Y:S01]  /*3520*/  ISETP.GT.U32.AND P3, PT, R11.reuse, R17, PT ;  /* 0x000000110b00720c */ /* 0x040fe20003f64070 */
[C---:B------:R-:W-:Y:S01]  /*3530*/  IMAD R9, R11.reuse, R23, R18 ;  /* 0x000000170b097224 */ /* 0x040fe200078e0212 */
[----:B------:R0:W-:Y:S01]  /*3540*/  STL [R1+0x130], R0 ;  /* 0x0001300001007387 */ /* 0x0001e20000100800 */
[----:B------:R-:W-:-:S02]  /*3550*/  IMAD R8, R11, R24, R8 ;  /* 0x000000180b087224 */ /* 0x000fc400078e0208 */
[----:B------:R-:W-:Y:S01]  /*3560*/  @!P6 IMAD.IADD R16, R16, 0x1, -R11 ;  /* 0x000000011010e824 */ /* 0x000fe200078e0a0b */
[----:B------:R-:W-:Y:S01]  /*3570*/  ISETP.GT.U32.AND P6, PT, R11, R6, PT ;  /* 0x000000060b00720c */ /* 0x000fe20003fc4070 */
[----:B------:R-:W-:-:S03]  /*3580*/  IMAD.HI.U32 R15, R7, R3, RZ ;  /* 0x00000003070f7227 */ /* 0x000fc600078e00ff */
[----:B------:R-:W-:Y:S01]  /*3590*/  ISETP.GT.U32.AND P4, PT, R11, R16, PT ;  /* 0x000000100b00720c */ /* 0x000fe20003f84070 */
[----:B------:R-:W-:Y:S01]  /*35a0*/  @!P0 IMAD.IADD R13, R13, 0x1, -R11 ;  /* 0x000000010d0d8824 */ /* 0x000fe200078e0a0b */
[C---:B------:R-:W-:Y:S01]  /*35b0*/  ISETP.GT.U32.AND P0, PT, R11.reuse, R8, PT ;  /* 0x000000080b00720c */ /* 0x040fe20003f04070 */
[----:B0-----:R-:W-:Y:S02]  /*35c0*/  IMAD.MOV.U32 R0, RZ, RZ, R22 ;  /* 0x000000ffff007224 */ /* 0x001fe400078e0016 */
[----:B------:R-:W-:Y:S02]  /*35d0*/  IMAD.MOV R18, RZ, RZ, -R15 ;  /* 0x000000ffff127224 */ /* 0x000fe400078e0a0f */
[----:B------:R-:W-:Y:S01]  /*35e0*/  @!P2 IMAD.MOV R0, RZ, RZ, -R0 ;  /* 0x000000ffff00a224 */ /* 0x000fe200078e0a00 */
[C---:B------:R-:W-:Y:S01]  /*35f0*/  ISETP.GT.U32.AND P2, PT, R11.reuse, R9, PT ;  /* 0x000000090b00720c */ /* 0x040fe20003f44070 */
[----:B------:R-:W-:Y:S02]  /*3600*/  IMAD R3, R11, R18, R3 ;  /* 0x000000120b037224 */ /* 0x000fe400078e0203 */
[----:B------:R-:W-:Y:S01]  /*3610*/  VIADD R15, R27, 0x4b ;  /* 0x0000004b1b0f7836 */ /* 0x000fe20000000000 */
[----:B------:R0:W-:Y:S01]  /*3620*/  STL [R1+0x12c], R0 ;  /* 0x00012c0001007387 */ /* 0x0001e20000100800 */
[--C-:B------:R-:W-:Y:S01]  /*3630*/  @!P3 IMAD.IADD R17, R17, 0x1, -R11.reuse ;  /* 0x000000011111b824 */ /* 0x100fe200078e0a0b */
[----:B------:R-:W-:Y:S01]  /*3640*/  ISETP.GE.AND P3, PT, R20, RZ, PT ;  /* 0x000000ff1400720c */ /* 0x000fe20003f66270 */
[----:B------:R-:W-:Y:S01]  /*3650*/  @!P6 IMAD.IADD R6, R6, 0x1, -R11 ;  /* 0x000000010606e824 */ /* 0x000fe200078e0a0b */
[----:B------:R-:W-:Y:S01]  /*3660*/  ISETP.GT.U32.AND P6, PT, R11, R3, PT ;  /* 0x000000030b00720c */ /* 0x000fe20003fc4070 */
[----:B------:R-:W-:Y:S01]  /*3670*/  VIADD R12, R27, 0x4a ;  /* 0x0000004a1b0c7836 */ /* 0x000fe20000000000 */
[----:B------:R-:W-:Y:S01]  /*3680*/  IABS R18, R15 ;  /* 0x0000000f00127213 */ /* 0x000fe20000000000 */
[----:B------:R-:W-:-:S02]  /*3690*/  IMAD.MOV.U32 R2, RZ, RZ, R13 ;  /* 0x000000ffff027224 */ /* 0x000fc400078e000d */
[--C-:B------:R-:W-:Y:S01]  /*36a0*/  @!P2 IMAD.IADD R9, R9, 0x1, -R11.reuse ;  /* 0x000000010909a824 */ /* 0x100fe200078e0a0b */
[----:B------:R-:W-:Y:S01]  /*36b0*/  IABS R10, R12 ;  /* 0x0000000c000a7213 */ /* 0x000fe20000000000 */
[----:B------:R-:W-:Y:S01]  /*36c0*/  @!P0 IMAD.IADD R8, R8, 0x1, -R11 ;  /* 0x0000000108088824 */ /* 0x000fe200078e0a0b */
[----:B------:R-:W-:Y:S01]  /*36d0*/  ISETP.GE.AND P2, PT, R4, RZ, PT ;  /* 0x000000ff0400720c */ /* 0x000fe20003f46270 */
[----:B0-----:R-:W-:Y:S01]  /*36e0*/  IMAD.MOV.U32 R0, RZ, RZ, R17 ;  /* 0x000000ffff007224 */ /* 0x001fe200078e0011 */
[----:B------:R-:W-:Y:S01]  /*36f0*/  ISETP.GE.AND P0, PT, R19, RZ, PT ;  /* 0x000000ff1300720c */ /* 0x000fe20003f06270 */
[----:B------:R-:W-:Y:S01]  /*3700*/  @!P4 IMAD.IADD R16, R16, 0x1, -R11 ;  /* 0x000000011010c824 */ /* 0x000fe200078e0a0b */
[----:B------:R-:W-:Y:S01]  /*3710*/  ISETP.GE.AND P4, PT, R21, RZ, PT ;  /* 0x000000ff1500720c */ /* 0x000fe20003f86270 */
[----:B------:R-:W-:Y:S01]  /*3720*/  @!P5 IMAD.MOV R2, RZ, RZ, -R2 ;  /* 0x000000ffff02d224 */ /* 0x000fe200078e0a02 */
[C---:B------:R-:W-:Y:S01]  /*3730*/  ISETP.GT.U32.AND P5, PT, R11.reuse, R9, PT ;  /* 0x000000090b00720c */ /* 0x040fe20003fa4070 */
[----:B------:R-:W-:Y:S01]  /*3740*/  @!P1 IMAD.MOV R0, RZ, RZ, -R0 ;  /* 0x000000ffff009224 */ /* 0x000fe200078e0a00 */
[----:B------:R-:W-:Y:S01]  /*3750*/  ISETP.GT.U32.AND P1, PT, R11, R8, PT ;  /* 0x000000080b00720c */ /* 0x000fe20003f24070 */
[C---:B------:R-:W-:Y:S01]  /*3760*/  IMAD.HI.U32 R22, R7.reuse, R18, RZ ;  /* 0x0000001207167227 */ /* 0x040fe200078e00ff */
[----:B------:R0:W-:Y:S03]  /*3770*/  STL [R1+0x128], R2 ;  /* 0x0001280201007387 */ /* 0x0001e60000100800 */
[----:B------:R-:W-:Y:S01]  /*3780*/  IMAD.HI.U32 R20, R7, R10, RZ ;  /* 0x0000000a07147227 */ /* 0x000fe200078e00ff */
[----:B------:R1:W-:Y:S03]  /*3790*/  STL [R1+0x124], R0 ;  /* 0x0001240001007387 */ /* 0x0003e60000100800 */
[----:B------:R-:W-:-:S02]  /*37a0*/  IMAD.MOV R22, RZ, RZ, -R22 ;  /* 0x000000ffff167224 */ /* 0x000fc400078e0a16 */
[----:B------:R-:W-:Y:S02]  /*37b0*/  @!P6 IMAD.IADD R3, R3, 0x1, -R11 ;  /* 0x000000010303e824 */ /* 0x000fe400078e0a0b */
[----:B0-----:R-:W-:Y:S02]  /*37c0*/  IMAD.MOV.U32 R2, RZ, RZ, R6 ;  /* 0x000000ffff027224 */ /* 0x001fe400078e0006 */
[----:B------:R-:W-:Y:S01]  /*37d0*/  IMAD.MOV R20, RZ, RZ, -R20 ;  /* 0x000000ffff147224 */ /* 0x000fe200078e0a14 */
[C---:B------:R-:W-:Y:S01]  /*37e0*/  ISETP.GT.U32.AND P6, PT, R11.reuse, R3, PT ;  /* 0x000000030b00720c */ /* 0x040fe20003fc4070 */
[----:B-1----:R-:W-:Y:S02]  /*37f0*/  IMAD.MOV.U32 R0, RZ, RZ, R16 ;  /* 0x000000ffff007224 */ /* 0x002fe400078e0010 */
[----:B------:R-:W-:Y:S02]  /*3800*/  IMAD R4, R11, R22, R18 ;  /* 0x000000160b047224 */ /* 0x000fe400078e0212 */
[----:B------:R-:W-:-:S02]  /*3810*/  VIADD R13, R27, 0x49 ;  /* 0x000000491b0d7836 */ /* 0x000fc40000000000 */
[----:B------:R-:W-:Y:S01]  /*3820*/  @!P3 IMAD.MOV R2, RZ, RZ, -R2 ;  /* 0x000000ffff02b224 */ /* 0x000fe200078e0a02 */
[C---:B------:R-:W-:Y:S01]  /*3830*/  ISETP.GT.U32.AND P3, PT, R11.reuse, R4, PT ;  /* 0x000000040b00720c */ /* 0x040fe20003f64070 */
[----:B------:R-:W-:Y:S02]  /*3840*/  IMAD R10, R11, R20, R10 ;  /* 0x000000140b0a7224 */ /* 0x000fe400078e020a */
[----:B------:R-:W-:Y:S01]  /*3850*/  @!P4 IMAD.MOV R0, RZ, RZ, -R0 ;  /* 0x000000ffff00c224 */ /* 0x000fe200078e0a00 */
[----:B------:R-:W-:Y:S01]  /*3860*/  ISETP.GE.AND P4, PT, R14, RZ, PT ;  /* 0x000000ff0e00720c */ /* 0x000fe20003f86270 */
[--C-:B------:R-:W-:Y:S01]  /*3870*/  @!P5 IMAD.IADD R9, R9, 0x1, -R11.reuse ;  /* 0x000000010909d824 */ /* 0x100fe200078e0a0b */
[----:B------:R-:W-:Y:S01]  /*3880*/  IABS R14, R13 ;  /* 0x0000000d000e7213 */ /* 0x000fe20000000000 */
[--C-:B------:R-:W-:Y:S01]  /*3890*/  @!P1 IMAD.IADD R8, R8, 0x1, -R11.reuse ;  /* 0x0000000108089824 */ /* 0x100fe200078e0a0b */
[----:B------:R0:W-:Y:S01]  /*38a0*/  STL [R1+0x120], R2 ;  /* 0x0001200201007387 */ /* 0x0001e20000100800 */
[----:B------:R-:W-:Y:S01]  /*38b0*/  ISETP.GT.U32.AND P5, PT, R11, R10, PT ;  /* 0x0000000a0b00720c */ /* 0x000fe20003fa4070 */
[----:B------:R-:W-:Y:S01]  /*38c0*/  @!P6 IMAD.IADD R3, R3, 0x1, -R11 ;  /* 0x000000010303e824 */ /* 0x000fe200078e0a0b */
[----:B------:R-:W-:Y:S01]  /*38d0*/  ISETP.GE.AND P1, PT, R15, RZ, PT ;  /* 0x000000ff0f00720c */ /* 0x000fe20003f26270 */
[----:B------:R1:W-:Y:S01]  /*38e0*/  STL [R1+0x11c], R0 ;  /* 0x00011c0001007387 */ /* 0x0003e20000100800 */
[----:B------:R-:W-:Y:S01]  /*38f0*/  IMAD.HI.U32 R15, R7, R14, RZ ;  /* 0x0000000e070f7227 */ /* 0x000fe200078e00ff */
[----:B------:R-:W-:-:S03]  /*3900*/  ISETP.GE.AND P6, PT, R12, RZ, PT ;  /* 0x000000ff0c00720c */ /* 0x000fc60003fc6270 */
[----:B------:R-:W-:Y:S02]  /*3910*/  IMAD.MOV R15, RZ, RZ, -R15 ;  /* 0x000000ffff0f7224 */ /* 0x000fe400078e0a0f */
[----:B0-----:R-:W-:Y:S02]  /*3920*/  IMAD.MOV.U32 R2, RZ, RZ, R9 ;  /* 0x000000ffff027224 */ /* 0x001fe400078e0009 */
[----:B------:R-:W-:Y:S02]  /*3930*/  VIADD R6, R27, 0x48 ;  /* 0x000000481b067836 */ /* 0x000fe40000000000 */
[----:B-1----:R-:W-:Y:S02]  /*3940*/  IMAD.MOV.U32 R0, RZ, RZ, R8 ;  /* 0x000000ffff007224 */ /* 0x002fe400078e0008 */
[----:B------:R-:W-:Y:S01]  /*3950*/  @!P2 IMAD.MOV R2, RZ, RZ, -R2 ;  /* 0x000000ffff02a224 */ /* 0x000fe200078e0a02 */
[----:B------:R-:W-:Y:S01]  /*3960*/  IABS R18, R6 ;  /* 0x0000000600127213 */ /* 0x000fe20000000000 */
[----:B------:R-:W-:-:S02]  /*3970*/  @!P0 IMAD.MOV R0, RZ, RZ, -R0 ;  /* 0x000000ffff008224 */ /* 0x000fc400078e0a00 */
[--C-:B------:R-:W-:Y:S01]  /*3980*/  @!P3 IMAD.IADD R4, R4, 0x1, -R11.reuse ;  /* 0x000000010404b824 */ /* 0x100fe200078e0a0b */
[----:B------:R-:W-:Y:S01]  /*3990*/  STL [R1+0x118], R2 ;  /* 0x0001180201007387 */ /* 0x000fe20000100800 */
[----:B------:R-:W-:Y:S01]  /*39a0*/  IMAD R15, R11, R15, R14 ;  /* 0x0000000f0b0f7224 */ /* 0x000fe200078e020e */
[----:B------:R-:W-:Y:S01]  /*39b0*/  ISETP.GE.AND P3, PT, R13, RZ, PT ;  /* 0x000000ff0d00720c */ /* 0x000fe20003f66270 */
[----:B------:R-:W-:Y:S01]  /*39c0*/  @!P5 IMAD.IADD R10, R10, 0x1, -R11 ;  /* 0x000000010a0ad824 */ /* 0x000fe200078e0a0b */
[----:B------:R0:W-:Y:S01]  /*39d0*/  STL [R1+0x114], R0 ;  /* 0x0001140001007387 */ /* 0x0001e20000100800 */
[----:B------:R-:W-:Y:S01]  /*39e0*/  ISETP.GT.U32.AND P2, PT, R11, R4, PT ;  /* 0x000000040b00720c */ /* 0x000fe20003f44070 */
[----:B------:R-:W-:Y:S01]  /*39f0*/  IMAD.HI.U32 R12, R7, R18, RZ ;  /* 0x00000012070c7227 */ /* 0x000fe200078e00ff */
[----:B------:R-:W-:Y:S02]  /*3a00*/  ISETP.GE.AND P5, PT, R6, RZ, PT ;  /* 0x000000ff0600720c */ /* 0x000fe40003fa6270 */
[----:B------:R-:W-:Y:S01]  /*3a10*/  ISETP.GT.U32.AND P0, PT, R11, R10, PT ;  /* 0x0000000a0b00720c */ /* 0x000fe20003f04070 */
[----:B------:R-:W-:-:S02]  /*3a20*/  IMAD.MOV R12, RZ, RZ, -R12 ;  /* 0x000000ffff0c7224 */ /* 0x000fc400078e0a0c */
[----:B------:R-:W-:Y:S02]  /*3a30*/  VIADD R16, R27, 0x47 ;  /* 0x000000471b107836 */ /* 0x000fe40000000000 */
[----:B0-----:R-:W-:Y:S02]  /*3a40*/  IMAD.MOV.U32 R0, RZ, RZ, R3 ;  /* 0x000000ffff007224 */ /* 0x001fe400078e0003 */
[C---:B------:R-:W-:Y:S02]  /*3a50*/  IMAD R18, R11.reuse, R12, R18 ;  /* 0x0000000c0b127224 */ /* 0x040fe400078e0212 */
[----:B------:R-:W-:Y:S01]  /*3a60*/  @!P4 IMAD.MOV R0, RZ, RZ, -R0 ;  /* 0x000000ffff00c224 */ /* 0x000fe200078e0a00 */
[C---:B------:R-:W-:Y:S01]  /*3a70*/  ISETP.GT.U32.AND P4, PT, R11.reuse, R15, PT ;  /* 0x0000000f0b00720c */ /* 0x040fe20003f84070 */
[--C-:B------:R-:W-:Y:S01]  /*3a80*/  @!P2 IMAD.IADD R4, R4, 0x1, -R11.reuse ;  /* 0x000000010404a824 */ /* 0x100fe200078e0a0b */
[----:B------:R-:W-:Y:S01]  /*3a90*/  ISETP.GE.AND P2, PT, R16, RZ, PT ;  /* 0x000000ff1000720c */ /* 0x000fe20003f46270 */
[----:B------:R-:W-:Y:S01]  /*3aa0*/  @!P0 IMAD.IADD R10, R10, 0x1, -R11 ;  /* 0x000000010a0a8824 */ /* 0x000fe200078e0a0b */
[----:B------:R-:W-:Y:S01]  /*3ab0*/  IABS R16, R16 ;  /* 0x0000001000107213 */ /* 0x000fe20000000000 */
[----:B------:R0:W-:Y:S01]  /*3ac0*/  STL [R1+0x110], R0 ;  /* 0x0001100001007387 */ /* 0x0001e20000100800 */
[----:B------:R-:W-:Y:S01]  /*3ad0*/  ISETP.GT.U32.AND P0, PT, R11, R18, PT ;  /* 0x000000120b00720c */ /* 0x000fe20003f04070 */
[----:B------:R-:W-:-:S02]  /*3ae0*/  VIADD R3, R27, 0x46 ;  /* 0x000000461b037836 */ /* 0x000fc40000000000 */
[----:B------:R-:W-:-:S03]  /*3af0*/  IMAD.HI.U32 R9, R7, R16, RZ ;  /* 0x0000001007097227 */ /* 0x000fc600078e00ff */
[----:B------:R-:W-:Y:S01]  /*3b00*/  IABS R6, R3 ;  /* 0x0000000300067213 */ /* 0x000fe20000000000 */
[----:B------:R-:W-:Y:S02]  /*3b10*/  @!P4 IMAD.IADD R15, R15, 0x1, -R11 ;  /* 0x000000010f0fc824 */ /* 0x000fe400078e0a0b */
[----:B0-----:R-:W-:Y:S02]  /*3b20*/  IMAD.MOV.U32 R0, RZ, RZ, R4 ;  /* 0x000000ffff007224 */ /* 0x001fe400078e0004 */
[----:B------:R-:W-:Y:S01]  /*3b30*/  VIADD R8, R27, 0x45 ;  /* 0x000000451b087836 */ /* 0x000fe20000000000 */
[C---:B------:R-:W-:Y:S01]  /*3b40*/  ISETP.GT.U32.AND P4, PT, R11.reuse, R15, PT ;  /* 0x0000000f0b00720c */ /* 0x040fe20003f84070 */
[----:B------:R-:W-:Y:S02]  /*3b50*/  IMAD.MOV R9, RZ, RZ, -R9 ;  /* 0x000000ffff097224 */ /* 0x000fe400078e0a09 */
[----:B------:R-:W-:Y:S01]  /*3b60*/  @!P1 IMAD.MOV R0, RZ, RZ, -R0 ;  /* 0x000000ffff009224 */ /* 0x000fe200078e0a00 */
[----:B------:R-:W-:Y:S01]  /*3b70*/  IABS R13, R8 ;  /* 0x00000008000d7213 */ /* 0x000fe20000000000 */
[----:B------:R-:W-:Y:S01]  /*3b80*/  IMAD R16, R11, R9, R16 ;  /* 0x000000090b107224 */ /* 0x000fe200078e0210 */
[----:B------:R-:W-:Y:S01]  /*3b90*/  ISETP.GE.AND P1, PT, R3, RZ, PT ;  /* 0x000000ff0300720c */ /* 0x000fe20003f26270 */
[----:B------:R-:W-:Y:S01]  /*3ba0*/  @!P0 IMAD.IADD R18, R18, 0x1, -R11 ;  /* 0x0000000112128824 */ /* 0x000fe200078e0a0b */
[----:B------:R0:W-:Y:S01]  /*3bb0*/  STL [R1+0x10c], R0 ;  /* 0x00010c0001007387 */ /* 0x0001e20000100800 */
[----:B------:R-:W-:-:S02]  /*3bc0*/  IMAD.MOV.U32 R4, RZ, RZ, R6 ;  /* 0x000000ffff047224 */ /* 0x000fc400078e0006 */
[----:B------:R-:W-:Y:S01]  /*3bd0*/  IMAD.HI.U32 R3, R7, R13, RZ ;  /* 0x0000000d07037227 */ /* 0x000fe200078e00ff */
[----:B------:R-:W-:-:S03]  /*3be0*/  ISETP.GT.U32.AND P0, PT, R11, R18, PT ;  /* 0x000000120b00720c */ /* 0x000fc60003f04070 */
[----:B------:R-:W-:Y:S01]  /*3bf0*/  @!P4 IMAD.IADD R15, R15, 0x1, -R11 ;  /* 0x000000010f0fc824 */ /* 0x000fe200078e0a0b */
[----:B------:R-:W-:Y:S01]  /*3c00*/  ISETP.GT.U32.AND P4, PT, R11, R16, PT ;  /* 0x000000100b00720c */ /* 0x000fe20003f84070 */
[----:B------:R-:W-:-:S04]  /*3c10*/  IMAD.HI.U32 R6, R7, R4, RZ ;  /* 0x0000000407067227 */ /* 0x000fc800078e00ff */
[----:B0-----:R-:W-:Y:S02]  /*3c20*/  IMAD.MOV.U32 R0, RZ, RZ, R10 ;  /* 0x000000ffff007224 */ /* 0x001fe400078e000a */
[----:B------:R-:W-:Y:S02]  /*3c30*/  IMAD.MOV R6, RZ, RZ, -R6 ;  /* 0x000000ffff067224 */ /* 0x000fe400078e0a06 */
[----:B------:R-:W-:Y:S01]  /*3c40*/  @!P6 IMAD.MOV R0, RZ, RZ, -R0 ;  /* 0x000000ffff00e224 */ /* 0x000fe200078e0a00 */
[----:B------:R-:W-:Y:S01]  /*3c50*/  ISETP.GE.AND P6, PT, R8, RZ, PT ;  /* 0x000000ff0800720c */ /* 0x000fe20003fc6270 */
[----:B------:R-:W-:Y:S02]  /*3c60*/  IMAD.MOV R8, RZ, RZ, -R3 ;  /* 0x000000ffff087224 */ /* 0x000fe400078e0a03 */
[C---:B------:R-:W-:Y:S01]  /*3c70*/  IMAD R3, R11.reuse, R6, R4 ;  /* 0x000000060b037224 */ /* 0x040fe200078e0204 */
[----:B------:R0:W-:Y:S01]  /*3c80*/  STL [R1+0x108], R0 ;  /* 0x0001080001007387 */ /* 0x0001e20000100800 */
[----:B------:R-:W-:-:S02]  /*3c90*/  IMAD R13, R11, R8, R13 ;  /* 0x000000080b0d7224 */ /* 0x000fc400078e020d */
[--C-:B------:R-:W-:Y:S02]  /*3ca0*/  @!P4 IMAD.IADD R16, R16, 0x1, -R11.reuse ;  /* 0x000000011010c824 */ /* 0x100fe400078e0a0b */
[----:B------:R-:W-:Y:S01]  /*3cb0*/  @!P0 IMAD.IADD R18, R18, 0x1, -R11 ;  /* 0x0000000112128824 */ /* 0x000fe200078e0a0b */
[----:B------:R-:W-:Y:S01]  /*3cc0*/  ISETP.GT.U32.AND P4, PT, R11, R13, PT ;  /* 0x0000000d0b00720c */ /* 0x000fe20003f84070 */
[----:B------:R-:W-:Y:S01]  /*3cd0*/  VIADD R4, R27, 0x44 ;  /* 0x000000441b047836 */ /* 0x000fe20000000000 */
[----:B------:R-:W-:Y:S01]  /*3ce0*/  ISETP.GT.U32.AND P0, PT, R11, R3, PT ;  /* 0x000000030b00720c */ /* 0x000fe20003f04070 */
[C---:B------:R-:W-:Y:S02]  /*3cf0*/  VIADD R10, R27.reuse, 0x42 ;  /* 0x000000421b0a7836 */ /* 0x040fe40000000000 */
[----:B0-----:R-:W-:Y:S01]  /*3d00*/  IMAD.MOV.U32 R0, RZ, RZ, R15 ;  /* 0x000000ffff007224 */ /* 0x001fe200078e000f */
[----:B------:R-:W-:Y:S01]  /*3d10*/  IABS R9, R4 ;  /* 0x0000000400097213 */ /* 0x000fe20000000000 */
[----:B------:R-:W-:Y:S01]  /*3d20*/  VIADD R14, R27, 0x43 ;  /* 0x000000431b0e7836 */ /* 0x000fe20000000000 */
[----:B------:R-:W-:Y:S01]  /*3d30*/  IABS R12, R10 ;  /* 0x0000000a000c7213 */ /* 0x000fe20000000000 */
[----:B------:R-:W-:Y:S01]  /*3d40*/  @!P3 IMAD.MOV R0, RZ, RZ, -R0 ;  /* 0x000000ffff00b224 */ /* 0x000fe200078e0a00 */
[----:B------:R-:W-:Y:S01]  /*3d50*/  ISETP.GT.U32.AND P3, PT, R11, R16, PT ;  /* 0x000000100b00720c */ /* 0x000fe20003f64070 */
[----:B------:R-:W-:Y:S01]  /*3d60*/  IMAD.HI.U32 R15, R7, R9, RZ ;  /* 0x00000009070f7227 */ /* 0x000fe200078e00ff */
[----:B------:R-:W-:-:S02]  /*3d70*/  IABS R17, R14 ;  /* 0x0000000e00117213 */ /* 0x000fc40000000000 */
[----:B------:R0:W-:Y:S01]  /*3d80*/  STL [R1+0x104], R0 ;  /* 0x0001040001007387 */ /* 0x0001e20000100800 */
[--C-:B------:R-:W-:Y:S02]  /*3d90*/  @!P4 IMAD.IADD R13, R13, 0x1, -R11.reuse ;  /* 0x000000010d0dc824 */ /* 0x100fe400078e0a0b */
[----:B------:R-:W-:Y:S02]  /*3da0*/  @!P0 IMAD.IADD R3, R3, 0x1, -R11 ;  /* 0x0000000103038824 */ /* 0x000fe400078e0a0b */
[----:B------:R-:W-:Y:S01]  /*3db0*/  VIADD R6, R27, 0x41 ;  /* 0x000000411b067836 */ /* 0x000fe20000000000 */
[C---:B------:R-:W-:Y:S01]  /*3dc0*/  ISETP.GT.U32.AND P4, PT, R11.reuse, R13, PT ;  /* 0x0000000d0b00720c */ /* 0x040fe20003f84070 */
[----:B------:R-:W-:Y:S01]  /*3dd0*/  IMAD.MOV R15, RZ, RZ, -R15 ;  /* 0x000000ffff0f7224 */ /* 0x000fe200078e0a0f */
[----:B------:R-:W-:Y:S01]  /*3de0*/  ISETP.GT.U32.AND P0, PT, R11, R3, PT ;  /* 0x000000030b00720c */ /* 0x000fe20003f04070 */
[----:B------:R-:W-:Y:S01]  /*3df0*/  @!P3 IMAD.IADD R16, R16, 0x1, -R11 ;  /* 0x000000011010b824 */ /* 0x000fe200078e0a0b */
[----:B------:R-:W-:Y:S01]  /*3e00*/  IABS R8, R6 ;  /* 0x0000000600087213 */ /* 0x000fe20000000000 */
[----:B0-----:R-:W-:-:S02]  /*3e10*/  IMAD.MOV.U32 R0, RZ, RZ, R18 ;  /* 0x000000ffff007224 */ /* 0x001fc400078e0012 */
[----:B------:R-:W-:-:S04]  /*3e20*/  IMAD.HI.U32 R18, R7, R17, RZ ;  /* 0x0000001107127227 */ /* 0x000fc800078e00ff */
[----:B------:R-:W-:Y:S01]  /*3e30*/  @!P5 IMAD.MOV R0, RZ, RZ, -R0 ;  /* 0x000000ffff00d224 */ /* 0x000fe200078e0a00 */
[----:B------:R-:W-:Y:S01]  /*3e40*/  ISETP.GE.AND P5, PT, R4, RZ, PT ;  /* 0x000000ff0400720c */ /* 0x000fe20003fa6270 */
[----:B------:R-:W-:Y:S02]  /*3e50*/  IMAD R4, R11, R15, R9 ;  /* 0x0000000f0b047224 */ /* 0x000fe400078e0209 */
[----:B------:R-:W-:Y:S01]  /*3e60*/  IMAD.HI.U32 R9, R7, R12, RZ ;  /* 0x0000000c07097227 */ /* 0x000fe200078e00ff */
[----:B------:R0:W-:Y:S02]  /*3e70*/  STL [R1+0x100], R0 ;  /* 0x0001000001007387 */ /* 0x0001e40000100800 */
[----:B------:R-:W-:Y:S01]  /*3e80*/  ISETP.GT.U32.AND P3, PT, R11, R4, PT ;  /* 0x000000040b00720c */ /* 0x000fe20003f64070 */
[----:B------:R-:W-:-:S04]  /*3e90*/  IMAD.HI.U32 R15, R7, R8, RZ ;  /* 0x00000008070f7227 */ /* 0x000fc800078e00ff */
[----:B------:R-:W-:Y:S02]  /*3ea0*/  IMAD.MOV R9, RZ, RZ, -R9 ;  /* 0x000000ffff097224 */ /* 0x000fe400078e0a09 */
[----:B------:R-:W-:Y:S02]  /*3eb0*/  IMAD.MOV R18, RZ, RZ, -R18 ;  /* 0x000000ffff127224 */ /* 0x000fe400078e0a12 */
[----:B0-----:R-:W-:Y:S02]  /*3ec0*/  IMAD.MOV.U32 R0, RZ, RZ, R16 ;  /* 0x000000ffff007224 */ /* 0x001fe400078e0010 */
[----:B------:R-:W-:Y:S02]  /*3ed0*/  IMAD.MOV R15, RZ, RZ, -R15 ;  /* 0x000000ffff0f7224 */ /* 0x000fe400078e0a0f */
[----:B------:R-:W-:Y:S02]  /*3ee0*/  @!P2 IMAD.MOV R0, RZ, RZ, -R0 ;  /* 0x000000ffff00a224 */ /* 0x000fe400078e0a00 */
[----:B------:R-:W-:-:S02]  /*3ef0*/  IMAD R12, R11, R9, R12 ;  /* 0x000000090b0c7224 */ /* 0x000fc400078e020c */
[--C-:B------:R-:W-:Y:S01]  /*3f00*/  @!P4 IMAD.IADD R13, R13, 0x1, -R11.reuse ;  /* 0x000000010d0dc824 */ /* 0x100fe200078e0a0b */
[----:B------:R0:W-:Y:S01]  /*3f10*/  STL [R1+0xfc], R0 ;  /* 0x0000fc0001007387 */ /* 0x0001e20000100800 */
[----:B------:R-:W-:Y:S01]  /*3f20*/  VIADD R9, R27, 0x40 ;  /* 0x000000401b097836 */ /* 0x000fe20000000000 */
[----:B------:R-:W-:Y:S01]  /*3f30*/  ISETP.GT.U32.AND P4, PT, R11, R12, PT ;  /* 0x0000000c0b00720c */ /* 0x000fe20003f84070 */
[----:B------:R-:W-:Y:S01]  /*3f40*/  @!P0 IMAD.IADD R3, R3, 0x1, -R11 ;  /* 0x0000000103038824 */ /* 0x000fe200078e0a0b */
[----:B------:R-:W-:Y:S01]  /*3f50*/  ISETP.GE.AND P0, PT, R14, RZ, PT ;  /* 0x000000ff0e00720c */ /* 0x000fe20003f06270 */
[C---:B------:R-:W-:Y:S02]  /*3f60*/  IMAD R14, R11.reuse, R18, R17 ;  /* 0x000000120b0e7224 */ /* 0x040fe400078e0211 */
[C---:B------:R-:W-:Y:S01]  /*3f70*/  IMAD R8, R11.reuse, R15, R8 ;  /* 0x0000000f0b087224 */ /* 0x040fe200078e0208 */
[----:B------:R-:W-:Y:S01]  /*3f80*/  IABS R15, R9 ;  /* 0x00000009000f7213 */ /* 0x000fe20000000000 */
[----:B------:R-:W-:Y:S01]  /*3f90*/  @!P3 IMAD.IADD R4, R4, 0x1, -R11 ;  /* 0x000000010404b824 */ /* 0x000fe200078e0a0b */
[----:B------:R-:W-:Y:S01]  /*3fa0*/  ISETP.GT.U32.AND P3, PT, R11, R14, PT ;  /* 0x0000000e0b00720c */ /* 0x000fe20003f64070 */
[----:B0-----:R-:W-:-:S02]  /*3fb0*/  IMAD.MOV.U32 R0, RZ, RZ, R13 ;  /* 0x000000ffff007224 */ /* 0x001fc400078e000d */
[----:B------:R-:W-:Y:S01]  /*3fc0*/  IMAD.MOV.U32 R2, RZ, RZ, R3 ;  /* 0x000000ffff027224 */ /* 0x000fe200078e0003 */
[C---:B------:R-:W-:Y:S01]  /*3fd0*/  ISETP.GT.U32.AND P2, PT, R11.reuse, R4, PT ;  /* 0x000000040b00720c */ /* 0x040fe20003f44070 */
[----:B------:R-:W-:Y:S01]  /*3fe0*/  @!P6 IMAD.MOV R0, RZ, RZ, -R0 ;  /* 0x000000ffff00e224 */ /* 0x000fe200078e0a00 */
[----:B------:R-:W-:Y:S01]  /*3ff0*/  ISETP.GT.U32.AND P6, PT, R11, R8, PT ;  /* 0x000000080b00720c */ /* 0x000fe20003fc4070 */
[----:B------:R-:W-:Y:S02]  /*4000*/  IMAD.MOV.U32 R3, RZ, RZ, R15 ;  /* 0x000000ffff037224 */ /* 0x000fe400078e000f */
[----:B------:R-:W-:Y:S01]  /*4010*/  @!P1 IMAD.MOV R2, RZ, RZ, -R2 ;  /* 0x000000ffff029224 */ /* 0x000fe200078e0a02 */
[----:B------:R-:W-:Y:S01]  /*4020*/  ISETP.GE.AND P1, PT, R10, RZ, PT ;  /* 0x000000ff0a00720c */ /* 0x000fe20003f26270 */
[----:B------:R-:W-:Y:S02]  /*4030*/  VIADD R10, R27, 0x3f ;  /* 0x0000003f1b0a7836 */ /* 0x000fe40000000000 */
[----:B------:R-:W-:Y:S01]  /*4040*/  IMAD.HI.U32 R13, R7, R3, RZ ;  /* 0x00000003070d7227 */ /* 0x000fe200078e00ff */
[----:B------:R-:W-:Y:S02]  /*4050*/  STL [R1+0xf8], R2 ;  /* 0x0000f80201007387 */ /* 0x000fe40000100800 */
[----:B------:R-:W-:Y:S01]  /*4060*/  IABS R18, R10 ;  /* 0x0000000a00127213 */ /* 0x000fe20000000000 */
[----:B------:R-:W-:Y:S01]  /*4070*/  @!P4 IMAD.IADD R12, R12, 0x1, -R11 ;  /* 0x000000010c0cc824 */ /* 0x000fe200078e0a0b */
[----:B------:R0:W-:Y:S01]  /*4080*/  STL [R1+0xf4], R0 ;  /* 0x0000f40001007387 */ /* 0x0001e20000100800 */
[----:B------:R-:W-:-:S02]  /*4090*/  IMAD.MOV R13, RZ, RZ, -R13 ;  /* 0x000000ffff0d7224 */ /* 0x000fc400078e0a0d */
[--C-:B------:R-:W-:Y:S01]  /*40a0*/  @!P3 IMAD.IADD R14, R14, 0x1, -R11.reuse ;  /* 0x000000010e0eb824 */ /* 0x100fe200078e0a0b */
[----:B------:R-:W-:Y:S01]  /*40b0*/  ISETP.GE.AND P3, PT, R9, RZ, PT ;  /* 0x000000ff0900720c */ /* 0x000fe20003f66270 */
[----:B------:R-:W-:Y:S01]  /*40c0*/  @!P6 IMAD.IADD R8, R8, 0x1, -R11 ;  /* 0x000000010808e824 */ /* 0x000fe200078e0a0b */
[C---:B------:R-:W-:Y:S01]  /*40d0*/  ISETP.GT.U32.AND P6, PT, R11.reuse, R12, PT ;  /* 0x0000000c0b00720c */ /* 0x040fe20003fc4070 */
[C---:B------:R-:W-:Y:S01]  /*40e0*/  IMAD R3, R11.reuse, R13, R3 ;  /* 0x0000000d0b037224 */ /* 0x040fe200078e0203 */
[----:B------:R-:W-:Y:S01]  /*40f0*/  ISETP.GT.U32.AND P4, PT, R11, R14, PT ;  /* 0x0000000e0b00720c */ /* 0x000fe20003f84070 */
[----:B------:R-:W-:-:S04]  /*4100*/  IMAD.HI.U32 R13, R7, R18, RZ ;  /* 0x00000012070d7227 */ /* 0x000fc800078e00ff */
[----:B------:R-:W-:Y:S01]  /*4110*/  @!P2 IMAD.IADD R4, R4, 0x1, -R11 ;  /* 0x000000010404a824 */ /* 0x000fe200078e0a0b */
[----:B------:R-:W-:Y:S01]  /*4120*/  ISETP.GE.AND P2, PT, R6, RZ, PT ;  /* 0x000000ff0600720c */ /* 0x000fe20003f46270 */
[----:B------:R-:W-:Y:S02]  /*4130*/  IMAD.MOV R13, RZ, RZ, -R13 ;  /* 0x000000ffff0d7224 */ /* 0x000fe400078e0a0d */
[----:B0-----:R-:W-:Y:S02]  /*4140*/  IMAD.MOV.U32 R0, RZ, RZ, R4 ;  /* 0x000000ffff007224 */ /* 0x001fe400078e0004 */
[C---:B------:R-:W-:Y:S02]  /*4150*/  IMAD R18, R11.reuse, R13, R18 ;  /* 0x0000000d0b127224 */ /* 0x040fe400078e0212 */
[----:B------:R-:W-:Y:S01]  /*4160*/  @!P5 IMAD.MOV R0, RZ, RZ, -R0 ;  /* 0x000000ffff00d224 */ /* 0x000fe200078e0a00 */
[C---:B------:R-:W-:Y:S01]  /*4170*/  ISETP.GT.U32.AND P5, PT, R11.reuse, R8, PT ;  /* 0x000000080b00720c */ /* 0x040fe20003fa4070 */
[--C-:B------:R-:W-:Y:S01]  /*4180*/  @!P6 IMAD.IADD R12, R12, 0x1, -R11.reuse ;  /* 0x000000010c0ce824 */ /* 0x100fe200078e0a0b */
[C---:B------:R-:W-:Y:S01]  /*4190*/  ISETP.GT.U32.AND P6, PT, R11.reuse, R18, PT ;  /* 0x000000120b00720c */ /* 0x040fe20003fc4070 */
[----:B------:R-:W-:Y:S01]  /*41a0*/  @!P4 IMAD.IADD R14, R14, 0x1, -R11 ;  /* 0x000000010e0ec824 */ /* 0x000fe200078e0a0b */
[----:B------:R-:W-:Y:S01]  /*41b0*/  ISETP.GT.U32.AND P4, PT, R11, R3, PT ;  /* 0x000000030b00720c */ /* 0x000fe20003f84070 */
[C---:B------:R-:W-:Y:S01]  /*41c0*/  VIADD R6, R27.reuse, 0x3e ;  /* 0x0000003e1b067836 */ /* 0x040fe20000000000 */
[----:B------:R0:W-:Y:S01]  /*41d0*/  STL [R1+0xf0], R0 ;  /* 0x0000f00001007387 */ /* 0x0001e20000100800 */
[----:B------:R-:W-:-:S02]  /*41e0*/  VIADD R4, R27, 0x3d ;  /* 0x0000003d1b047836 */ /* 0x000fc40000000000 */
[----:B------:R-:W-:Y:S01]  /*41f0*/  VIADD R9, R27, 0x3c ;  /* 0x0000003c1b097836 */ /* 0x000fe20000000000 */
[----:B------:R-:W-:Y:S01]  /*4200*/  IABS R17, R6 ;  /* 0x0000000600117213 */ /* 0x000fe20000000000 */
[----:B------:R-:W-:Y:S01]  /*4210*/  IMAD.MOV.U32 R2, RZ, RZ, R12 ;  /* 0x000000ffff027224 */ /* 0x000fe200078e000c */
[----:B------:R-:W-:Y:S01]  /*4220*/  IABS R16, R4 ;  /* 0x0000000400107213 */ /* 0x000fe20000000000 */
[--C-:B------:R-:W-:Y:S01]  /*4230*/  @!P5 IMAD.IADD R8, R8, 0x1, -R11.reuse ;  /* 0x000000010808d824 */ /* 0x100fe200078e0a0b */
[----:B------:R-:W-:Y:S01]  /*4240*/  IABS R15, R9 ;  /* 0x00000009000f7213 */ /* 0x000fe20000000000 */
[----:B------:R-:W-:Y:S01]  /*4250*/  @!P6 IMAD.IADD R18, R18, 0x1, -R11 ;  /* 0x000000011212e824 */ /* 0x000fe200078e0a0b */
[----:B------:R-:W-:Y:S01]  /*4260*/  ISETP.GE.AND P5, PT, R10, RZ, PT ;  /* 0x000000ff0a00720c */ /* 0x000fe20003fa6270 */
[----:B0-----:R-:W-:Y:S02]  /*4270*/  IMAD.MOV.U32 R0, RZ, RZ, R14 ;  /* 0x000000ffff007224 */ /* 0x001fe400078e000e */
[----:B------:R-:W-:Y:S01]  /*4280*/  IMAD.HI.U32 R13, R7, R17, RZ ;  /* 0x00000011070d7227 */ /* 0x000fe200078e00ff */
[----:B------:R-:W-:-:S03]  /*4290*/  ISETP.GT.U32.AND P6, PT, R11, R18, PT ;  /* 0x000000120b00720c */ /* 0x000fc60003fc4070 */
[----:B------:R-:W-:-:S04]  /*42a0*/  IMAD.HI.U32 R10, R7, R16, RZ ;  /* 0x00000010070a7227 */ /* 0x000fc800078e00ff */
[----:B------:R-:W-:Y:S01]  /*42b0*/  @!P4 IMAD.IADD R3, R3, 0x1, -R11 ;  /* 0x000000010303c824 */ /* 0x000fe200078e0a0b */
[----:B------:R-:W-:Y:S01]  /*42c0*/  ISETP.GE.AND P4, PT, R6, RZ, PT ;  /* 0x000000ff0600720c */ /* 0x000fe20003f86270 */
[----:B------:R-:W-:Y:S02]  /*42d0*/  @!P0 IMAD.MOV R0, RZ, RZ, -R0 ;  /* 0x000000ffff008224 */ /* 0x000fe400078e0a00 */
[----:B------:R-:W-:Y:S01]  /*42e0*/  IMAD.HI.U32 R6, R7, R15, RZ ;  /* 0x0000000f07067227 */ /* 0x000fe200078e00ff */
[----:B------:R-:W-:Y:S02]  /*42f0*/  ISETP.GT.U32.AND P0, PT, R11, R3, PT ;  /* 0x000000030b00720c */ /* 0x000fe40003f04070 */
[----:B------:R0:W-:Y:S01]  /*4300*/  STL [R1+0xec], R0 ;  /* 0x0000ec0001007387 */ /* 0x0001e20000100800 */
[----:B------:R-:W-:Y:S02]  /*4310*/  IMAD.MOV R13, RZ, RZ, -R13 ;  /* 0x000000ffff0d7224 */ /* 0x000fe400078e0a0d */
[----:B------:R-:W-:-:S02]  /*4320*/  IMAD.MOV R10, RZ, RZ, -R10 ;  /* 0x000000ffff0a7224 */ /* 0x000fc400078e0a0a */
[C---:B------:R-:W-:Y:S02]  /*4330*/  IMAD R17, R11.reuse, R13, R17 ;  /* 0x0000000d0b117224 */ /* 0x040fe400078e0211 */
[----:B------:R-:W-:Y:S02]  /*4340*/  IMAD.MOV R6, RZ, RZ, -R6 ;  /* 0x000000ffff067224 */ /* 0x000fe400078e0a06 */
[C---:B------:R-:W-:Y:S02]  /*4350*/  IMAD R16, R11.reuse, R10, R16 ;  /* 0x0000000a0b107224 */ /* 0x040fe400078e0210 */
[----:B0-----:R-:W-:Y:S02]  /*4360*/  IMAD.MOV.U32 R0, RZ, RZ, R8 ;  /* 0x000000ffff007224 */ /* 0x001fe400078e0008 */
[----:B------:R-:W-:Y:S01]  /*4370*/  @!P1 IMAD.MOV R2, RZ, RZ, -R2 ;  /* 0x000000ffff029224 */ /* 0x000fe200078e0a02 */
[C---:B------:R-:W-:Y:S01]  /*4380*/  ISETP.GT.U32.AND P1, PT, R11.reuse, R17, PT ;  /* 0x000000110b00720c */ /* 0x040fe20003f24070 */
[----:B------:R-:W-:-:S02]  /*4390*/  IMAD R15, R11, R6, R15 ;  /* 0x000000060b0f7224 */ /* 0x000fc400078e020f */
[----:B------:R-:W-:Y:S01]  /*43a0*/  @!P2 IMAD.MOV R0, RZ, RZ, -R0 ;  /* 0x000000ffff00a224 */ /* 0x000fe200078e0a00 */
[C---:B------:R-:W-:Y:S01]  /*43b0*/  ISETP.GT.U32.AND P2, PT, R11.reuse, R16, PT ;  /* 0x000000100b00720c */ /* 0x040fe20003f44070 */
[--C-:B------:R-:W-:Y:S01]  /*43c0*/  @!P6 IMAD.IADD R18, R18, 0x1, -R11.reuse ;  /* 0x000000011212e824 */ /* 0x100fe200078e0a0b */
[----:B------:R-:W-:Y:S01]  /*43d0*/  ISETP.GT.U32.AND P6, PT, R11, R15, PT ;  /* 0x0000000f0b00720c */ /* 0x000fe20003fc4070 */
[C---:B------:R-:W-:Y:S01]  /*43e0*/  VIADD R8, R27.reuse, 0x3b ;  /* 0x0000003b1b087836 */ /* 0x040fe20000000000 */
[----:B------:R-:W-:Y:S01]  /*43f0*/  STL [R1+0xe8], R2 ;  /* 0x0000e80201007387 */ /* 0x000fe20000100800 */
[----:B------:R-:W-:Y:S02]  /*4400*/  VIADD R12, R27, 0x3a ;  /* 0x0000003a1b0c7836 */ /* 0x000fe40000000000 */
[--C-:B------:R-:W-:Y:S01]  /*4410*/  @!P0 IMAD.IADD R3, R3, 0x1, -R11.reuse ;  /* 0x0000000103038824 */ /* 0x100fe200078e0a0b */
[----:B------:R-:W-:Y:S01]  /*4420*/  ISETP.GE.AND P0, PT, R4, RZ, PT ;  /* 0x000000ff0400720c */ /* 0x000fe20003f06270 */
[--C-:B------:R-:W-:Y:S01]  /*4430*/  @!P1 IMAD.IADD R17, R17, 0x1, -R11.reuse ;  /* 0x0000000111119824 */ /* 0x100fe200078e0a0b */
[----:B------:R-:W-:Y:S01]  /*4440*/  IABS R6, R8 ;  /* 0x0000000800067213 */ /* 0x000fe20000000000 */
[----:B------:R0:W-:Y:S01]  /*4450*/  STL [R1+0xe4], R0 ;  /* 0x0000e40001007387 */ /* 0x0001e20000100800 */
[----:B------:R-:W-:Y:S01]  /*4460*/  IABS R4, R12 ;  /* 0x0000000c00047213 */ /* 0x000fe20000000000 */
[--C-:B------:R-:W-:Y:S01]  /*4470*/  @!P2 IMAD.IADD R16, R16, 0x1, -R11.reuse ;  /* 0x000000011010a824 */ /* 0x100fe200078e0a0b */
[----:B------:R-:W-:Y:S01]  /*4480*/  ISETP.GT.U32.AND P2, PT, R11, R17, PT ;  /* 0x000000110b00720c */ /* 0x000fe20003f44070 */
[----:B------:R-:W-:Y:S01]  /*4490*/  @!P6 IMAD.IADD R15, R15, 0x1, -R11 ;  /* 0x000000010f0fe824 */ /* 0x000fe200078e0a0b */
[----:B------:R-:W-:Y:S01]  /*44a0*/  ISETP.GE.AND P1, PT, R9, RZ, PT ;  /* 0x000000ff0900720c */ /* 0x000fe20003f26270 */
[----:B------:R-:W-:Y:S01]  /*44b0*/  IMAD.HI.U32 R10, R7, R6, RZ ;  /* 0x00000006070a7227 */ /* 0x000fe200078e00ff */
[----:B------:R-:W-:-:S03]  /*44c0*/  ISETP.GT.U32.AND P6, PT, R11, R16, PT ;  /* 0x000000100b00720c */ /* 0x000fc60003fc4070 */
[----:B0-----:R-:W-:Y:S02]  /*44d0*/  IMAD.MOV.U32 R0, RZ, RZ, R3 ;  /* 0x000000ffff007224 */ /* 0x001fe400078e0003 */
[----:B------:R-:W-:-:S04]  /*44e0*/  IMAD.HI.U32 R3, R7, R4, RZ ;  /* 0x0000000407037227 */ /* 0x000fc800078e00ff */
[----:B------:R-:W-:Y:S02]  /*44f0*/  IMAD.MOV R10, RZ, RZ, -R10 ;  /* 0x000000ffff0a7224 */ /* 0x000fe400078e0a0a */
[----:B------:R-:W-:Y:S02]  /*4500*/  IMAD.MOV R3, RZ, RZ, -R3 ;  /* 0x000000ffff037224 */ /* 0x000fe400078e0a03 */
[C---:B------:R-:W-:Y:S02]  /*4510*/  IMAD R6, R11.reuse, R10, R6 ;  /* 0x0000000a0b067224 */ /* 0x040fe400078e0206 */
[----:B------:R-:W-:Y:S02]  /*4520*/  IMAD R4, R11, R3, R4 ;  /* 0x000000030b047224 */ /* 0x000fe400078e0204 */
[----:B------:R-:W-:Y:S02]  /*4530*/  VIADD R9, R27, 0x39 ;  /* 0x000000391b097836 */ /* 0x000fe40000000000 */
[--C-:B------:R-:W-:Y:S01]  /*4540*/  @!P2 IMAD.IADD R17, R17, 0x1, -R11.reuse ;  /* 0x000000011111a824 */ /* 0x100fe200078e0a0b */
[C---:B------:R-:W-:Y:S01]  /*4550*/  ISETP.GT.U32.AND P2, PT, R11.reuse, R6, PT ;  /* 0x000000060b00720c */ /* 0x040fe20003f44070 */
[----:B------:R-:W-:Y:S01]  /*4560*/  @!P6 IMAD.IADD R16, R16, 0x1, -R11 ;  /* 0x000000011010e824 */ /* 0x000fe200078e0a0b */
[----:B------:R-:W-:Y:S01]  /*4570*/  ISETP.GT.U32.AND P6, PT, R11, R4, PT ;  /* 0x000000040b00720c */ /* 0x000fe20003fc4070 */
[----:B------:R-:W-:Y:S01]  /*4580*/  @!P3 IMAD.MOV R0, RZ, RZ, -R0 ;  /* 0x000000ffff00b224 */ /* 0x000fe200078e0a00 */
[----:B------:R-:W-:Y:S01]  /*4590*/  IABS R19, R9 ;  /* 0x0000000900137213 */ /* 0x000fe20000000000 */
[----:B------:R-:W-:Y:S01]  /*45a0*/  VIADD R10, R27, 0x38 ;  /* 0x000000381b0a7836 */ /* 0x000fe20000000000 */
[----:B------:R-:W-:Y:S01]  /*45b0*/  ISETP.GT.U32.AND P3, PT, R11, R15, PT ;  /* 0x0000000f0b00720c */ /* 0x000fe20003f64070 */
[----:B------:R-:W-:Y:S01]  /*45c0*/  VIADD R3, R27, 0x37 ;  /* 0x000000371b037836 */ /* 0x000fe20000000000 */
[----:B------:R0:W-:Y:S01]  /*45d0*/  STL [R1+0xe0], R0 ;  /* 0x0000e00001007387 */ /* 0x0001e20000100800 */
[----:B------:R-:W-:Y:S01]  /*45e0*/  IMAD.HI.U32 R20, R7, R19, RZ ;  /* 0x0000001307147227 */ /* 0x000fe200078e00ff */
[----:B------:R-:W-:-:S03]  /*45f0*/  IABS R14, R10 ;  /* 0x0000000a000e7213 */ /* 0x000fc60000000000 */
[----:B------:R-:W-:Y:S02]  /*4600*/  IMAD.MOV R20, RZ, RZ, -R20 ;  /* 0x000000ffff147224 */ /* 0x000fe400078e0a14 */
[--C-:B------:R-:W-:Y:S01]  /*4610*/  @!P2 IMAD.IADD R6, R6, 0x1, -R11.reuse ;  /* 0x000000010606a824 */ /* 0x100fe200078e0a0b */
[----:B------:R-:W-:Y:S01]  /*4620*/  ISETP.GE.AND P2, PT, R12, RZ, PT ;  /* 0x000000ff0c00720c */ /* 0x000fe20003f46270 */
[----:B------:R-:W-:Y:S02]  /*4630*/  @!P6 IMAD.IADD R4, R4, 0x1, -R11 ;  /* 0x000000010404e824 */ /* 0x000fe400078e0a0b */
[----:B0-----:R-:W-:Y:S01]  /*4640*/  IMAD.MOV.U32 R0, RZ, RZ, R18 ;  /* 0x000000ffff007224 */ /* 0x001fe200078e0012 */
[C---:B------:R-:W-:Y:S01]  /*4650*/  ISETP.GT.U32.AND P6, PT, R11.reuse, R6, PT ;  /* 0x000000060b00720c */ /* 0x040fe20003fc4070 */
[C---:B------:R-:W-:Y:S02]  /*4660*/  IMAD R12, R11.reuse, R20, R19 ;  /* 0x000000140b0c7224 */ /* 0x040fe400078e0213 */
[----:B------:R-:W-:Y:S01]  /*4670*/  @!P5 IMAD.MOV R0, RZ, RZ, -R0 ;  /* 0x000000ffff00d224 */ /* 0x000fe200078e0a00 */
[----:B------:R-:W-:Y:S01]  /*4680*/  ISETP.GT.U32.AND P5, PT, R11, R4, PT ;  /* 0x000000040b00720c */ /* 0x000fe20003fa4070 */
[----:B------:R-:W-:Y:S01]  /*4690*/  @!P3 IMAD.IADD R15, R15, 0x1, -R11 ;  /* 0x000000010f0fb824 */ /* 0x000fe200078e0a0b */
[----:B------:R-:W-:Y:S01]  /*46a0*/  ISETP.GE.AND P3, PT, R8, RZ, PT ;  /* 0x000000ff0800720c */ /* 0x000fe20003f66270 */
[----:B------:R-:W-:Y:S01]  /*46b0*/  IMAD.HI.U32 R13, R7, R14, RZ ;  /* 0x0000000e070d7227 */ /* 0x000fe200078e00ff */
[----:B------:R0:W-:Y:S01]  /*46c0*/  STL [R1+0xdc], R0 ;  /* 0x0000dc0001007387 */ /* 0x0001e20000100800 */
[----:B------:R-:W-:-:S02]  /*46d0*/  IABS R8, R3 ;  /* 0x0000000300087213 */ /* 0x000fc40000000000 */
[----:B------:R-:W-:Y:S01]  /*46e0*/  @!P4 IMAD.MOV R17, RZ, RZ, -R17 ;  /* 0x000000ffff11c224 */ /* 0x000fe200078e0a11 */
[C---:B------:R-:W-:Y:S01]  /*46f0*/  ISETP.GT.U32.AND P4, PT, R11.reuse, R12, PT ;  /* 0x0000000c0b00720c */ /* 0x040fe20003f84070 */
[----:B------:R-:W-:Y:S02]  /*4700*/  IMAD.MOV R13, RZ, RZ, -R13 ;  /* 0x000000ffff0d7224 */ /* 0x000fe400078e0a0d */
[----:B------:R-:W-:Y:S01]  /*4710*/  IMAD.MOV.U32 R2, RZ, RZ, R16 ;  /* 0x000000ffff027224 */ /* 0x000fe200078e0010 */
[----:B------:R-:W-:Y:S01]  /*4720*/  STL [R1+0xd8], R17 ;  /* 0x0000d81101007387 */ /* 0x000fe20000100800 */
[----:B------:R-:W-:Y:S02]  /*4730*/  IMAD R14, R11, R13, R14 ;  /* 0x0000000d0b0e7224 */ /* 0x000fe400078e020e */
[----:B0-----:R-:W-:Y:S02]  /*4740*/  IMAD.MOV.U32 R0, RZ, RZ, R15 ;  /* 0x000000ffff007224 */ /* 0x001fe400078e000f */
[----:B------:R-:W-:Y:S01]  /*4750*/  @!P0 IMAD.MOV R2, RZ, RZ, -R2 ;  /* 0x000000ffff028224 */ /* 0x000fe200078e0a02 */
[----:B------:R-:W-:Y:S01]  /*4760*/  ISETP.GE.AND P0, PT, R9, RZ, PT ;  /* 0x000000ff0900720c */ /* 0x000fe20003f06270 */
[----:B------:R-:W-:Y:S01]  /*4770*/  @!P1 IMAD.MOV R0, RZ, RZ, -R0 ;  /* 0x000000ffff009224 */ /* 0x000fe200078e0a00 */
[----:B------:R-:W-:Y:S01]  /*4780*/  ISETP.GE.AND P1, PT, R10, RZ, PT ;  /* 0x000000ff0a00720c */ /* 0x000fe20003f26270 */
[----:B------:R-:W-:Y:S01]  /*4790*/  IMAD.HI.U32 R10, R7, R8, RZ ;  /* 0x00000008070a7227 */ /* 0x000fe200078e00ff */
[----:B------:R0:W-:Y:S03]  /*47a0*/  STL [R1+0xd4], R2 ;  /* 0x0000d40201007387 */ /* 0x0001e60000100800 */
[--C-:B------:R-:W-:Y:S01]  /*47b0*/  @!P6 IMAD.IADD R6, R6, 0x1, -R11.reuse ;  /* 0x000000010606e824 */ /* 0x100fe200078e0a0b */
[----:B------:R-:W-:Y:S01]  /*47c0*/  ISETP.GE.AND P6, PT, R3, RZ, PT ;  /* 0x000000ff0300720c */ /* 0x000fe20003fc6270 */
[--C-:B------:R-:W-:Y:S01]  /*47d0*/  @!P5 IMAD.IADD R4, R4, 0x1, -R11.reuse ;  /* 0x000000010404d824 */ /* 0x100fe200078e0a0b */
[----:B------:R-:W-:Y:S01]  /*47e0*/  ISETP.GT.U32.AND P5, PT, R11, R14, PT ;  /* 0x0000000e0b00720c */ /* 0x000fe20003fa4070 */
[----:B------:R-:W-:Y:S01]  /*47f0*/  IMAD.MOV R3, RZ, RZ, -R10 ;  /* 0x000000ffff037224 */ /* 0x000fe200078e0a0a */
[----:B------:R1:W-:Y:S01]  /*4800*/  STL [R1+0xd0], R0 ;  /* 0x0000d00001007387 */ /* 0x0003e20000100800 */
[----:B------:R-:W-:-:S02]  /*4810*/  @!P4 IMAD.IADD R12, R12, 0x1, -R11 ;  /* 0x000000010c0cc824 */ /* 0x000fc400078e0a0b */
[----:B------:R-:W-:Y:S02]  /*4820*/  VIADD R9, R27, 0x36 ;  /* 0x000000361b097836 */ /* 0x000fe40000000000 */
[C---:B------:R-:W-:Y:S01]  /*4830*/  IMAD R3, R11.reuse, R3, R8 ;  /* 0x000000030b037224 */ /* 0x040fe200078e0208 */
[----:B------:R-:W-:Y:S01]  /*4840*/  ISETP.GT.U32.AND P4, PT, R11, R12, PT ;  /* 0x0000000c0b00720c */ /* 0x000fe20003f84070 */
[----:B0-----:R-:W-:Y:S01]  /*4850*/  IMAD.MOV.U32 R2, RZ, RZ, R6 ;  /* 0x000000ffff027224 */ /* 0x001fe200078e0006 */
[----:B------:R-:W-:Y:S01]  /*4860*/  IABS R10, R9 ;  /* 0x00000009000a7213 */ /* 0x000fe20000000000 */
[----:B------:R-:W-:Y:S02]  /*4870*/  VIADD R15, R27, 0x34 ;  /* 0x000000341b0f7836 */ /* 0x000fe40000000000 */
[----:B-1----:R-:W-:Y:S02]  /*4880*/  IMAD.MOV.U32 R0, RZ, RZ, R4 ;  /* 0x000000ffff007224 */ /* 0x002fe400078e0004 */
[----:B------:R-:W-:-:S02]  /*4890*/  @!P5 IMAD.IADD R14, R14, 0x1, -R11 ;  /* 0x000000010e0ed824 */ /* 0x000fc400078e0a0b */
[----:B------:R-:W-:Y:S01]  /*48a0*/  @!P2 IMAD.MOV R0, RZ, RZ, -R0 ;  /* 0x000000ffff00a224 */ /* 0x000fe200078e0a00 */
[----:B------:R-:W-:Y:S01]  /*48b0*/  ISETP.GT.U32.AND P2, PT, R11, R3, PT ;  /* 0x000000030b00720c */ /* 0x000fe20003f44070 */
[----:B------:R-:W-:Y:S01]  /*48c0*/  IMAD.HI.U32 R6, R7, R10, RZ ;  /* 0x0000000a07067227 */ /* 0x000fe200078e00ff */
[----:B------:R-:W-:-:S03]  /*48d0*/  ISETP.GT.U32.AND P5, PT, R11, R14, PT ;  /* 0x0000000e0b00720c */ /* 0x000fc60003fa4070 */
[----:B------:R-:W-:Y:S01]  /*48e0*/  @!P3 IMAD.MOV R2, RZ, RZ, -R2 ;  /* 0x000000ffff02b224 */ /* 0x000fe200078e0a02 */
[----:B------:R-:W-:Y:S01]  /*48f0*/  ISETP.GE.AND P3, PT, R9, RZ, PT ;  /* 0x000000ff0900720c */ /* 0x000fe20003f66270 */
[----:B------:R-:W-:Y:S01]  /*4900*/  VIADD R4, R27, 0x35 ;  /* 0x000000351b047836 */ /* 0x000fe20000000000 */
[----:B------:R-:W-:Y:S01]  /*4910*/  IABS R9, R15 ;  /* 0x0000000f00097213 */ /* 0x000fe20000000000 */
[----:B------:R-:W-:Y:S01]  /*4920*/  IMAD.MOV R6, RZ, RZ, -R6 ;  /* 0x000000ffff067224 */ /* 0x000fe200078e0a06 */
[----:B------:R-:W-:Y:S01]  /*4930*/  STL [R1+0xcc], R2 ;  /* 0x0000cc0201007387 */ /* 0x000fe20000100800 */
[--C-:B------:R-:W-:Y:S01]  /*4940*/  @!P4 IMAD.IADD R12, R12, 0x1, -R11.reuse ;  /* 0x000000010c0cc824 */ /* 0x100fe200078e0a0b */
[----:B------:R-:W-:Y:S01]  /*4950*/  IABS R8, R4 ;  /* 0x0000000400087213 */ /* 0x000fe20000000000 */
[----:B------:R-:W-:Y:S01]  /*4960*/  IMAD R10, R11, R6, R10 ;  /* 0x000000060b0a7224 */ /* 0x000fe200078e020a */
[----:B------:R0:W-:Y:S01]  /*4970*/  STL [R1+0xc8], R0 ;  /* 0x0000c80001007387 */ /* 0x0001e20000100800 */
[----:B------:R-:W-:Y:S01]  /*4980*/  @!P2 IMAD.IADD R3, R3, 0x1, -R11 ;  /* 0x000000010303a824 */ /* 0x000fe200078e0a0b */
[----:B------:R-:W-:Y:S01]  /*4990*/  ISETP.GE.AND P4, PT, R4, RZ, PT ;  /* 0x000000ff0400720c */ /* 0x000fe20003f86270 */
[----:B------:R-:W-:-:S03]  /*49a0*/  IMAD.HI.U32 R13, R7, R8, RZ ;  /* 0x00000008070d7227 */ /* 0x000fc600078e00ff */
[----:B------:R-:W-:Y:S01]  /*49b0*/  ISETP.GT.U32.AND P2, PT, R11, R3, PT ;  /* 0x000000030b00720c */ /* 0x000fe20003f44070 */
[----:B------:R-:W-:Y:S01]  /*49c0*/  @!P5 IMAD.IADD R14, R14, 0x1, -R11 ;  /* 0x000000010e0ed824 */ /* 0x000fe200078e0a0b */
[----:B------:R-:W-:Y:S01]  /*49d0*/  ISETP.GE.AND P5, PT, R15, RZ, PT ;  /* 0x000000ff0f00720c */ /* 0x000fe20003fa6270 */
[----:B------:R-:W-:Y:S02]  /*49e0*/  IMAD.MOV R13, RZ, RZ, -R13 ;  /* 0x000000ffff0d7224 */ /* 0x000fe400078e0a0d */
[----:B0-----:R-:W-:Y:S02]  /*49f0*/  IMAD.MOV.U32 R0, RZ, RZ, R12 ;  /* 0x000000ffff007224 */ /* 0x001fe400078e000c */
[----:B------:R-:W-:Y:S02]  /*4a00*/  VIADD R4, R27, 0x33 ;  /* 0x000000331b047836 */ /* 0x000fe40000000000 */
[----:B------:R-:W-:Y:S01]  /*4a10*/  @!P0 IMAD.MOV R0, RZ, RZ, -R0 ;  /* 0x000000ffff008224 */ /* 0x000fe200078e0a00 */
[----:B------:R-:W-:Y:S01]  /*4a20*/  ISETP.GT.U32.AND P0, PT, R11, R10, PT ;  /* 0x0000000a0b00720c */ /* 0x000fe20003f04070 */
[----:B------:R-:W-:Y:S01]  /*4a30*/  IMAD.HI.U32 R12, R7, R9, RZ ;  /* 0x00000009070c7227 */ /* 0x000fe200078e00ff */
[----:B------:R-:W-:-:S02]  /*4a40*/  IABS R6, R4 ;  /* 0x0000000400067213 */ /* 0x000fc40000000000 */
[----:B------:R0:W-:Y:S01]  /*4a50*/  STL [R1+0xc4], R0 ;  /* 0x0000c40001007387 */ /* 0x0001e20000100800 */
[----:B------:R-:W-:Y:S02]  /*4a60*/  IMAD R8, R11, R13, R8 ;  /* 0x0000000d0b087224 */ /* 0x000fe400078e0208 */
[----:B------:R-:W-:Y:S02]  /*4a70*/  IMAD.MOV R12, RZ, RZ, -R12 ;  /* 0x000000ffff0c7224 */ /* 0x000fe400078e0a0c */
[--C-:B------:R-:W-:Y:S01]  /*4a80*/  @!P2 IMAD.IADD R3, R3, 0x1, -R11.reuse ;  /* 0x000000010303a824 */ /* 0x100fe200078e0a0b */
[----:B------:R-:W-:Y:S01]  /*4a90*/  ISETP.GT.U32.AND P2, PT, R11, R8, PT ;  /* 0x000000080b00720c */ /* 0x000fe20003f44070 */
[C---:B------:R-:W-:Y:S02]  /*4aa0*/  VIADD R13, R27.reuse, 0x32 ;  /* 0x000000321b0d7836 */ /* 0x040fe40000000000 */
[----:B------:R-:W-:Y:S02]  /*4ab0*/  @!P0 IMAD.IADD R10, R10, 0x1, -R11 ;  /* 0x000000010a0a8824 */ /* 0x000fe400078e0a0b */
[----:B0-----:R-:W-:Y:S01]  /*4ac0*/  IMAD.MOV.U32 R0, RZ, RZ, R14 ;  /* 0x000000ffff007224 */ /* 0x001fe200078e000e */
[----:B------:R-:W-:Y:S01]  /*4ad0*/  IABS R17, R13 ;  /* 0x0000000d00117213 */ /* 0x000fe20000000000 */
[----:B------:R-:W-:Y:S01]  /*4ae0*/  VIADD R15, R27, 0x2e ;  /* 0x0000002e1b0f7836 */ /* 0x000fe20000000000 */
[C---:B------:R-:W-:Y:S01]  /*4af0*/  ISETP.GT.U32.AND P0, PT, R11.reuse, R10, PT ;  /* 0x0000000a0b00720c */ /* 0x040fe20003f04070 */
[----:B------:R-:W-:Y:S01]  /*4b00*/  @!P1 IMAD.MOV R0, RZ, RZ, -R0 ;  /* 0x000000ffff009224 */ /* 0x000fe200078e0a00 */
[----:B------:R-:W-:Y:S01]  /*4b10*/  ISETP.GE.AND P1, PT, R4, RZ, PT ;  /* 0x000000ff0400720c */ /* 0x000fe20003f26270 */
[----:B------:R-:W-:-:S02]  /*4b20*/  IMAD R4, R11, R12, R9 ;  /* 0x0000000c0b047224 */ /* 0x000fc400078e0209 */
[C---:B------:R-:W-:Y:S01]  /*4b30*/  IMAD.HI.U32 R9, R7.reuse, R6, RZ ;  /* 0x0000000607097227 */ /* 0x040fe200078e00ff */
[----:B------:R0:W-:Y:S03]  /*4b40*/  STL [R1+0xc0], R0 ;  /* 0x0000c00001007387 */ /* 0x0001e60000100800 */
[----:B------:R-:W-:Y:S02]  /*4b50*/  @!P2 IMAD.IADD R8, R8, 0x1, -R11 ;  /* 0x000000010808a824 */ /* 0x000fe400078e0a0b */
[----:B------:R-:W-:-:S03]  /*4b60*/  IMAD.HI.U32 R12, R7, R17, RZ ;  /* 0x00000011070c7227 */ /* 0x000fc600078e00ff */
[C---:B------:R-:W-:Y:S01]  /*4b70*/  ISETP.GT.U32.AND P2, PT, R11.reuse, R8, PT ;  /* 0x000000080b00720c */ /* 0x040fe20003f44070 */
[----:B------:R-:W-:Y:S02]  /*4b80*/  @!P0 IMAD.IADD R10, R10, 0x1, -R11 ;  /* 0x000000010a0a8824 */ /* 0x000fe400078e0a0b */
[----:B0-----:R-:W-:Y:S02]  /*4b90*/  IMAD.MOV.U32 R0, RZ, RZ, R3 ;  /* 0x000000ffff007224 */ /* 0x001fe400078e0003 */
[----:B------:R-:W-:Y:S02]  /*4ba0*/  IMAD.MOV R3, RZ, RZ, -R9 ;  /* 0x000000ffff037224 */ /* 0x000fe400078e0a09 */
[----:B------:R-:W-:Y:S01]  /*4bb0*/  @!P6 IMAD.MOV R0, RZ, RZ, -R0 ;  /* 0x000000ffff00e224 */ /* 0x000fe200078e0a00 */
[C---:B------:R-:W-:Y:S01]  /*4bc0*/  ISETP.GT.U32.AND P6, PT, R11.reuse, R4, PT ;  /* 0x000000040b00720c */ /* 0x040fe20003fc4070 */
[----:B------:R-:W-:Y:S02]  /*4bd0*/  IMAD R6, R11, R3, R6 ;  /* 0x000000030b067224 */ /* 0x000fe400078e0206 */
[----:B------:R-:W-:Y:S01]  /*4be0*/  VIADD R9, R27, 0x31 ;  /* 0x000000311b097836 */ /* 0x000fe20000000000 */
[----:B------:R0:W-:Y:S01]  /*4bf0*/  STL [R1+0xbc], R0 ;  /* 0x0000bc0001007387 */ /* 0x0001e20000100800 */
[----:B------:R-:W-:Y:S01]  /*4c00*/  IMAD.MOV R12, RZ, RZ, -R12 ;  /* 0x000000ffff0c7224 */ /* 0x000fe200078e0a0c */
[----:B------:R-:W-:Y:S01]  /*4c10*/  ISETP.GT.U32.AND P0, PT, R11, R6, PT ;  /* 0x000000060b00720c */ /* 0x000fe20003f04070 */
[----:B------:R-:W-:Y:S01]  /*4c20*/  @!P2 IMAD.IADD R8, R8, 0x1, -R11 ;  /* 0x000000010808a824 */ /* 0x000fe200078e0a0b */
[----:B------:R-:W-:Y:S01]  /*4c30*/  IABS R16, R9 ;  /* 0x0000000900107213 */ /* 0x000fe20000000000 */
[----:B------:R-:W-:Y:S01]  /*4c40*/  VIADD R3, R27, 0x30 ;  /* 0x000000301b037836 */ /* 0x000fe20000000000 */
[----:B------:R-:W-:Y:S01]  /*4c50*/  ISETP.GE.AND P2, PT, R9, RZ, PT ;  /* 0x000000ff0900720c */ /* 0x000fe20003f46270 */
[----:B------:R-:W-:-:S02]  /*4c60*/  IMAD R17, R11, R12, R17 ;  /* 0x0000000c0b117224 */ /* 0x000fc400078e0211 */
[----:B------:R-:W-:Y:S01]  /*4c70*/  @!P6 IMAD.IADD R4, R4, 0x1, -R11 ;  /* 0x000000010404e824 */ /* 0x000fe200078e0a0b */
[----:B------:R-:W-:Y:S01]  /*4c80*/  IABS R14, R3 ;  /* 0x00000003000e7213 */ /* 0x000fe20000000000 */
[----:B0-----:R-:W-:Y:S02]  /*4c90*/  IMAD.MOV.U32 R0, RZ, RZ, R10 ;  /* 0x000000ffff007224 */ /* 0x001fe400078e000a */
[----:B------:R-:W-:Y:S01]  /*4ca0*/  IMAD.HI.U32 R10, R7, R16, RZ ;  /* 0x00000010070a7227 */ /* 0x000fe200078e00ff */
[----:B------:R-:W-:-:S03]  /*4cb0*/  ISETP.GT.U32.AND P6, PT, R11, R4, PT ;  /* 0x000000040b00720c */ /* 0x000fc60003fc4070 */
[----:B------:R-:W-:Y:S02]  /*4cc0*/  IMAD.MOV R10, RZ, RZ, -R10 ;  /* 0x000000ffff0a7224 */ /* 0x000fe400078e0a0a */
[--C-:B------:R-:W-:Y:S02]  /*4cd0*/  @!P0 IMAD.IADD R6, R6, 0x1, -R11.reuse ;  /* 0x0000000106068824 */ /* 0x100fe400078e0a0b */
[C---:B------:R-:W-:Y:S02]  /*4ce0*/  IMAD R16, R11.reuse, R10, R16 ;  /* 0x0000000a0b107224 */ /* 0x040fe400078e0210 */
[----:B------:R-:W-:Y:S01]  /*4cf0*/  IMAD.MOV.U32 R2, RZ, RZ, R8 ;  /* 0x000000ffff027224 */ /* 0x000fe200078e0008 */
[----:B------:R-:W-:Y:S01]  /*4d00*/  ISETP.GT.U32.AND P0, PT, R11, R6, PT ;  /* 0x000000060b00720c */ /* 0x000fe20003f04070 */
[----:B------:R-:W-:Y:S01]  /*4d10*/  @!P3 IMAD.MOV R0, RZ, RZ, -R0 ;  /* 0x000000ffff00b224 */ /* 0x000fe200078e0a00 */
[----:B------:R-:W-:Y:S01]  /*4d20*/  ISETP.GE.AND P3, PT, R13, RZ, PT ;  /* 0x000000ff0d00720c */ /* 0x000fe20003f66270 */
[----:B------:R-:W-:Y:S01]  /*4d30*/  @!P6 IMAD.IADD R4, R4, 0x1, -R11 ;  /* 0x000000010404e824 */ /* 0x000fe200078e0a0b */
[C---:B------:R-:W-:Y:S01]  /*4d40*/  ISETP.GT.U32.AND P6, PT, R11.reuse, R17, PT ;  /* 0x000000110b00720c */ /* 0x040fe20003fc4070 */
[----:B------:R-:W-:Y:S01]  /*4d50*/  @!P4 IMAD.MOV R2, RZ, RZ, -R2 ;  /* 0x000000ffff02c224 */ /* 0x000fe200078e0a02 */
[----:B------:R-:W-:Y:S01]  /*4d60*/  ISETP.GT.U32.AND P4, PT, R11, R16, PT ;  /* 0x000000100b00720c */ /* 0x000fe20003f84070 */
[----:B------:R0:W-:Y:S01]  /*4d70*/  STL [R1+0xb8], R0 ;  /* 0x0000b80001007387 */ /* 0x0001e20000100800 */
[----:B------:R-:W-:-:S03]  /*4d80*/  IMAD.HI.U32 R13, R7, R14, RZ ;  /* 0x0000000e070d7227 */ /* 0x000fc600078e00ff */
[----:B------:R-:W-:Y:S01]  /*4d90*/  STL [R1+0xb4], R2 ;  /* 0x0000b40201007387 */ /* 0x000fe20000100800 */
[----:B------:R-:W-:Y:S02]  /*4da0*/  IMAD.MOV R9, RZ, RZ, -R13 ;  /* 0x000000ffff097224 */ /* 0x000fe400078e0a0d */
[----:B------:R-:W-:Y:S02]  /*4db0*/  VIADD R8, R27, 0x2f ;  /* 0x0000002f1b087836 */ /* 0x000fe40000000000 */
[--C-:B------:R-:W-:Y:S02]  /*4dc0*/  @!P0 IMAD.IADD R6, R6, 0x1, -R11.reuse ;  /* 0x0000000106068824 */ /* 0x100fe400078e0a0b */
[----:B0-----:R-:W-:Y:S01]  /*4dd0*/  IMAD.MOV.U32 R0, RZ, RZ, R4 ;  /* 0x000000ffff007224 */ /* 0x001fe200078e0004 */
[----:B------:R-:W-:Y:S01]  /*4de0*/  IABS R4, R8 ;  /* 0x0000000800047213 */ /* 0x000fe20000000000 */
[----:B------:R-:W-:Y:S02]  /*4df0*/  IMAD R14, R11, R9, R14 ;  /* 0x000000090b0e7224 */ /* 0x000fe400078e020e */
[----:B------:R-:W-:Y:S01]  /*4e00*/  @!P5 IMAD.MOV R0, RZ, RZ, -R0 ;  /* 0x000000ffff00d224 */ /* 0x000fe200078e0a00 */
[----:B------:R-:W-:Y:S01]  /*4e10*/  ISETP.GE.AND P5, PT, R3, RZ, PT ;  /* 0x000000ff0300720c */ /* 0x000fe20003fa6270 */
[--C-:B------:R-:W-:Y:S01]  /*4e20*/  @!P6 IMAD.IADD R17, R17, 0x1, -R11.reuse ;  /* 0x000000011111e824 */ /* 0x100fe200078e0a0b */
[----:B------:R-:W-:Y:S01]  /*4e30*/  IABS R3, R15 ;  /* 0x0000000f00037213 */ /* 0x000fe20000000000 */
[----:B------:R-:W-:Y:S01]  /*4e40*/  @!P4 IMAD.IADD R16, R16, 0x1, -R11 ;  /* 0x000000011010c824 */ /* 0x000fe200078e0a0b */
[----:B------:R0:W-:Y:S01]  /*4e50*/  STL [R1+0xb0], R0 ;  /* 0x0000b00001007387 */ /* 0x0001e20000100800 */
[----:B------:R-:W-:Y:S01]  /*4e60*/  ISETP.GT.U32.AND P0, PT, R11, R14, PT ;  /* 0x0000000e0b00720c */ /* 0x000fe20003f04070 */
[----:B------:R-:W-:Y:S01]  /*4e70*/  VIADD R13, R27, 0x2d ;  /* 0x0000002d1b0d7836 */ /* 0x000fe20000000000 */
[----:B------:R-:W-:Y:S01]  /*4e80*/  ISETP.GE.AND P6, PT, R8, RZ, PT ;  /* 0x000000ff0800720c */ /* 0x000fe20003fc6270 */
[----:B------:R-:W-:Y:S01]  /*4e90*/  IMAD.HI.U32 R8, R7, R4, RZ ;  /* 0x0000000407087227 */ /* 0x000fe200078e00ff */
[----:B------:R-:W-:-:S02]  /*4ea0*/  ISETP.GT.U32.AND P4, PT, R11, R17, PT ;  /* 0x000000110b00720c */ /* 0x000fc40003f84070 */
[----:B------:R-:W-:Y:S01]  /*4eb0*/  IABS R9, R13 ;  /* 0x0000000d00097213 */ /* 0x000fe20000000000 */
[----:B------:R-:W-:Y:S02]  /*4ec0*/  IMAD.MOV R8, RZ, RZ, -R8 ;  /* 0x000000ffff087224 */ /* 0x000fe400078e0a08 */
[----:B0-----:R-:W-:Y:S02]  /*4ed0*/  IMAD.MOV.U32 R0, RZ, RZ, R6 ;  /* 0x000000ffff007224 */ /* 0x001fe400078e0006 */
[----:B------:R-:W-:-:S04]  /*4ee0*/  IMAD.HI.U32 R6, R7, R3, RZ ;  /* 0x0000000307067227 */ /* 0x000fc800078e00ff */
[----:B------:R-:W-:Y:S01]  /*4ef0*/  @!P1 IMAD.MOV R0, RZ, RZ, -R0 ;  /* 0x000000ffff009224 */ /* 0x000fe200078e0a00 */
[C---:B------:R-:W-:Y:S01]  /*4f00*/  ISETP.GT.U32.AND P1, PT, R11.reuse, R16, PT ;  /* 0x000000100b00720c */ /* 0x040fe20003f24070 */
[----:B------:R-:W-:Y:S02]  /*4f10*/  IMAD.MOV R6, RZ, RZ, -R6 ;  /* 0x000000ffff067224 */ /* 0x000fe400078e0a06 */
[C---:B------:R-:W-:Y:S01]  /*4f20*/  IMAD R4, R11.reuse, R8, R4 ;  /* 0x000000080b047224 */ /* 0x040fe200078e0204 */
[----:B------:R0:W-:Y:S01]  /*4f30*/  STL [R1+0xac], R0 ;  /* 0x0000ac0001007387 */ /* 0x0001e20000100800 */
[----:B------:R-:W-:Y:S02]  /*4f40*/  IMAD R3, R11, R6, R3 ;  /* 0x000000060b037224 */ /* 0x000fe400078e0203 */
[--C-:B------:R-:W-:Y:S02]  /*4f50*/  @!P0 IMAD.IADD R14, R14, 0x1, -R11.reuse ;  /* 0x000000010e0e8824 */ /* 0x100fe400078e0a0b */
[--C-:B------:R-:W-:Y:S01]  /*4f60*/  @!P4 IMAD.IADD R17, R17, 0x1, -R11.reuse ;  /* 0x000000011111c824 */ /* 0x100fe200078e0a0b */
[----:B------:R-:W-:Y:S01]  /*4f70*/  ISETP.GT.U32.AND P4, PT, R11, R4, PT ;  /* 0x000000040b00720c */ /* 0x000fe20003f84070 */
[----:B------:R-:W-:Y:S01]  /*4f80*/  VIADD R8, R27, 0x2c ;  /* 0x0000002c1b087836 */ /* 0x000fe20000000000 */
[C---:B------:R-:W-:Y:S01]  /*4f90*/  ISETP.GT.U32.AND P0, PT, R11.reuse, R14, PT ;  /* 0x0000000e0b00720c */ /* 0x040fe20003f04070 */
[----:B------:R-:W-:Y:S01]  /*4fa0*/  @!P1 IMAD.IADD R16, R16, 0x1, -R11 ;  /* 0x0000000110109824 */ /* 0x000fe200078e0a0b */
[----:B------:R-:W-:Y:S01]  /*4fb0*/  ISETP.GT.U32.AND P1, PT, R11, R3, PT ;  /* 0x000000030b00720c */ /* 0x000fe20003f24070 */
[----:B0-----:R-:W-:Y:S01]  /*4fc0*/  IMAD.MOV.U32 R0, RZ, RZ, R17 ;  /* 0x000000ffff007224 */ /* 0x001fe200078e0011 */
[----:B------:R-:W-:Y:S01]  /*4fd0*/  IABS R10, R8 ;  /* 0x00000008000a7213 */ /* 0x000fe20000000000 */
[----:B------:R-:W-:-:S04]  /*4fe0*/  IMAD.HI.U32 R6, R7, R9, RZ ;  /* 0x0000000907067227 */ /* 0x000fc800078e00ff */
[----:B------:R-:W-:Y:S01]  /*4ff0*/  @!P3 IMAD.MOV R0, RZ, RZ, -R0 ;  /* 0x000000ffff00b224 */ /* 0x000fe200078e0a00 */
[----:B------:R-:W-:Y:S01]  /*5000*/  ISETP.GE.AND P3, PT, R13, RZ, PT ;  /* 0x000000ff0d00720c */ /* 0x000fe20003f66270 */
[--C-:B------:R-:W-:Y:S02]  /*5010*/  @!P4 IMAD.IADD R4, R4, 0x1, -R11.reuse ;  /* 0x000000010404c824 */ /* 0x100fe400078e0a0b */
[--C-:B------:R-:W-:Y:S01]  /*5020*/  @!P0 IMAD.IADD R14, R14, 0x1, -R11.reuse ;  /* 0x000000010e0e8824 */ /* 0x100fe200078e0a0b */
[----:B------:R0:W-:Y:S01]  /*5030*/  STL [R1+0xa8], R0 ;  /* 0x0000a80001007387 */ /* 0x0001e20000100800 */
[----:B------:R-:W-:Y:S01]  /*5040*/  @!P1 IMAD.IADD R3, R3, 0x1, -R11 ;  /* 0x0000000103039824 */ /* 0x000fe200078e0a0b */
[----:B------:R-:W-:Y:S01]  /*5050*/  ISETP.GT.U32.AND P4, PT, R11, R4, PT ;  /* 0x000000040b00720c */ /* 0x000fe20003f84070 */
[----:B------:R-:W-:Y:S01]  /*5060*/  IMAD.MOV R6, RZ, RZ, -R6 ;  /* 0x000000ffff067224 */ /* 0x000fe200078e0a06 */
[----:B------:R-:W-:Y:S01]  /*5070*/  ISETP.GE.AND P0, PT, R15, RZ, PT ;  /* 0x000000ff0f00720c */ /* 0x000fe20003f06270 */
[----:B------:R-:W-:Y:S01]  /*5080*/  IMAD.HI.U32 R13, R7, R10, RZ ;  /* 0x0000000a070d7227 */ /* 0x000fe200078e00ff */
[----:B------:R-:W-:-:S03]  /*5090*/  ISETP.GT.U32.AND P1, PT, R11, R3, PT ;  /* 0x000000030b00720c */ /* 0x000fc60003f24070 */
[C---:B------:R-:W-:Y:S02]  /*50a0*/  IMAD R9, R11.reuse, R6, R9 ;  /* 0x000000060b097224 */ /* 0x040fe400078e0209 */
[----:B0-----:R-:W-:Y:S02]  /*50b0*/  IMAD.MOV.U32 R0, RZ, RZ, R14 ;  /* 0x000000ffff007224 */ /* 0x001fe400078e000e */
[----:B------:R-:W-:Y:S02]  /*50c0*/  IMAD.MOV R13, RZ, RZ, -R13 ;  /* 0x000000ffff0d7224 */ /* 0x000fe400078e0a0d */
[----:B------:R-:W-:Y:S02]  /*50d0*/  IMAD.MOV.U32 R2, RZ, RZ, R16 ;  /* 0x000000ffff027224 */ /* 0x000fe400078e0010 */
[----:B------:R-:W-:Y:S01]  /*50e0*/  @!P5 IMAD.MOV R0, RZ, RZ, -R0 ;  /* 0x000000ffff00d224 */ /* 0x000fe200078e0a00 */
[----:B------:R-:W-:Y:S01]  /*50f0*/  ISETP.GE.AND P5, PT, R8, RZ, PT ;  /* 0x000000ff0800720c */ /* 0x000fe20003fa6270 */
[----:B------:R-:W-:Y:S01]  /*5100*/  @!P2 IMAD.MOV R2, RZ, RZ, -R2 ;  /* 0x000000ffff02a224 */ /* 0x000fe200078e0a02 */
[C---:B------:R-:W-:Y:S01]  /*5110*/  ISETP.GT.U32.AND P2, PT, R11.reuse, R9, PT ;  /* 0x000000090b00720c */ /* 0x040fe20003f44070 */
[----:B------:R-:W-:-:S02]  /*5120*/  IMAD R8, R11, R13, R10 ;  /* 0x0000000d0b087224 */ /* 0x000fc400078e020a */
[--C-:B------:R-:W-:Y:S01]  /*5130*/  @!P4 IMAD.IADD R4, R4, 0x1, -R11.reuse ;  /* 0x000000010404c824 */ /* 0x100fe200078e0a0b */
[----:B------:R-:W-:Y:S01]  /*5140*/  STL [R1+0xa0], R2 ;  /* 0x0000a00201007387 */ /* 0x000fe20000100800 */
[--C-:B------:R-:W-:Y:S01]  /*5150*/  @!P1 IMAD.IADD R3, R3, 0x1, -R11.reuse ;  /* 0x0000000103039824 */ /* 0x100fe200078e0a0b */
[----:B------:R-:W-:Y:S01]  /*5160*/  ISETP.GT.U32.AND P1, PT, R11, R8, PT ;  /* 0x000000080b00720c */ /* 0x000fe20003f24070 */
[C---:B------:R-:W-:Y:S01]  /*5170*/  VIADD R12, R27.reuse, 0x2b ;  /* 0x0000002b1b0c7836 */ /* 0x040fe20000000000 */
[----:B------:R0:W-:Y:S01]  /*5180*/  STL [R1+0x9c], R0 ;  /* 0x00009c0001007387 */ /* 0x0001e20000100800 */
[C---:B------:R-:W-:Y:S02]  /*5190*/  VIADD R10, R27.reuse, 0x29 ;  /* 0x000000291b0a7836 */ /* 0x040fe40000000000 */
[----:B------:R-:W-:Y:S01]  /*51a0*/  VIADD R20, R27, 0x25 ;  /* 0x000000251b147836 */ /* 0x000fe20000000000 */
[----:B------:R-:W-:Y:S01]  /*51b0*/  IABS R15, R12 ;  /* 0x0000000c000f7213 */ /* 0x000fe20000000000 */
[----:B------:R-:W-:Y:S01]  /*51c0*/  @!P2 IMAD.IADD R9, R9, 0x1, -R11 ;  /* 0x000000010909a824 */ /* 0x000fe200078e0a0b */
[----:B------:R-:W-:Y:S01]  /*51d0*/  ISETP.GE.AND P4, PT, R12, RZ, PT ;  /* 0x000000ff0c00720c */ /* 0x000fe20003f86270 */
[----:B------:R-:W-:Y:S01]  /*51e0*/  VIADD R12, R27, 0x2a ;  /* 0x0000002a1b0c7836 */ /* 0x000fe20000000000 */
[----:B------:R-:W-:Y:S01]  /*51f0*/  IABS R21, R10 ;  /* 0x0000000a00157213 */ /* 0x000fe20000000000 */
[----:B------:R-:W-:-:S03]  /*5200*/  IMAD.HI.U32 R6, R7, R15, RZ ;  /* 0x0000000f07067227 */ /* 0x000fc600078e00ff */
[----:B------:R-:W-:Y:S01]  /*5210*/  IABS R22, R12 ;  /* 0x0000000c00167213 */ /* 0x000fe20000000000 */
[----:B0-----:R-:W-:Y:S02]  /*5220*/  IMAD.MOV.U32 R0, RZ, RZ, R4 ;  /* 0x000000ffff007224 */ /* 0x001fe400078e0004 */
[----:B------:R-:W-:Y:S01]  /*5230*/  @!P1 IMAD.IADD R8, R8, 0x1, -R11 ;  /* 0x0000000108089824 */ /* 0x000fe200078e0a0b */
[----:B------:R-:W-:Y:S01]  /*5240*/  ISETP.GE.AND P1, PT, R12, RZ, PT ;  /* 0x000000ff0c00720c */ /* 0x000fe20003f26270 */
[----:B------:R-:W-:Y:S01]  /*5250*/  @!P6 IMAD.MOV R0, RZ, RZ, -R0 ;  /* 0x000000ffff00e224 */ /* 0x000fe200078e0a00 */
[----:B------:R-:W-:Y:S01]  /*5260*/  ISETP.GT.U32.AND P6, PT, R11, R9, PT ;  /* 0x000000090b00720c */ /* 0x000fe20003fc4070 */
[----:B------:R-:W-:-:S03]  /*5270*/  IMAD.HI.U32 R4, R7, R22, RZ ;  /* 0x0000001607047227 */ /* 0x000fc600078e00ff */
[----:B------:R0:W-:Y:S01]  /*5280*/  STL [R1+0x98], R0 ;  /* 0x0000980001007387 */ /* 0x0001e20000100800 */
[----:B------:R-:W-:Y:S02]  /*5290*/  IMAD.MOV R4, RZ, RZ, -R4 ;  /* 0x000000ffff047224 */ /* 0x000fe400078e0a04 */
[----:B------:R-:W-:Y:S02]  /*52a0*/  IMAD.MOV R6, RZ, RZ, -R6 ;  /* 0x000000ffff067224 */ /* 0x000fe400078e0a06 */
[C---:B------:R-:W-:Y:S02]  /*52b0*/  IMAD R22, R11.reuse, R4, R22 ;  /* 0x000000040b167224 */ /* 0x040fe400078e0216 */
[----:B------:R-:W-:Y:S02]  /*52c0*/  IMAD R15, R11, R6, R15 ;  /* 0x000000060b0f7224 */ /* 0x000fe400078e020f */
[----:B------:R-:W-:Y:S01]  /*52d0*/  @!P6 IMAD.IADD R9, R9, 0x1, -R11 ;  /* 0x000000010909e824 */ /* 0x000fe200078e0a0b */
[----:B------:R-:W-:Y:S01]  /*52e0*/  ISETP.GE.AND P6, PT, R10, RZ, PT ;  /* 0x000000ff0a00720c */ /* 0x000fe20003fc6270 */
[----:B0-----:R-:W-:Y:S01]  /*52f0*/  IMAD.MOV.U32 R0, RZ, RZ, R3 ;  /* 0x000000ffff007224 */ /* 0x001fe200078e0003 */
[----:B------:R-:W-:Y:S01]  /*5300*/  ISETP.GT.U32.AND P2, PT, R11, R15, PT ;  /* 0x0000000f0b00720c */ /* 0x000fe20003f44070 */
[----:B------:R-:W-:-:S04]  /*5310*/  IMAD.HI.U32 R3, R7, R21, RZ ;  /* 0x0000001507037227 */ /* 0x000fc800078e00ff */
[----:B------:R-:W-:Y:S01]  /*5320*/  @!P0 IMAD.MOV R0, RZ, RZ, -R0 ;  /* 0x000000ffff008224 */ /* 0x000fe200078e0a00 */
[C---:B------:R-:W-:Y:S01]  /*5330*/  ISETP.GT.U32.AND P0, PT, R11.reuse, R8, PT ;  /* 0x000000080b00720c */ /* 0x040fe20003f04070 */
[----:B------:R-:W-:Y:S02]  /*5340*/  IMAD.MOV R3, RZ, RZ, -R3 ;  /* 0x000000ffff037224 */ /* 0x000fe400078e0a03 */
[----:B------:R-:W-:Y:S01]  /*5350*/  IMAD.MOV.U32 R2, RZ, RZ, R9 ;  /* 0x000000ffff027224 */ /* 0x000fe200078e0009 */
[----:B------:R0:W-:Y:S01]  /*5360*/  STL [R1+0x94], R0 ;  /* 0x0000940001007387 */ /* 0x0001e20000100800 */
[----:B------:R-:W-:Y:S02]  /*5370*/  IMAD R21, R11, R3, R21 ;  /* 0x000000030b157224 */ /* 0x000fe400078e0215 */
[----:B------:R-:W-:Y:S02]  /*5380*/  VIADD R6, R27, 0x28 ;  /* 0x000000281b067836 */ /* 0x000fe40000000000 */
[----:B------:R-:W-:Y:S01]  /*5390*/  @!P3 IMAD.MOV R2, RZ, RZ, -R2 ;  /* 0x000000ffff02b224 */ /* 0x000fe200078e0a02 */
[----:B------:R-:W-:Y:S01]  /*53a0*/  ISETP.GT.U32.AND P3, PT, R11, R21, PT ;  /* 0x000000150b00720c */ /* 0x000fe20003f64070 */
[----:B------:R-:W-:Y:S01]  /*53b0*/  VIADD R4, R27, 0x27 ;  /* 0x000000271b047836 */ /* 0x000fe20000000000 */
[----:B------:R-:W-:Y:S01]  /*53c0*/  IABS R12, R6 ;  /* 0x00000006000c7213 */ /* 0x000fe20000000000 */
[--C-:B------:R-:W-:Y:S01]  /*53d0*/  @!P0 IMAD.IADD R8, R8, 0x1, -R11.reuse ;  /* 0x0000000108088824 */ /* 0x100fe200078e0a0b */
[----:B------:R-:W-:Y:S01]  /*53e0*/  ISETP.GT.U32.AND P0, PT, R11, R22, PT ;  /* 0x000000160b00720c */ /* 0x000fe20003f04070 */
[--C-:B------:R-:W-:Y:S01]  /*53f0*/  @!P2 IMAD.IADD R15, R15, 0x1, -R11.reuse ;  /* 0x000000010f0fa824 */ /* 0x100fe200078e0a0b */
[----:B------:R-:W-:Y:S01]  /*5400*/  IABS R14, R4 ;  /* 0x00000004000e7213 */ /* 0x000fe20000000000 */
[----:B------:R-:W-:Y:S01]  /*5410*/  IMAD.MOV.U32 R10, RZ, RZ, R12 ;  /* 0x000000ffff0a7224 */ /* 0x000fe200078e000c */
[----:B------:R-:W-:Y:S01]  /*5420*/  IABS R12, R20 ;  /* 0x00000014000c7213 */ /* 0x000fe20000000000 */
[----:B0-----:R-:W-:Y:S01]  /*5430*/  IMAD.MOV.U32 R0, RZ, RZ, R8 ;  /* 0x000000ffff007224 */ /* 0x001fe200078e0008 */
[----:B------:R-:W-:Y:S01]  /*5440*/  ISETP.GT.U32.AND P2, PT, R11, R15, PT ;  /* 0x0000000f0b00720c */ /* 0x000fe20003f44070 */
[----:B------:R-:W-:Y:S01]  /*5450*/  IMAD.HI.U32 R3, R7, R10, RZ ;  /* 0x0000000a07037227 */ /* 0x000fe200078e00ff */
[----:B------:R-:W-:Y:S03]  /*5460*/  STL [R1+0x90], R2 ;  /* 0x0000900201007387 */ /* 0x000fe60000100800 */
[----:B------:R-:W-:-:S02]  /*5470*/  @!P3 IMAD.IADD R21, R21, 0x1, -R11 ;  /* 0x000000011515b824 */ /* 0x000fc400078e0a0b */
[----:B------:R-:W-:Y:S02]  /*5480*/  @!P0 IMAD.IADD R22, R22, 0x1, -R11 ;  /* 0x0000000116168824 */ /* 0x000fe400078e0a0b */
[----:B------:R-:W-:Y:S01]  /*5490*/  IMAD.MOV R3, RZ, RZ, -R3 ;  /* 0x000000ffff037224 */ /* 0x000fe200078e0a03 */
[----:B------:R-:W-:Y:S01]  /*54a0*/  ISETP.GT.U32.AND P3, PT, R11, R21, PT ;  /* 0x000000150b00720c */ /* 0x000fe20003f64070 */
[----:B------:R-:W-:Y:S01]  /*54b0*/  VIADD R8, R27, 0x26 ;  /* 0x000000261b087836 */ /* 0x000fe20000000000 */
[C---:B------:R-:W-:Y:S01]  /*54c0*/  ISETP.GT.U32.AND P0, PT, R11.reuse, R22, PT ;  /* 0x000000160b00720c */ /* 0x040fe20003f04070 */
[----:B------:R-:W-:Y:S02]  /*54d0*/  IMAD R10, R11, R3, R10 ;  /* 0x000000030b0a7224 */ /* 0x000fe400078e020a */
[----:B------:R-:W-:Y:S01]  /*54e0*/  IMAD.HI.U32 R3, R7, R14, RZ ;  /* 0x0000000e07037227 */ /* 0x000fe200078e00ff */
[----:B------:R-:W-:-:S03]  /*54f0*/  IABS R13, R8 ;  /* 0x00000008000d7213 */ /* 0x000fc60000000000 */
[----:B------:R-:W-:Y:S02]  /*5500*/  IMAD.MOV R3, RZ, RZ, -R3 ;  /* 0x000000ffff037224 */ /* 0x000fe400078e0a03 */
[----:B------:R-:W-:-:S04]  /*5510*/  IMAD.HI.U32 R9, R7, R13, RZ ;  /* 0x0000000d07097227 */ /* 0x000fc800078e00ff */
[C---:B------:R-:W-:Y:S02]  /*5520*/  IMAD R14, R11.reuse, R3, R14 ;  /* 0x000000030b0e7224 */ /* 0x040fe400078e020e */
[--C-:B------:R-:W-:Y:S01]  /*5530*/  @!P0 IMAD.IADD R22, R22, 0x1, -R11.reuse ;  /* 0x0000000116168824 */ /* 0x100fe200078e0a0b */
[----:B------:R-:W-:Y:S01]  /*5540*/  ISETP.GT.U32.AND P0, PT, R11, R10, PT ;  /* 0x0000000a0b00720c */ /* 0x000fe20003f04070 */
[--C-:B------:R-:W-:Y:S01]  /*5550*/  @!P2 IMAD.IADD R15, R15, 0x1, -R11.reuse ;  /* 0x000000010f0fa824 */ /* 0x100fe200078e0a0b */
[----:B------:R-:W-:Y:S01]  /*5560*/  ISETP.GE.AND P2, PT, R4, RZ, PT ;  /* 0x000000ff0400720c */ /* 0x000fe20003f46270 */
[----:B------:R-:W-:Y:S01]  /*5570*/  @!P3 IMAD.IADD R21, R21, 0x1, -R11 ;  /* 0x000000011515b824 */ /* 0x000fe200078e0a0b */
[----:B------:R-:W-:Y:S01]  /*5580*/  ISETP.GT.U32.AND P3, PT, R11, R14, PT ;  /* 0x0000000e0b00720c */ /* 0x000fe20003f64070 */
[----:B------:R-:W-:-:S04]  /*5590*/  IMAD.HI.U32 R4, R7, R12, RZ ;  /* 0x0000000c07047227 */ /* 0x000fc800078e00ff */
[----:B------:R-:W-:Y:S02]  /*55a0*/  IMAD.MOV R9, RZ, RZ, -R9 ;  /* 0x000000ffff097224 */ /* 0x000fe400078e0a09 */
[----:B------:R-:W-:Y:S02]  /*55b0*/  IMAD.MOV R4, RZ, RZ, -R4 ;  /* 0x000000ffff047224 */ /* 0x000fe400078e0a04 */
[C---:B------:R-:W-:Y:S02]  /*55c0*/  IMAD R13, R11.reuse, R9, R13 ;  /* 0x000000090b0d7224 */ /* 0x040fe400078e020d */
[----:B------:R-:W-:Y:S01]  /*55d0*/  @!P5 IMAD.MOV R0, RZ, RZ, -R0 ;  /* 0x000000ffff00d224 */ /* 0x000fe200078e0a00 */
[----:B------:R-:W-:Y:S01]  /*55e0*/  ISETP.GE.AND P5, PT, R6, RZ, PT ;  /* 0x000000ff0600720c */ /* 0x000fe20003fa6270 */
[C---:B------:R-:W-:Y:S02]  /*55f0*/  IMAD R12, R11.reuse, R4, R12 ;  /* 0x000000040b0c7224 */ /* 0x040fe400078e020c */
[--C-:B------:R-:W-:Y:S01]  /*5600*/  @!P0 IMAD.IADD R10, R10, 0x1, -R11.reuse ;  /* 0x000000010a0a8824 */ /* 0x100fe200078e0a0b */
[C---:B------:R-:W-:Y:S01]  /*5610*/  ISETP.GT.U32.AND P0, PT, R11.reuse, R13, PT ;  /* 0x0000000d0b00720c */ /* 0x040fe20003f04070 */
[----:B------:R0:W-:Y:S01]  /*5620*/  STL [R1+0x8c], R0 ;  /* 0x00008c0001007387 */ /* 0x0001e20000100800 */
[----:B------:R-:W-:Y:S01]  /*5630*/  @!P3 IMAD.IADD R14, R14, 0x1, -R11 ;  /* 0x000000010e0eb824 */ /* 0x000fe200078e0a0b */
[----:B------:R-:W-:Y:S01]  /*5640*/  ISETP.GT.U32.AND P3, PT, R11, R12, PT ;  /* 0x0000000c0b00720c */ /* 0x000fe20003f64070 */
[----:B------:R-:W-:-:S02]  /*5650*/  VIADD R16, R27, 0x24 ;  /* 0x000000241b107836 */ /* 0x000fc40000000000 */
[C---:B------:R-:W-:Y:S02]  /*5660*/  VIADD R4, R27.reuse, 0x22 ;  /* 0x000000221b047836 */ /* 0x040fe40000000000 */
[C---:B------:R-:W-:Y:S01]  /*5670*/  VIADD R3, R27.reuse, 0x23 ;  /* 0x000000231b037836 */ /* 0x040fe20000000000 */
[----:B------:R-:W-:Y:S01]  /*5680*/  IABS R6, R16 ;  /* 0x0000001000067213 */ /* 0x000fe20000000000 */
[----:B------:R-:W-:Y:S01]  /*5690*/  VIADD R9, R27, 0x21 ;  /* 0x000000211b097836 */ /* 0x000fe20000000000 */
[----:B------:R-:W-:Y:S01]  /*56a0*/  IABS R18, R4 ;  /* 0x0000000400127213 */ /* 0x000fe20000000000 */
[----:B0-----:R-:W-:Y:S01]  /*56b0*/  IMAD.MOV.U32 R0, RZ, RZ, R15 ;  /* 0x000000ffff007224 */ /* 0x001fe200078e000f */
[----:B------:R-:W-:Y:S01]  /*56c0*/  IABS R19, R3 ;  /* 0x0000000300137213 */ /* 0x000fe20000000000 */
[----:B------:R-:W-:Y:S01]  /*56d0*/  @!P0 IMAD.IADD R13, R13, 0x1, -R11 ;  /* 0x000000010d0d8824 */ /* 0x000fe200078e0a0b */
[C---:B------:R-:W-:Y:S01]  /*56e0*/  ISETP.GT.U32.AND P0, PT, R11.reuse, R10, PT ;  /* 0x0000000a0b00720c */ /* 0x040fe20003f04070 */
[----:B------:R-:W-:Y:S01]  /*56f0*/  @!P4 IMAD.MOV R0, RZ, RZ, -R0 ;  /* 0x000000ffff00c224 */ /* 0x000fe200078e0a00 */
[----:B------:R-:W-:Y:S01]  /*5700*/  ISETP.GT.U32.AND P4, PT, R11, R14, PT ;  /* 0x0000000e0b00720c */ /* 0x000fe20003f84070 */
[----:B------:R-:W-:-:S03]  /*5710*/  IMAD.HI.U32 R23, R7, R6, RZ ;  /* 0x0000000607177227 */ /* 0x000fc600078e00ff */
[----:B------:R0:W-:Y:S01]  /*5720*/  STL [R1+0x88], R0 ;  /* 0x0000880001007387 */ /* 0x0001e20000100800 */
[----:B------:R-:W-:Y:S02]  /*5730*/  @!P3 IMAD.IADD R12, R12, 0x1, -R11 ;  /* 0x000000010c0cb824 */ /* 0x000fe400078e0a0b */
[----:B------:R-:W-:Y:S02]  /*5740*/  IMAD.MOV R23, RZ, RZ, -R23 ;  /* 0x000000ffff177224 */ /* 0x000fe400078e0a17 */
[----:B------:R-:W-:Y:S01]  /*5750*/  IMAD.HI.U32 R15, R7, R18, RZ ;  /* 0x00000012070f7227 */ /* 0x000fe200078e00ff */
[----:B------:R-:W-:-:S03]  /*5760*/  ISETP.GT.U32.AND P3, PT, R11, R12, PT ;  /* 0x0000000c0b00720c */ /* 0x000fc60003f64070 */
[----:B------:R-:W-:-:S04]  /*5770*/  IMAD.HI.U32 R17, R7, R19, RZ ;  /* 0x0000001307117227 */ /* 0x000fc800078e00ff */
[----:B0-----:R-:W-:Y:S02]  /*5780*/  IMAD.MOV.U32 R0, RZ, RZ, R22 ;  /* 0x000000ffff007224 */ /* 0x001fe400078e0016 */
[C---:B------:R-:W-:Y:S02]  /*5790*/  IMAD R6, R11.reuse, R23, R6 ;  /* 0x000000170b067224 */ /* 0x040fe400078e0206 */
[----:B------:R-:W-:Y:S01]  /*57a0*/  @!P1 IMAD.MOV R0, RZ, RZ, -R0 ;  /* 0x000000ffff009224 */ /* 0x000fe200078e0a00 */
[C---:B------:R-:W-:Y:S01]  /*57b0*/  ISETP.GT.U32.AND P1, PT, R11.reuse, R13, PT ;  /* 0x0000000d0b00720c */ /* 0x040fe20003f24070 */
[----:B------:R-:W-:Y:S02]  /*57c0*/  IMAD.MOV R15, RZ, RZ, -R15 ;  /* 0x000000ffff0f7224 */ /* 0x000fe400078e0a0f */
[----:B------:R-:W-:Y:S01]  /*57d0*/  IMAD.MOV R17, RZ, RZ, -R17 ;  /* 0x000000ffff117224 */ /* 0x000fe200078e0a11 */
[----:B------:R0:W-:Y:S01]  /*57e0*/  STL [R1+0x84], R0 ;  /* 0x0000840001007387 */ /* 0x0001e20000100800 */
[----:B------:R-:W-:-:S02]  /*57f0*/  IMAD R18, R11, R15, R18 ;  /* 0x0000000f0b127224 */ /* 0x000fc400078e0212 */
[----:B------:R-:W-:Y:S02]  /*5800*/  @!P0 IMAD.IADD R10, R10, 0x1, -R11 ;  /* 0x000000010a0a8824 */ /* 0x000fe400078e0a0b */
[----:B------:R-:W-:Y:S01]  /*5810*/  IMAD R19, R11, R17, R19 ;  /* 0x000000110b137224 */ /* 0x000fe200078e0213 */
[----:B------:R-:W-:Y:S01]  /*5820*/  IABS R17, R9 ;  /* 0x0000000900117213 */ /* 0x000fe20000000000 */
[--C-:B------:R-:W-:Y:S01]  /*5830*/  @!P4 IMAD.IADD R14, R14, 0x1, -R11.reuse ;  /* 0x000000010e0ec824 */ /* 0x100fe200078e0a0b */
[----:B------:R-:W-:Y:S01]  /*5840*/  ISETP.GE.AND P4, PT, R8, RZ, PT ;  /* 0x000000ff0800720c */ /* 0x000fe20003f86270 */
[----:B------:R-:W-:Y:S01]  /*5850*/  @!P1 IMAD.IADD R13, R13, 0x1, -R11 ;  /* 0x000000010d0d9824 */ /* 0x000fe200078e0a0b */
[C---:B------:R-:W-:Y:S01]  /*5860*/  ISETP.GT.U32.AND P1, PT, R11.reuse, R18, PT ;  /* 0x000000120b00720c */ /* 0x040fe20003f24070 */
[----:B0-----:R-:W-:Y:S01]  /*5870*/  IMAD.MOV.U32 R0, RZ, RZ, R21 ;  /* 0x000000ffff007224 */ /* 0x001fe200078e0015 */
[----:B------:R-:W-:Y:S01]  /*5880*/  ISETP.GT.U32.AND P0, PT, R11, R19, PT ;  /* 0x000000130b00720c */ /* 0x000fe20003f04070 */
[----:B------:R-:W-:-:S02]  /*5890*/  IMAD.MOV.U32 R2, RZ, RZ, R10 ;  /* 0x000000ffff027224 */ /* 0x000fc400078e000a */
[----:B------:R-:W-:Y:S01]  /*58a0*/  @!P6 IMAD.MOV R0, RZ, RZ, -R0 ;  /* 0x000000ffff00e224 */ /* 0x000fe200078e0a00 */
[----:B------:R-:W-:Y:S01]  /*58b0*/  ISETP.GT.U32.AND P6, PT, R11, R6, PT ;  /* 0x000000060b00720c */ /* 0x000fe20003fc4070 */
[----:B------:R-:W-:Y:S01]  /*58c0*/  @!P3 IMAD.IADD R12, R12, 0x1, -R11 ;  /* 0x000000010c0cb824 */ /* 0x000fe200078e0a0b */
[----:B------:R-:W-:Y:S01]  /*58d0*/  ISETP.GE.AND P3, PT, R20, RZ, PT ;  /* 0x000000ff1400720c */ /* 0x000fe20003f66270 */
[----:B------:R-:W-:Y:S01]  /*58e0*/  IMAD.HI.U32 R15, R7, R17, RZ ;  /* 0x00000011070f7227 */ /* 0x000fe200078e00ff */
[----:B------:R0:W-:Y:S03]  /*58f0*/  STL [R1+0x78], R0 ;  /* 0x0000780001007387 */ /* 0x0001e60000100800 */
[----:B------:R-:W-:Y:S02]  /*5900*/  @!P5 IMAD.MOV R2, RZ, RZ, -R2 ;  /* 0x000000ffff02d224 */ /* 0x000fe400078e0a02 */
[----:B------:R-:W-:-:S02]  /*5910*/  VIADD R8, R27, 0x20 ;  /* 0x000000201b087836 */ /* 0x000fc40000000000 */
[----:B------:R-:W-:Y:S01]  /*5920*/  IMAD.MOV R15, RZ, RZ, -R15 ;  /* 0x000000ffff0f7224 */ /* 0x000fe200078e0a0f */
[----:B------:R1:W-:Y:S01]  /*5930*/  STL [R1+0x74], R2 ;  /* 0x0000740201007387 */ /* 0x0003e20000100800 */
[----:B------:R-:W-:Y:S01]  /*5940*/  @!P6 IMAD.IADD R6, R6, 0x1, -R11 ;  /* 0x000000010606e824 */ /* 0x000fe200078e0a0b */
[----:B------:R-:W-:Y:S01]  /*5950*/  IABS R20, R8 ;  /* 0x0000000800147213 */ /* 0x000fe20000000000 */
[----:B0-----:R-:W-:Y:S01]  /*5960*/  IMAD.MOV.U32 R0, RZ, RZ, R14 ;  /* 0x000000ffff007224 */ /* 0x001fe200078e000e */
[----:B------:R-:W-:Y:S01]  /*5970*/  ISETP.GE.AND P6, PT, R16, RZ, PT ;  /* 0x000000ff1000720c */ /* 0x000fe20003fc6270 */
[C---:B------:R-:W-:Y:S02]  /*5980*/  IMAD R17, R11.reuse, R15, R17 ;  /* 0x0000000f0b117224 */ /* 0x040fe400078e0211 */
[----:B------:R-:W-:Y:S02]  /*5990*/  @!P2 IMAD.MOV R0, RZ, RZ, -R0 ;  /* 0x000000ffff00a224 */ /* 0x000fe400078e0a00 */
[--C-:B------:R-:W-:Y:S01]  /*59a0*/  @!P1 IMAD.IADD R18, R18, 0x1, -R11.reuse ;  /* 0x0000000112129824 */ /* 0x100fe200078e0a0b */
[----:B------:R-:W-:Y:S01]  /*59b0*/  ISETP.GT.U32.AND P1, PT, R11, R6, PT ;  /* 0x000000060b00720c */ /* 0x000fe20003f24070 */
[----:B------:R-:W-:Y:S01]  /*59c0*/  @!P0 IMAD.IADD R19, R19, 0x1, -R11 ;  /* 0x0000000113138824 */ /* 0x000fe200078e0a0b */
[----:B------:R0:W-:Y:S01]  /*59d0*/  STL [R1+0x70], R0 ;  /* 0x0000700001007387 */ /* 0x0001e20000100800 */
[----:B------:R-:W-:Y:S01]  /*59e0*/  IMAD.MOV.U32 R16, RZ, RZ, R20 ;  /* 0x000000ffff107224 */ /* 0x000fe200078e0014 */
[C---:B------:R-:W-:Y:S01]  /*59f0*/  ISETP.GT.U32.AND P2, PT, R11.reuse, R18, PT ;  /* 0x000000120b00720c */ /* 0x040fe20003f44070 */
[----:B-1----:R-:W-:Y:S01]  /*5a00*/  IMAD.MOV.U32 R2, RZ, RZ, R13 ;  /* 0x000000ffff027224 */ /* 0x002fe200078e000d */
[----:B------:R-:W-:Y:S01]  /*5a10*/  ISETP.GT.U32.AND P5, PT, R11, R19, PT ;  /* 0x000000130b00720c */ /* 0x000fe20003fa4070 */
[----:B------:R-:W-:Y:S01]  /*5a20*/  IMAD.HI.U32 R10, R7, R16, RZ ;  /* 0x00000010070a7227 */ /* 0x000fe200078e00ff */
[----:B------:R-:W-:-:S03]  /*5a30*/  ISETP.GE.AND P0, PT, R3, RZ, PT ;  /* 0x000000ff0300720c */ /* 0x000fc60003f06270 */
[----:B------:R-:W-:Y:S01]  /*5a40*/  @!P4 IMAD.MOV R2, RZ, RZ, -R2 ;  /* 0x000000ffff02c224 */ /* 0x000fe200078e0a02 */
[----:B------:R-:W-:Y:S01]  /*5a50*/  ISETP.GE.AND P4, PT, R4, RZ, PT ;  /* 0x000000ff0400720c */ /* 0x000fe20003f86270 */
[----:B0-----:R-:W-:Y:S02]  /*5a60*/  IMAD.MOV.U32 R0, RZ, RZ, R12 ;  /* 0x000000ffff007224 */ /* 0x001fe400078e000c */
[----:B------:R-:W-:Y:S01]  /*5a70*/  IMAD.MOV R10, RZ, RZ, -R10 ;  /* 0x000000ffff0a7224 */ /* 0x000fe200078e0a0a */
[----:B------:R-:W-:Y:S01]  /*5a80*/  STL [R1+0x6c], R2 ;  /* 0x00006c0201007387 */ /* 0x000fe20000100800 */
[----:B------:R-:W-:Y:S01]  /*5a90*/  @!P3 IMAD.MOV R0, RZ, RZ, -R0 ;  /* 0x000000ffff00b224 */ /* 0x000fe200078e0a00 */
[----:B------:R-:W-:Y:S01]  /*5aa0*/  ISETP.GT.U32.AND P3, PT, R11, R17, PT ;  /* 0x000000110b00720c */ /* 0x000fe20003f64070 */
[----:B------:R-:W-:Y:S02]  /*5ab0*/  VIADD R3, R27, 0x1f ;  /* 0x0000001f1b037836 */ /* 0x000fe40000000000 */
[--C-:B------:R-:W-:Y:S01]  /*5ac0*/  @!P1 IMAD.IADD R6, R6, 0x1, -R11.reuse ;  /* 0x0000000106069824 */ /* 0x100fe200078e0a0b */
[----:B------:R0:W-:Y:S01]  /*5ad0*/  STL [R1+0x68], R0 ;  /* 0x0000680001007387 */ /* 0x0001e20000100800 */
[----:B------:R-:W-:Y:S01]  /*5ae0*/  IMAD R16, R11, R10, R16 ;  /* 0x0000000a0b107224 */ /* 0x000fe200078e0210 */
[----:B------:R-:W-:Y:S01]  /*5af0*/  IABS R4, R3 ;  /* 0x0000000300047213 */ /* 0x000fe20000000000 */
[--C-:B------:R-:W-:Y:S01]  /*5b00*/  @!P2 IMAD.IADD R18, R18, 0x1, -R11.reuse ;  /* 0x000000011212a824 */ /* 0x100fe200078e0a0b */
[----:B------:R-:W-:Y:S01]  /*5b10*/  ISETP.GE.AND P1, PT, R9, RZ, PT ;  /* 0x000000ff0900720c */ /* 0x000fe20003f26270 */
[--C-:B------:R-:W-:Y:S01]  /*5b20*/  @!P5 IMAD.IADD R19, R19, 0x1, -R11.reuse ;  /* 0x000000011313d824 */ /* 0x100fe200078e0a0b */
[----:B------:R-:W-:Y:S01]  /*5b30*/  ISETP.GT.U32.AND P2, PT, R11, R16, PT ;  /* 0x000000100b00720c */ /* 0x000fe20003f44070 */
[----:B------:R-:W-:Y:S01]  /*5b40*/  VIADD R9, R27, 0x1e ;  /* 0x0000001e1b097836 */ /* 0x000fe20000000000 */
[----:B------:R-:W-:Y:S01]  /*5b50*/  ISETP.GE.AND P5, PT, R8, RZ, PT ;  /* 0x000000ff0800720c */ /* 0x000fe20003fa6270 */
[----:B------:R-:W-:Y:S01]  /*5b60*/  @!P3 IMAD.IADD R17, R17, 0x1, -R11 ;  /* 0x000000011111b824 */ /* 0x000fe200078e0a0b */
[----:B------:R-:W-:Y:S01]  /*5b70*/  ISETP.GE.AND P3, PT, R3, RZ, PT ;  /* 0x000000ff0300720c */ /* 0x000fe20003f66270 */
[----:B0-----:R-:W-:Y:S01]  /*5b80*/  IMAD.MOV.U32 R0, RZ, RZ, R6 ;  /* 0x000000ffff007224 */ /* 0x001fe200078e0006 */
[----:B------:R-:W-:Y:S01]  /*5b90*/  IABS R10, R9 ;  /* 0x00000009000a7213 */ /* 0x000fe20000000000 */
[----:B------:R-:W-:-:S04]  /*5ba0*/  IMAD.HI.U32 R8, R7, R4, RZ ;  /* 0x0000000407087227 */ /* 0x000fc800078e00ff */
[----:B------:R-:W-:Y:S01]  /*5bb0*/  @!P6 IMAD.MOV R0, RZ, RZ, -R0 ;  /* 0x000000ffff00e224 */ /* 0x000fe200078e0a00 */
[C---:B------:R-:W-:Y:S01]  /*5bc0*/  ISETP.GT.U32.AND P6, PT, R11.reuse, R17, PT ;  /* 0x000000110b00720c */ /* 0x040fe20003fc4070 */
[----:B------:R-:W-:Y:S02]  /*5bd0*/  IMAD.MOV R8, RZ, RZ, -R8 ;  /* 0x000000ffff087224 */ /* 0x000fe400078e0a08 */
[----:B------:R-:W-:Y:S01]  /*5be0*/  @!P2 IMAD.IADD R16, R16, 0x1, -R11 ;  /* 0x000000011010a824 */ /* 0x000fe200078e0a0b */
[----:B------:R0:W-:Y:S01]  /*5bf0*/  STL [R1+0x64], R0 ;  /* 0x0000640001007387 */ /* 0x0001e20000100800 */
[----:B------:R-:W-:Y:S02]  /*5c00*/  IMAD R4, R11, R8, R4 ;  /* 0x000000080b047224 */ /* 0x000fe400078e0204 */
[----:B------:R-:W-:Y:S01]  /*5c10*/  VIADD R8, R27, 0x1d ;  /* 0x0000001d1b087836 */ /* 0x000fe20000000000 */
[----:B------:R-:W-:Y:S01]  /*5c20*/  ISETP.GT.U32.AND P2, PT, R11, R16, PT ;  /* 0x000000100b00720c */ /* 0x000fe20003f44070 */
[----:B------:R-:W-:-:S03]  /*5c30*/  IMAD.HI.U32 R3, R7, R10, RZ ;  /* 0x0000000a07037227 */ /* 0x000fc600078e00ff */
[----:B------:R-:W-:Y:S01]  /*5c40*/  IABS R13, R8 ;  /* 0x00000008000d7213 */ /* 0x000fe20000000000 */
[----:B------:R-:W-:Y:S01]  /*5c50*/  @!P6 IMAD.IADD R17, R17, 0x1, -R11 ;  /* 0x000000011111e824 */ /* 0x000fe200078e0a0b */
[----:B------:R-:W-:Y:S01]  /*5c60*/  ISETP.GT.U32.AND P6, PT, R11, R4, PT ;  /* 0x000000040b00720c */ /* 0x000fe20003fc4070 */
[C---:B------:R-:W-:Y:S02]  /*5c70*/  VIADD R6, R27.reuse, 0x1c ;  /* 0x0000001c1b067836 */ /* 0x040fe40000000000 */
[----:B------:R-:W-:Y:S02]  /*5c80*/  IMAD.MOV R3, RZ, RZ, -R3 ;  /* 0x000000ffff037224 */ /* 0x000fe400078e0a03 */
[----:B------:R-:W-:Y:S01]  /*5c90*/  VIADD R12, R27, 0x1b ;  /* 0x0000001b1b0c7836 */ /* 0x000fe20000000000 */
[----:B------:R-:W-:Y:S01]  /*5ca0*/  IABS R15, R6 ;  /* 0x00000006000f7213 */ /* 0x000fe20000000000 */
[----:B------:R-:W-:Y:S02]  /*5cb0*/  IMAD R10, R11, R3, R10 ;  /* 0x000000030b0a7224 */ /* 0x000fe400078e020a */
[----:B------:R-:W-:Y:S01]  /*5cc0*/  IMAD.HI.U32 R22, R7, R13, RZ ;  /* 0x0000000d07167227 */ /* 0x000fe200078e00ff */
[----:B------:R-:W-:-:S03]  /*5cd0*/  IABS R14, R12 ;  /* 0x0000000c000e7213 */ /* 0x000fc60000000000 */
[----:B------:R-:W-:Y:S01]  /*5ce0*/  @!P6 IMAD.IADD R4, R4, 0x1, -R11 ;  /* 0x000000010404e824 */ /* 0x000fe200078e0a0b */
[----:B------:R-:W-:Y:S01]  /*5cf0*/  ISETP.GE.AND P6, PT, R9, RZ, PT ;  /* 0x000000ff0900720c */ /* 0x000fe20003fc6270 */
[----:B------:R-:W-:Y:S02]  /*5d00*/  IMAD.MOV.U32 R2, RZ, RZ, R19 ;  /* 0x000000ffff027224 */ /* 0x000fe400078e0013 */
[----:B------:R-:W-:Y:S01]  /*5d10*/  @!P2 IMAD.IADD R16, R16, 0x1, -R11 ;  /* 0x000000011010a824 */ /* 0x000fe200078e0a0b */
[----:B------:R-:W-:Y:S01]  /*5d20*/  ISETP.GT.U32.AND P2, PT, R11, R10, PT ;  /* 0x0000000a0b00720c */ /* 0x000fe20003f44070 */
[----:B------:R-:W-:-:S04]  /*5d30*/  IMAD.HI.U32 R21, R7, R15, RZ ;  /* 0x0000000f07157227 */ /* 0x000fc800078e00ff */
[----:B------:R-:W-:Y:S02]  /*5d40*/  IMAD.MOV R22, RZ, RZ, -R22 ;  /* 0x000000ffff167224 */ /* 0x000fe400078e0a16 */
[----:B------:R-:W-:Y:S01]  /*5d50*/  @!P0 IMAD.MOV R2, RZ, RZ, -R2 ;  /* 0x000000ffff028224 */ /* 0x000fe200078e0a02 */
[----:B------:R-:W-:Y:S01]  /*5d60*/  ISETP.GT.U32.AND P0, PT, R11, R4, PT ;  /* 0x000000040b00720c */ /* 0x000fe20003f04070 */
[----:B------:R-:W-:-:S03]  /*5d70*/  IMAD.HI.U32 R20, R7, R14, RZ ;  /* 0x0000000e07147227 */ /* 0x000fc600078e00ff */
[----:B------:R1:W-:Y:S01]  /*5d80*/  STL [R1+0x60], R2 ;  /* 0x0000600201007387 */ /* 0x0003e20000100800 */
[----:B------:R-:W-:Y:S02]  /*5d90*/  IMAD.MOV R21, RZ, RZ, -R21 ;  /* 0x000000ffff157224 */ /* 0x000fe400078e0a15 */
[C---:B------:R-:W-:Y:S02]  /*5da0*/  IMAD R9, R11.reuse, R22, R13 ;  /* 0x000000160b097224 */ /* 0x040fe400078e020d */
[----:B0-----:R-:W-:Y:S02]  /*5db0*/  IMAD.MOV.U32 R0, RZ, RZ, R18 ;  /* 0x000000ffff007224 */ /* 0x001fe400078e0012 */
[----:B------:R-:W-:Y:S02]  /*5dc0*/  IMAD.MOV R20, RZ, RZ, -R20 ;  /* 0x000000ffff147224 */ /* 0x000fe400078e0a14 */
[C---:B------:R-:W-:Y:S02]  /*5dd0*/  IMAD R15, R11.reuse, R21, R15 ;  /* 0x000000150b0f7224 */ /* 0x040fe400078e020f */
[----:B------:R-:W-:Y:S01]  /*5de0*/  @!P4 IMAD.MOV R0, RZ, RZ, -R0 ;  /* 0x000000ffff00c224 */ /* 0x000fe200078e0a00 */
[----:B------:R-:W-:Y:S01]  /*5df0*/  ISETP.GT.U32.AND P4, PT, R11, R9, PT ;  /* 0x000000090b00720c */ /* 0x000fe20003f84070 */
[----:B-1----:R-:W-:-:S02]  /*5e00*/  IMAD.MOV.U32 R2, RZ, RZ, R17 ;  /* 0x000000ffff027224 */ /* 0x002fc400078e0011 */
[C---:B------:R-:W-:Y:S01]  /*5e10*/  IMAD R14, R11.reuse, R20, R14 ;  /* 0x000000140b0e7224 */ /* 0x040fe200078e020e */
[----:B------:R0:W-:Y:S01]  /*5e20*/  STL [R1+0x5c], R0 ;  /* 0x00005c0001007387 */ /* 0x0001e20000100800 */
[----:B------:R-:W-:Y:S01]  /*5e30*/  @!P1 IMAD.MOV R2, RZ, RZ, -R2 ;  /* 0x000000ffff029224 */ /* 0x000fe200078e0a02 */
[C---:B------:R-:W-:Y:S01]  /*5e40*/  ISETP.GT.U32.AND P1, PT, R11.reuse, R15, PT ;  /* 0x0000000f0b00720c */ /* 0x040fe20003f24070 */
[--C-:B------:R-:W-:Y:S02]  /*5e50*/  @!P2 IMAD.IADD R10, R10, 0x1, -R11.reuse ;  /* 0x000000010a0aa824 */ /* 0x100fe400078e0a0b */
[--C-:B------:R-:W-:Y:S01]  /*5e60*/  @!P0 IMAD.IADD R4, R4, 0x1, -R11.reuse ;  /* 0x0000000104048824 */ /* 0x100fe200078e0a0b */
[----:B------:R-:W-:Y:S01]  /*5e70*/  ISETP.GT.U32.AND P0, PT, R11, R14, PT ;  /* 0x0000000e0b00720c */ /* 0x000fe20003f04070 */
[----:B------:R-:W-:Y:S01]  /*5e80*/  VIADD R3, R27, 0x1a ;  /* 0x0000001a1b037836 */ /* 0x000fe20000000000 */
[----:B------:R-:W-:Y:S01]  /*5e90*/  ISETP.GT.U32.AND P2, PT, R11, R10, PT ;  /* 0x0000000a0b00720c */ /* 0x000fe20003f44070 */
[----:B------:R-:W-:Y:S01]  /*5ea0*/  @!P4 IMAD.IADD R9, R9, 0x1, -R11 ;  /* 0x000000010909c824 */ /* 0x000fe200078e0a0b */
[----:B------:R-:W-:Y:S01]  /*5eb0*/  STL [R1+0x58], R2 ;  /* 0x0000580201007387 */ /* 0x000fe20000100800 */
[----:B0-----:R-:W-:Y:S01]  /*5ec0*/  IMAD.MOV.U32 R0, RZ, RZ, R16 ;  /* 0x000000ffff007224 */ /* 0x001fe200078e0010 */
[----:B------:R-:W-:-:S02]  /*5ed0*/  IABS R13, R3 ;  /* 0x00000003000d7213 */ /* 0x000fc40000000000 */
[----:B------:R-:W-:Y:S01]  /*5ee0*/  ISETP.GE.AND P4, PT, R12, RZ, PT ;  /* 0x000000ff0c00720c */ /* 0x000fe20003f86270 */
[----:B------:R-:W-:Y:S01]  /*5ef0*/  @!P5 IMAD.MOV R0, RZ, RZ, -R0 ;  /* 0x000000ffff00d224 */ /* 0x000fe200078e0a00 */
[----:B------:R-:W-:Y:S01]  /*5f00*/  ISETP.GE.AND P5, PT, R8, RZ, PT ;  /* 0x000000ff0800720c */ /* 0x000fe20003fa6270 */
[----:B------:R-:W-:Y:S02]  /*5f10*/  VIADD R8, R27, 0x19 ;  /* 0x000000191b087836 */ /* 0x000fe40000000000 */
[----:B------:R-:W-:Y:S01]  /*5f20*/  IMAD.HI.U32 R16, R7, R13, RZ ;  /* 0x0000000d07107227 */ /* 0x000fe200078e00ff */
[----:B------:R0:W-:Y:S02]  /*5f30*/  STL [R1+0x54], R0 ;  /* 0x0000540001007387 */ /* 0x0001e40000100800 */
[----:B------:R-:W-:Y:S01]  /*5f40*/  IABS R17, R8 ;  /* 0x0000000800117213 */ /* 0x000fe20000000000 */
[--C-:B------:R-:W-:Y:S01]  /*5f50*/  @!P1 IMAD.IADD R15, R15, 0x1, -R11.reuse ;  /* 0x000000010f0f9824 */ /* 0x100fe200078e0a0b */
[----:B------:R-:W-:Y:S01]  /*5f60*/  ISETP.GT.U32.AND P1, PT, R11, R9, PT ;  /* 0x000000090b00720c */ /* 0x000fe20003f24070 */
[----:B------:R-:W-:-:S02]  /*5f70*/  @!P0 IMAD.IADD R14, R14, 0x1, -R11 ;  /* 0x000000010e0e8824 */ /* 0x000fc400078e0a0b */
[----:B------:R-:W-:Y:S01]  /*5f80*/  IMAD.MOV R16, RZ, RZ, -R16 ;  /* 0x000000ffff107224 */ /* 0x000fe200078e0a10 */
[C---:B------:R-:W-:Y:S01]  /*5f90*/  ISETP.GT.U32.AND P0, PT, R11.reuse, R15, PT ;  /* 0x0000000f0b00720c */ /* 0x040fe20003f04070 */
[----:B------:R-:W-:Y:S02]  /*5fa0*/  IMAD.MOV.U32 R12, RZ, RZ, R17 ;  /* 0x000000ffff0c7224 */ /* 0x000fe400078e0011 */
[----:B0-----:R-:W-:Y:S02]  /*5fb0*/  IMAD.MOV.U32 R0, RZ, RZ, R4 ;  /* 0x000000ffff007224 */ /* 0x001fe400078e0004 */
[----:B------:R-:W-:Y:S01]  /*5fc0*/  @!P2 IMAD.IADD R10, R10, 0x1, -R11 ;  /* 0x000000010a0aa824 */ /* 0x000fe200078e0a0b */
[----:B------:R-:W-:Y:S01]  /*5fd0*/  ISETP.GE.AND P2, PT, R6, RZ, PT ;  /* 0x000000ff0600720c */ /* 0x000fe20003f46270 */
[----:B------:R-:W-:Y:S01]  /*5fe0*/  @!P3 IMAD.MOV R0, RZ, RZ, -R0 ;  /* 0x000000ffff00b224 */ /* 0x000fe200078e0a00 */
[C---:B------:R-:W-:Y:S01]  /*5ff0*/  ISETP.GT.U32.AND P3, PT, R11.reuse, R14, PT ;  /* 0x0000000e0b00720c */ /* 0x040fe20003f64070 */
[----:B------:R-:W-:-:S02]  /*6000*/  IMAD R6, R11, R16, R13 ;  /* 0x000000100b067224 */ /* 0x000fc400078e020d */
[----:B------:R-:W-:Y:S01]  /*6010*/  IMAD.HI.U32 R13, R7, R12, RZ ;  /* 0x0000000c070d7227 */ /* 0x000fe200078e00ff */
[----:B------:R0:W-:Y:S03]  /*6020*/  STL [R1+0x4c], R0 ;  /* 0x00004c0001007387 */ /* 0x0001e60000100800 */
[----:B------:R-:W-:Y:S02]  /*6030*/  IMAD.MOV R13, RZ, RZ, -R13 ;  /* 0x000000ffff0d7224 */ /* 0x000fe400078e0a0d */
[--C-:B------:R-:W-:Y:S01]  /*6040*/  @!P1 IMAD.IADD R9, R9, 0x1, -R11.reuse ;  /* 0x0000000109099824 */ /* 0x100fe200078e0a0b */
[----:B------:R-:W-:Y:S01]  /*6050*/  ISETP.GE.AND P1, PT, R3, RZ, PT ;  /* 0x000000ff0300720c */ /* 0x000fe20003f26270 */
[----:B------:R-:W-:Y:S02]  /*6060*/  IMAD R3, R11, R13, R12 ;  /* 0x0000000d0b037224 */ /* 0x000fe400078e020c */
[----:B------:R-:W-:-:S02]  /*6070*/  @!P3 IMAD.IADD R14, R14, 0x1, -R11 ;  /* 0x000000010e0eb824 */ /* 0x000fc400078e0a0b */
[----:B0-----:R-:W-:Y:S01]  /*6080*/  IMAD.MOV.U32 R0, RZ, RZ, R10 ;  /* 0x000000ffff007224 */ /* 0x001fe200078e000a */
[----:B------:R-:W-:Y:S01]  /*6090*/  ISETP.GT.U32.AND P3, PT, R11, R3, PT ;  /* 0x000000030b00720c */ /* 0x000fe20003f64070 */
[----:B------:R-:W-:Y:S02]  /*60a0*/  VIADD R4, R27, 0x18 ;  /* 0x000000181b047836 */ /* 0x000fe40000000000 */
[----:B------:R-:W-:Y:S01]  /*60b0*/  @!P6 IMAD.MOV R0, RZ, RZ, -R0 ;  /* 0x000000ffff00e224 */ /* 0x000fe200078e0a00 */
[----:B------:R-:W-:Y:S01]  /*60c0*/  ISETP.GT.U32.AND P6, PT, R11, R6, PT ;  /* 0x000000060b00720c */ /* 0x000fe20003fc4070 */
[----:B------:R-:W-:Y:S01]  /*60d0*/  VIADD R12, R27, 0x17 ;  /* 0x000000171b0c7836 */ /* 0x000fe20000000000 */
[----:B------:R-:W-:Y:S01]  /*60e0*/  IABS R16, R4 ;  /* 0x0000000400107213 */ /* 0x000fe20000000000 */
[----:B------:R-:W-:Y:S01]  /*60f0*/  IMAD.MOV.U32 R2, RZ, RZ, R9 ;  /* 0x000000ffff027224 */ /* 0x000fe200078e0009 */
[----:B------:R0:W-:Y:S01]  /*6100*/  STL [R1+0x48], R0 ;  /* 0x0000480001007387 */ /* 0x0001e20000100800 */
[----:B------:R-:W-:Y:S01]  /*6110*/  @!P0 IMAD.IADD R15, R15, 0x1, -R11 ;  /* 0x000000010f0f8824 */ /* 0x000fe200078e0a0b */
[----:B------:R-:W-:Y:S01]  /*6120*/  IABS R17, R12 ;  /* 0x0000000c00117213 */ /* 0x000fe20000000000 */
[----:B------:R-:W-:Y:S01]  /*6130*/  IMAD.HI.U32 R10, R7, R16, RZ ;  /* 0x00000010070a7227 */ /* 0x000fe200078e00ff */
[----:B------:R-:W-:-:S03]  /*6140*/  ISETP.GE.AND P0, PT, R8, RZ, PT ;  /* 0x000000ff0800720c */ /* 0x000fc60003f06270 */
[--C-:B------:R-:W-:Y:S02]  /*6150*/  @!P3 IMAD.IADD R3, R3, 0x1, -R11.reuse ;  /* 0x000000010303b824 */ /* 0x100fe400078e0a0b */
[----:B------:R-:W-:Y:S01]  /*6160*/  @!P6 IMAD.IADD R6, R6, 0x1, -R11 ;  /* 0x000000010606e824 */ /* 0x000fe200078e0a0b */
[----:B------:R-:W-:Y:S01]  /*6170*/  ISETP.GE.AND P6, PT, R4, RZ, PT ;  /* 0x000000ff0400720c */ /* 0x000fe20003fc6270 */
[----:B------:R-:W-:Y:S02]  /*6180*/  IMAD.MOV R10, RZ, RZ, -R10 ;  /* 0x000000ffff0a7224 */ /* 0x000fe400078e0a0a */
[----:B------:R-:W-:Y:S01]  /*6190*/  IMAD.HI.U32 R9, R7, R17, RZ ;  /* 0x0000001107097227 */ /* 0x000fe200078e00ff */
[----:B------:R-:W-:-:S03]  /*61a0*/  ISETP.GT.U32.AND P3, PT, R11, R6, PT ;  /* 0x000000060b00720c */ /* 0x000fc60003f64070 */
[C---:B------:R-:W-:Y:S02]  /*61b0*/  IMAD R16, R11.reuse, R10, R16 ;  /* 0x0000000a0b107224 */ /* 0x040fe400078e0210 */
[----:B0-----:R-:W-:Y:S02]  /*61c0*/  IMAD.MOV.U32 R0, RZ, RZ, R15 ;  /* 0x000000ffff007224 */ /* 0x001fe400078e000f */
[----:B------:R-:W-:Y:S02]  /*61d0*/  IMAD.MOV R9, RZ, RZ, -R9 ;  /* 0x000000ffff097224 */ /* 0x000fe400078e0a09 */
[----:B------:R-:W-:Y:S01]  /*61e0*/  @!P5 IMAD.MOV R2, RZ, RZ, -R2 ;  /* 0x000000ffff02d224 */ /* 0x000fe200078e0a02 */
[C---:B------:R-:W-:Y:S01]  /*61f0*/  ISETP.GT.U32.AND P5, PT, R11.reuse, R3, PT ;  /* 0x000000030b00720c */ /* 0x040fe20003fa4070 */
[----:B------:R-:W-:Y:S01]  /*6200*/  @!P2 IMAD.MOV R0, RZ, RZ, -R0 ;  /* 0x000000ffff00a224 */ /* 0x000fe200078e0a00 */
[C---:B------:R-:W-:Y:S01]  /*6210*/  ISETP.GT.U32.AND P2, PT, R11.reuse, R16, PT ;  /* 0x000000100b00720c */ /* 0x040fe20003f44070 */
[----:B------:R-:W-:Y:S01]  /*6220*/  IMAD R17, R11, R9, R17 ;  /* 0x000000090b117224 */ /* 0x000fe200078e0211 */
[----:B------:R-:W-:Y:S01]  /*6230*/  STL [R1+0x44], R2 ;  /* 0x0000440201007387 */ /* 0x000fe20000100800 */
[----:B------:R-:W-:-:S02]  /*6240*/  @!P3 IMAD.IADD R6, R6, 0x1, -R11 ;  /* 0x000000010606b824 */ /* 0x000fc400078e0a0b */
[----:B------:R-:W-:Y:S01]  /*6250*/  VIADD R8, R27, 0x16 ;  /* 0x000000161b087836 */ /* 0x000fe20000000000 */
[----:B------:R-:W-:Y:S01]  /*6260*/  ISETP.GT.U32.AND P3, PT, R11, R17, PT ;  /* 0x000000110b00720c */ /* 0x000fe20003f64070 */
[----:B------:R0:W-:Y:S01]  /*6270*/  STL [R1+0x40], R0 ;  /* 0x0000400001007387 */ /* 0x0001e20000100800 */
[----:B------:R-:W-:Y:S02]  /*6280*/  VIADD R4, R27, 0x15 ;  /* 0x000000151b047836 */ /* 0x000fe40000000000 */
[----:B------:R-:W-:Y:S01]  /*6290*/  IABS R13, R8 ;  /* 0x00000008000d7213 */ /* 0x000fe20000000000 */
[--C-:B------:R-:W-:Y:S01]  /*62a0*/  @!P5 IMAD.IADD R3, R3, 0x1, -R11.reuse ;  /* 0x000000010303d824 */ /* 0x100fe200078e0a0b */
[----:B------:R-:W-:Y:S01]  /*62b0*/  ISETP.GE.AND P5, PT, R8, RZ, PT ;  /* 0x000000ff0800720c */ /* 0x000fe20003fa6270 */
[----:B------:R-:W-:Y:S01]  /*62c0*/  @!P2 IMAD.IADD R16, R16, 0x1, -R11 ;  /* 0x000000011010a824 */ /* 0x000fe200078e0a0b */
[----:B------:R-:W-:Y:S01]  /*62d0*/  IABS R10, R4 ;  /* 0x00000004000a7213 */ /* 0x000fe20000000000 */
[----:B------:R-:W-:Y:S01]  /*62e0*/  IMAD.HI.U32 R9, R7, R13, RZ ;  /* 0x0000000d07097227 */ /* 0x000fe200078e00ff */
[----:B------:R-:W-:-:S03]  /*62f0*/  ISETP.GE.AND P2, PT, R4, RZ, PT ;  /* 0x000000ff0400720c */ /* 0x000fc60003f46270 */
[----:B0-----:R-:W-:Y:S02]  /*6300*/  IMAD.MOV.U32 R0, RZ, RZ, R14 ;  /* 0x000000ffff007224 */ /* 0x001fe400078e000e */
[----:B------:R-:W-:Y:S01]  /*6310*/  @!P3 IMAD.IADD R17, R17, 0x1, -R11 ;  /* 0x000000011111b824 */ /* 0x000fe200078e0a0b */
[----:B------:R-:W-:Y:S01]  /*6320*/  ISETP.GT.U32.AND P3, PT, R11, R16, PT ;  /* 0x000000100b00720c */ /* 0x000fe20003f64070 */
[----:B------:R-:W-:Y:S01]  /*6330*/  @!P4 IMAD.MOV R0, RZ, RZ, -R0 ;  /* 0x000000ffff00c224 */ /* 0x000fe200078e0a00 */
[----:B------:R-:W-:Y:S01]  /*6340*/  ISETP.GE.AND P4, PT, R12, RZ, PT ;  /* 0x000000ff0c00720c */ /* 0x000fe20003f86270 */
[----:B------:R-:W-:-:S03]  /*6350*/  IMAD.HI.U32 R12, R7, R10, RZ ;  /* 0x0000000a070c7227 */ /* 0x000fc600078e00ff */
[----:B------:R0:W-:Y:S01]  /*6360*/  STL [R1+0x3c], R0 ;  /* 0x00003c0001007387 */ /* 0x0001e20000100800 */
[----:B------:R-:W-:Y:S02]  /*6370*/  IMAD.MOV R9, RZ, RZ, -R9 ;  /* 0x000000ffff097224 */ /* 0x000fe400078e0a09 */
[----:B------:R-:W-:Y:S02]  /*6380*/  IMAD.MOV R8, RZ, RZ, -R12 ;  /* 0x000000ffff087224 */ /* 0x000fe400078e0a0c */
[----:B------:R-:W-:Y:S02]  /*6390*/  VIADD R4, R27, 0x14 ;  /* 0x000000141b047836 */ /* 0x000fe40000000000 */
[C---:B------:R-:W-:Y:S02]  /*63a0*/  IMAD R13, R11.reuse, R9, R13 ;  /* 0x000000090b0d7224 */ /* 0x040fe400078e020d */
[----:B------:R-:W-:Y:S01]  /*63b0*/  IMAD R10, R11, R8, R10 ;  /* 0x000000080b0a7224 */ /* 0x000fe200078e020a */
[----:B------:R-:W-:Y:S01]  /*63c0*/  IABS R8, R4 ;  /* 0x0000000400087213 */ /* 0x000fe20000000000 */
[----:B0-----:R-:W-:-:S02]  /*63d0*/  IMAD.MOV.U32 R0, RZ, RZ, R6 ;  /* 0x000000ffff007224 */ /* 0x001fc400078e0006 */
[----:B------:R-:W-:Y:S01]  /*63e0*/  @!P3 IMAD.IADD R16, R16, 0x1, -R11 ;  /* 0x000000011010b824 */ /* 0x000fe200078e0a0b */
[C---:B------:R-:W-:Y:S01]  /*63f0*/  ISETP.GT.U32.AND P3, PT, R11.reuse, R10, PT ;  /* 0x0000000a0b00720c */ /* 0x040fe20003f64070 */
[----:B------:R-:W-:Y:S01]  /*6400*/  @!P1 IMAD.MOV R0, RZ, RZ, -R0 ;  /* 0x000000ffff009224 */ /* 0x000fe200078e0a00 */
[----:B------:R-:W-:Y:S01]  /*6410*/  ISETP.GT.U32.AND P1, PT, R11, R17, PT ;  /* 0x000000110b00720c */ /* 0x000fe20003f24070 */
[----:B------:R-:W-:-:S03]  /*6420*/  IMAD.HI.U32 R15, R7, R8, RZ ;  /* 0x00000008070f7227 */ /* 0x000fc600078e00ff */
[----:B------:R0:W-:Y:S01]  /*6430*/  STL [R1+0x38], R0 ;  /* 0x0000380001007387 */ /* 0x0001e20000100800 */
[----:B------:R-:W-:Y:S02]  /*6440*/  IMAD.MOV R15, RZ, RZ, -R15 ;  /* 0x000000ffff0f7224 */ /* 0x000fe400078e0a0f */
[----:B------:R-:W-:Y:S02]  /*6450*/  VIADD R14, R27, 0x13 ;  /* 0x000000131b0e7836 */ /* 0x000fe40000000000 */
[----:B------:R-:W-:Y:S02]  /*6460*/  IMAD R8, R11, R15, R8 ;  /* 0x0000000f0b087224 */ /* 0x000fe400078e0208 */
[C---:B------:R-:W-:Y:S01]  /*6470*/  VIADD R9, R27.reuse, 0x12 ;  /* 0x000000121b097836 */ /* 0x040fe20000000000 */
[----:B------:R-:W-:Y:S01]  /*6480*/  IABS R12, R14 ;  /* 0x0000000e000c7213 */ /* 0x000fe20000000000 */
[----:B------:R-:W-:Y:S02]  /*6490*/  @!P3 IMAD.IADD R10, R10, 0x1, -R11 ;  /* 0x000000010a0ab824 */ /* 0x000fe400078e0a0b */
[----:B0-----:R-:W-:Y:S01]  /*64a0*/  IMAD.MOV.U32 R0, RZ, RZ, R3 ;  /* 0x000000ffff007224 */ /* 0x001fe200078e0003 */
[----:B------:R-:W-:Y:S01]  /*64b0*/  IABS R3, R9 ;  /* 0x0000000900037213 */ /* 0x000fe20000000000 */
[----:B------:R-:W-:-:S02]  /*64c0*/  VIADD R6, R27, 0x11 ;  /* 0x000000111b067836 */ /* 0x000fc40000000000 */
[----:B------:R-:W-:Y:S01]  /*64d0*/  @!P0 IMAD.MOV R0, RZ, RZ, -R0 ;  /* 0x000000ffff008224 */ /* 0x000fe200078e0a00 */
[----:B------:R-:W-:Y:S01]  /*64e0*/  ISETP.GT.U32.AND P0, PT, R11, R13, PT ;  /* 0x0000000d0b00720c */ /* 0x000fe20003f04070 */
[----:B------:R-:W-:Y:S01]  /*64f0*/  IMAD.HI.U32 R15, R7, R12, RZ ;  /* 0x0000000c070f7227 */ /* 0x000fe200078e00ff */
[----:B------:R-:W-:Y:S02]  /*6500*/  IABS R29, R6 ;  /* 0x00000006001d7213 */ /* 0x000fe40000000000 */
[----:B------:R0:W-:Y:S01]  /*6510*/  STL [R1+0x34], R0 ;  /* 0x0000340001007387 */ /* 0x0001e20000100800 */
[----:B------:R-:W-:Y:S01]  /*6520*/  @!P1 IMAD.IADD R17, R17, 0x1, -R11 ;  /* 0x0000000111119824 */ /* 0x000fe200078e0a0b */
[----:B------:R-:W-:Y:S01]  /*6530*/  ISETP.GE.AND P1, PT, R4, RZ, PT ;  /* 0x000000ff0400720c */ /* 0x000fe20003f26270 */
[----:B------:R-:W-:-:S04]  /*6540*/  IMAD.HI.U32 R4, R7, R3, RZ ;  /* 0x0000000307047227 */ /* 0x000fc800078e00ff */
[----:B------:R-:W-:Y:S02]  /*6550*/  IMAD.MOV R15, RZ, RZ, -R15 ;  /* 0x000000ffff0f7224 */ /* 0x000fe400078e0a0f */
[----:B------:R-:W-:Y:S01]  /*6560*/  @!P0 IMAD.IADD R13, R13, 0x1, -R11 ;  /* 0x000000010d0d8824 */ /* 0x000fe200078e0a0b */
[C---:B------:R-:W-:Y:S01]  /*6570*/  ISETP.GT.U32.AND P0, PT, R11.reuse, R8, PT ;  /* 0x000000080b00720c */ /* 0x040fe20003f04070 */
[----:B0-----:R-:W-:Y:S02]  /*6580*/  IMAD.MOV.U32 R0, RZ, RZ, R16 ;  /* 0x000000ffff007224 */ /* 0x001fe400078e0010 */
[----:B------:R-:W-:Y:S01]  /*6590*/  IMAD.MOV R4, RZ, RZ, -R4 ;  /* 0x000000ffff047224 */ /* 0x000fe200078e0a04 */
[C---:B------:R-:W-:Y:S01]  /*65a0*/  ISETP.GT.U32.AND P3, PT, R11.reuse, R13, PT ;  /* 0x0000000d0b00720c */ /* 0x040fe20003f64070 */
[----:B------:R-:W-:Y:S01]  /*65b0*/  @!P6 IMAD.MOV R0, RZ, RZ, -R0 ;  /* 0x000000ffff00e224 */ /* 0x000fe200078e0a00 */
[C---:B------:R-:W-:Y:S01]  /*65c0*/  ISETP.GT.U32.AND P6, PT, R11.reuse, R10, PT ;  /* 0x0000000a0b00720c */ /* 0x040fe20003fc4070 */
[----:B------:R-:W-:-:S02]  /*65d0*/  IMAD R12, R11, R15, R12 ;  /* 0x0000000f0b0c7224 */ /* 0x000fc400078e020c */
[----:B------:R-:W-:Y:S01]  /*65e0*/  IMAD.HI.U32 R16, R7, R29, RZ ;  /* 0x0000001d07107227 */ /* 0x000fe200078e00ff */
[----:B------:R0:W-:Y:S03]  /*65f0*/  STL [R1+0x30], R0 ;  /* 0x0000300001007387 */ /* 0x0001e60000100800 */
[----:B------:R-:W-:Y:S02]  /*6600*/  @!P0 IMAD.IADD R8, R8, 0x1, -R11 ;  /* 0x0000000108088824 */ /* 0x000fe400078e0a0b */
[----:B------:R-:W-:Y:S02]  /*6610*/  IMAD R3, R11, R4, R3 ;  /* 0x000000040b037224 */ /* 0x000fe400078e0203 */
[--C-:B------:R-:W-:Y:S01]  /*6620*/  @!P3 IMAD.IADD R13, R13, 0x1, -R11.reuse ;  /* 0x000000010d0db824 */ /* 0x100fe200078e0a0b */
[C---:B------:R-:W-:Y:S01]  /*6630*/  ISETP.GT.U32.AND P3, PT, R11.reuse, R12, PT ;  /* 0x0000000c0b00720c */ /* 0x040fe20003f64070 */
[----:B------:R-:W-:Y:S01]  /*6640*/  @!P6 IMAD.IADD R10, R10, 0x1, -R11 ;  /* 0x000000010a0ae824 */ /* 0x000fe200078e0a0b */
[C---:B------:R-:W-:Y:S01]  /*6650*/  ISETP.GT.U32.AND P0, PT, R11.reuse, R8, PT ;  /* 0x000000080b00720c */ /* 0x040fe20003f04070 */
[----:B0-----:R-:W-:Y:S01]  /*6660*/  IMAD.MOV.U32 R0, RZ, RZ, R17 ;  /* 0x000000ffff007224 */ /* 0x001fe200078e0011 */
[----:B------:R-:W-:Y:S01]  /*6670*/  ISETP.GT.U32.AND P6, PT, R11, R3, PT ;  /* 0x000000030b00720c */ /* 0x000fe20003fc4070 */
[----:B------:R-:W-:-:S02]  /*6680*/  VIADD R4, R27, 0x10 ;  /* 0x000000101b047836 */ /* 0x000fc40000000000 */
[----:B------:R-:W-:Y:S01]  /*6690*/  @!P4 IMAD.MOV R0, RZ, RZ, -R0 ;  /* 0x000000ffff00c224 */ /* 0x000fe200078e0a00 */
[----:B------:R-:W-:Y:S01]  /*66a0*/  ISETP.GE.AND P4, PT, R14, RZ, PT ;  /* 0x000000ff0e00720c */ /* 0x000fe20003f86270 */
[----:B------:R-:W-:Y:S01]  /*66b0*/  IMAD.MOV R14, RZ, RZ, -R16 ;  /* 0x000000ffff0e7224 */ /* 0x000fe200078e0a10 */
[----:B------:R-:W-:Y:S01]  /*66c0*/  IABS R28, R4 ;  /* 0x00000004001c7213 */ /* 0x000fe20000000000 */
[----:B------:R-:W-:Y:S01]  /*66d0*/  IMAD.MOV.U32 R2, RZ, RZ, R13 ;  /* 0x000000ffff027224 */ /* 0x000fe200078e000d */
[----:B------:R0:W-:Y:S01]  /*66e0*/  STL [R1+0x2c], R0 ;  /* 0x00002c0001007387 */ /* 0x0001e20000100800 */
[----:B------:R-:W-:Y:S02]  /*66f0*/  IMAD R29, R11, R14, R29 ;  /* 0x0000000e0b1d7224 */ /* 0x000fe400078e021d */
[----:B------:R-:W-:-:S04]  /*6700*/  IMAD.HI.U32 R13, R7, R28, RZ ;  /* 0x0000001c070d7227 */ /* 0x000fc800078e00ff */
[----:B------:R-:W-:Y:S01]  /*6710*/  @!P5 IMAD.MOV R2, RZ, RZ, -R2 ;  /* 0x000000ffff02d224 */ /* 0x000fe200078e0a02 */
[----:B------:R-:W-:Y:S01]  /*6720*/  ISETP.GE.AND P5, PT, R9, RZ, PT ;  /* 0x000000ff0900720c */ /* 0x000fe20003fa6270 */
[--C-:B------:R-:W-:Y:S02]  /*6730*/  @!P3 IMAD.IADD R12, R12, 0x1, -R11.reuse ;  /* 0x000000010c0cb824 */ /* 0x100fe400078e0a0b */
[----:B0-----:R-:W-:Y:S01]  /*6740*/  IMAD.MOV.U32 R0, RZ, RZ, R10 ;  /* 0x000000ffff007224 */ /* 0x001fe200078e000a */
[----:B------:R-:W-:Y:S01]  /*6750*/  STL [R1+0x28], R2 ;  /* 0x0000280201007387 */ /* 0x000fe20000100800 */
[----:B------:R-:W-:Y:S01]  /*6760*/  @!P0 IMAD.IADD R8, R8, 0x1, -R11 ;  /* 0x0000000108088824 */ /* 0x000fe200078e0a0b */
[----:B------:R-:W-:Y:S01]  /*6770*/  ISETP.GE.AND P0, PT, R6, RZ, PT ;  /* 0x000000ff0600720c */ /* 0x000fe20003f06270 */
[----:B------:R-:W-:Y:S01]  /*6780*/  @!P2 IMAD.MOV R0, RZ, RZ, -R0 ;  /* 0x000000ffff00a224 */ /* 0x000fe200078e0a00 */
[C---:B------:R-:W-:Y:S01]  /*6790*/  ISETP.GT.U32.AND P2, PT, R11.reuse, R29, PT ;  /* 0x0000001d0b00720c */ /* 0x040fe20003f44070 */
[----:B------:R-:W-:Y:S01]  /*67a0*/  IMAD.MOV R13, RZ, RZ, -R13 ;  /* 0x000000ffff0d7224 */ /* 0x000fe200078e0a0d */
[----:B------:R-:W-:Y:S01]  /*67b0*/  ISETP.GT.U32.AND P3, PT, R11, R12, PT ;  /* 0x0000000c0b00720c */ /* 0x000fe20003f64070 */
[----:B------:R-:W-:Y:S01]  /*67c0*/  @!P6 IMAD.IADD R3, R3, 0x1, -R11 ;  /* 0x000000010303e824 */ /* 0x000fe200078e0a0b */
[----:B------:R0:W-:Y:S01]  /*67d0*/  STL [R1+0x24], R0 ;  /* 0x0000240001007387 */ /* 0x0001e20000100800 */
[----:B------:R-:W-:-:S02]  /*67e0*/  VIADD R6, R27, 0xf ;  /* 0x0000000f1b067836 */ /* 0x000fc40000000000 */
[C---:B------:R-:W-:Y:S01]  /*67f0*/  IMAD R28, R11.reuse, R13, R28 ;  /* 0x0000000d0b1c7224 */ /* 0x040fe200078e021c */
[----:B------:R-:W-:Y:S01]  /*6800*/  ISETP.GT.U32.AND P6, PT, R11, R3, PT ;  /* 0x000000030b00720c */ /* 0x000fe20003fc4070 */
[C---:B------:R-:W-:Y:S01]  /*6810*/  VIADD R9, R27.reuse, 0xe ;  /* 0x0000000e1b097836 */ /* 0x040fe20000000000 */
[----:B------:R-:W-:Y:S01]  /*6820*/  IABS R10, R6 ;  /* 0x00000006000a7213 */ /* 0x000fe20000000000 */
[----:B------:R-:W-:Y:S02]  /*6830*/  VIADD R17, R27, 0x7 ;  /* 0x000000071b117836 */ /* 0x000fe40000000000 */
[----:B------:R-:W-:Y:S01]  /*6840*/  @!P2 IMAD.IADD R29, R29, 0x1, -R11 ;  /* 0x000000011d1da824 */ /* 0x000fe200078e0a0b */
[----:B------:R-:W-:Y:S01]  /*6850*/  IABS R13, R9 ;  /* 0x00000009000d7213 */ /* 0x000fe20000000000 */
[----:B0-----:R-:W-:Y:S02]  /*6860*/  IMAD.MOV.U32 R0, RZ, RZ, R8 ;  /* 0x000000ffff007224 */ /* 0x001fe400078e0008 */
[----:B------:R-:W-:Y:S01]  /*6870*/  IMAD.HI.U32 R14, R7, R10, RZ ;  /* 0x0000000a070e7227 */ /* 0x000fe200078e00ff */
[----:B------:R-:W-:-:S03]  /*6880*/  ISETP.GT.U32.AND P2, PT, R11, R29, PT ;  /* 0x0000001d0b00720c */ /* 0x000fc60003f44070 */
[----:B------:R-:W-:Y:S01]  /*6890*/  @!P1 IMAD.MOV R0, RZ, RZ, -R0 ;  /* 0x000000ffff009224 */ /* 0x000fe200078e0a00 */
[----:B------:R-:W-:Y:S01]  /*68a0*/  ISETP.GT.U32.AND P1, PT, R11, R28, PT ;  /* 0x0000001c0b00720c */ /* 0x000fe20003f24070 */
[----:B------:R-:W-:-:S03]  /*68b0*/  IMAD.HI.U32 R8, R7, R13, RZ ;  /* 0x0000000d07087227 */ /* 0x000fc600078e00ff */
[----:B------:R0:W-:Y:S01]  /*68c0*/  STL [R1+0x18], R0 ;  /* 0x0000180001007387 */ /* 0x0001e20000100800 */
[--C-:B------:R-:W-:Y:S01]  /*68d0*/  @!P3 IMAD.IADD R12, R12, 0x1, -R11.reuse ;  /* 0x000000010c0cb824 */ /* 0x100fe200078e0a0b */
[----:B------:R-:W-:Y:S01]  /*68e0*/  ISETP.GE.AND P3, PT, R4, RZ, PT ;  /* 0x000000ff0400720c */ /* 0x000fe20003f66270 */
[----:B------:R-:W-:Y:S02]  /*68f0*/  IMAD.MOV R14, RZ, RZ, -R14 ;  /* 0x000000ffff0e7224 */ /* 0x000fe400078e0a0e */
[----:B------:R-:W-:Y:S02]  /*6900*/  VIADD R4, R27, 0xd ;  /* 0x0000000d1b047836 */ /* 0x000fe40000000000 */
[----:B------:R-:W-:Y:S01]  /*6910*/  @!P6 IMAD.IADD R3, R3, 0x1, -R11 ;  /* 0x000000010303e824 */ /* 0x000fe200078e0a0b */
[----:B------:R-:W-:Y:S01]  /*6920*/  ISETP.GE.AND P6, PT, R6, RZ, PT ;  /* 0x000000ff0600720c */ /* 0x000fe20003fc6270 */
[----:B------:R-:W-:Y:S02]  /*6930*/  IMAD.MOV R8, RZ, RZ, -R8 ;  /* 0x000000ffff087224 */ /* 0x000fe400078e0a08 */
[----:B------:R-:W-:Y:S01]  /*6940*/  IMAD R6, R11, R14, R10 ;  /* 0x0000000e0b067224 */ /* 0x000fe200078e020a */
[----:B------:R-:W-:Y:S01]  /*6950*/  IABS R10, R4 ;  /* 0x00000004000a7213 */ /* 0x000fe20000000000 */
[----:B0-----:R-:W-:-:S02]  /*6960*/  IMAD.MOV.U32 R0, RZ, RZ, R12 ;  /* 0x000000ffff007224 */ /* 0x001fc400078e000c */
[----:B------:R-:W-:Y:S02]  /*6970*/  @!P1 IMAD.IADD R28, R28, 0x1, -R11 ;  /* 0x000000011c1c9824 */ /* 0x000fe400078e0a0b */
[C---:B------:R-:W-:Y:S02]  /*6980*/  IMAD R13, R11.reuse, R8, R13 ;  /* 0x000000080b0d7224 */ /* 0x040fe400078e020d */
[----:B------:R-:W-:Y:S01]  /*6990*/  IMAD.MOV.U32 R2, RZ, RZ, R3 ;  /* 0x000000ffff027224 */ /* 0x000fe200078e0003 */
[----:B------:R-:W-:Y:S01]  /*69a0*/  ISETP.GT.U32.AND P1, PT, R11, R28, PT ;  /* 0x0000001c0b00720c */ /* 0x000fe20003f24070 */
[----:B------:R-:W-:Y:S01]  /*69b0*/  @!P2 IMAD.IADD R29, R29, 0x1, -R11 ;  /* 0x000000011d1da824 */ /* 0x000fe200078e0a0b */
[----:B------:R-:W-:Y:S01]  /*69c0*/  ISETP.GT.U32.AND P2, PT, R11, R6, PT ;  /* 0x000000060b00720c */ /* 0x000fe20003f44070 */
[----:B------:R-:W-:Y:S01]  /*69d0*/  @!P4 IMAD.MOV R0, RZ, RZ, -R0 ;  /* 0x000000ffff00c224 */ /* 0x000fe200078e0a00 */
[----:B------:R-:W-:Y:S01]  /*69e0*/  ISETP.GE.AND P4, PT, R9, RZ, PT ;  /* 0x000000ff0900720c */ /* 0x000fe20003f86270 */
[----:B------:R-:W-:Y:S01]  /*69f0*/  @!P5 IMAD.MOV R2, RZ, RZ, -R2 ;  /* 0x000000ffff02d224 */ /* 0x000fe200078e0a02 */
[----:B------:R-:W-:Y:S01]  /*6a00*/  ISETP.GT.U32.AND P5, PT, R11, R13, PT ;  /* 0x0000000d0b00720c */ /* 0x000fe20003fa4070 */
[----:B------:R-:W-:Y:S01]  /*6a10*/  IMAD.MOV.U32 R9, RZ, RZ, R10 ;  /* 0x000000ffff097224 */ /* 0x000fe200078e000a */
[----:B------:R-:W-:Y:S01]  /*6a20*/  STL [R1+0xf74], R0 ;  /* 0x000f740001007387 */ /* 0x000fe20000100800 */
[----:B------:R-:W-:-:S02]  /*6a30*/  VIADD R3, R27, 0xc ;  /* 0x0000000c1b037836 */ /* 0x000fc40000000000 */
[----:B------:R-:W-:Y:S01]  /*6a40*/  IMAD.HI.U32 R8, R7, R9, RZ ;  /* 0x0000000907087227 */ /* 0x000fe200078e00ff */
[----:B------:R-:W-:Y:S02]  /*6a50*/  STL [R1+0xf78], R2 ;  /* 0x000f780201007387 */ /* 0x000fe40000100800 */
[----:B------:R-:W-:Y:S01]  /*6a60*/  IABS R18, R3 ;  /* 0x0000000300127213 */ /* 0x000fe20000000000 */
[----:B------:R-:W-:Y:S02]  /*6a70*/  IMAD.MOV R8, RZ, RZ, -R8 ;  /* 0x000000ffff087224 */ /* 0x000fe400078e0a08 */
[--C-:B------:R-:W-:Y:S01]  /*6a80*/  @!P2 IMAD.IADD R6, R6, 0x1, -R11.reuse ;  /* 0x000000010606a824 */ /* 0x100fe200078e0a0b */
[----:B------:R-:W-:Y:S01]  /*6a90*/  ISETP.GE.AND P2, PT, R4, RZ, PT ;  /* 0x000000ff0400720c */ /* 0x000fe20003f46270 */
[----:B------:R-:W-:Y:S01]  /*6aa0*/  @!P1 IMAD.IADD R28, R28, 0x1, -R11 ;  /* 0x000000011c1c9824 */ /* 0x000fe200078e0a0b */
[----:B------:R-:W-:Y:S01]  /*6ab0*/  ISETP.GE.AND P1, PT, R3, RZ, PT ;  /* 0x000000ff0300720c */ /* 0x000fe20003f26270 */
[----:B------:R-:W-:-:S02]  /*6ac0*/  IMAD R9, R11, R8, R9 ;  /* 0x000000080b097224 */ /* 0x000fc400078e0209 */
[----:B------:R-:W-:Y:S02]  /*6ad0*/  @!P5 IMAD.IADD R13, R13, 0x1, -R11 ;  /* 0x000000010d0dd824 */ /* 0x000fe400078e0a0b */
[----:B------:R-:W-:Y:S01]  /*6ae0*/  @!P0 IMAD.MOV R29, RZ, RZ, -R29 ;  /* 0x000000ffff1d8224 */ /* 0x000fe200078e0a1d */
[C---:B------:R-:W-:Y:S01]  /*6af0*/  ISETP.GT.U32.AND P0, PT, R11.reuse, R6, PT ;  /* 0x000000060b00720c */ /* 0x040fe20003f04070 */
[----:B------:R-:W-:Y:S01]  /*6b00*/  @!P3 IMAD.MOV R28, RZ, RZ, -R28 ;  /* 0x000000ffff1cb224 */ /* 0x000fe200078e0a1c */
[----:B------:R-:W-:Y:S01]  /*6b10*/  ISETP.GT.U32.AND P3, PT, R11, R9, PT ;  /* 0x000000090b00720c */ /* 0x000fe20003f64070 */
[----:B------:R-:W-:Y:S01]  /*6b20*/  IMAD.HI.U32 R4, R7, R18, RZ ;  /* 0x0000001207047227 */ /* 0x000fe200078e00ff */
[----:B------:R-:W-:Y:S01]  /*6b30*/  ISETP.GT.U32.AND P5, PT, R11, R13, PT ;  /* 0x0000000d0b00720c */ /* 0x000fe20003fa4070 */
[----:B------:R0:W-:Y:S02]  /*6b40*/  STL [R1+0xf7c], R29 ;  /* 0x000f7c1d01007387 */ /* 0x0001e40000100800 */
[----:B------:R-:W-:-:S02]  /*6b50*/  IMAD.MOV R4, RZ, RZ, -R4 ;  /* 0x000000ffff047224 */ /* 0x000fc400078e0a04 */
[----:B------:R-:W-:Y:S01]  /*6b60*/  VIADD R10, R27, 0xb ;  /* 0x0000000b1b0a7836 */ /* 0x000fe20000000000 */
[----:B------:R-:W-:Y:S01]  /*6b70*/  STL [R1+0xf80], R28 ;  /* 0x000f801c01007387 */ /* 0x000fe20000100800 */
[----:B------:R-:W-:Y:S02]  /*6b80*/  IMAD R18, R11, R4, R18 ;  /* 0x000000040b127224 */ /* 0x000fe400078e0212 */
[--C-:B------:R-:W-:Y:S01]  /*6b90*/  @!P0 IMAD.IADD R6, R6, 0x1, -R11.reuse ;  /* 0x0000000106068824 */ /* 0x100fe200078e0a0b */
[----:B------:R-:W-:Y:S01]  /*6ba0*/  ISETP.GE.AND P0, PT, R10, RZ, PT ;  /* 0x000000ff0a00720c */ /* 0x000fe20003f06270 */
[--C-:B------:R-:W-:Y:S01]  /*6bb0*/  @!P3 IMAD.IADD R9, R9, 0x1, -R11.reuse ;  /* 0x000000010909b824 */ /* 0x100fe200078e0a0b */
[----:B------:R-:W-:Y:S01]  /*6bc0*/  IABS R10, R10 ;  /* 0x0000000a000a7213 */ /* 0x000fe20000000000 */
[----:B------:R-:W-:Y:S01]  /*6bd0*/  @!P5 IMAD.IADD R13, R13, 0x1, -R11 ;  /* 0x000000010d0dd824 */ /* 0x000fe200078e0a0b */
[----:B------:R-:W-:Y:S01]  /*6be0*/  ISETP.GT.U32.AND P5, PT, R11, R18, PT ;  /* 0x000000120b00720c */ /* 0x000fe20003fa4070 */
[----:B------:R-:W-:Y:S01]  /*6bf0*/  VIADD R12, R27, 0xa ;  /* 0x0000000a1b0c7836 */ /* 0x000fe20000000000 */
[----:B0-----:R-:W0:Y:S01]  /*6c00*/  S2R R29, SR_TID.X ;  /* 0x00000000001d7919 */ /* 0x001e220000002100 */
[----:B------:R-:W-:Y:S01]  /*6c10*/  @!P6 IMAD.MOV R6, RZ, RZ, -R6 ;  /* 0x000000ffff06e224 */ /* 0x000fe200078e0a06 */
[----:B------:R-:W-:Y:S01]  /*6c20*/  ISETP.GT.U32.AND P6, PT, R11, R9, PT ;  /* 0x000000090b00720c */ /* 0x000fe20003fc4070 */
[----:B------:R-:W-:Y:S01]  /*6c30*/  IMAD.HI.U32 R15, R7, R10, RZ ;  /* 0x0000000a070f7227 */ /* 0x000fe200078e00ff */
[----:B------:R-:W-:-:S02]  /*6c40*/  IABS R14, R12 ;  /* 0x0000000c000e7213 */ /* 0x000fc40000000000 */
[----:B------:R-:W-:Y:S01]  /*6c50*/  ISETP.GE.AND P3, PT, R12, RZ, PT ;  /* 0x000000ff0c00720c */ /* 0x000fe20003f66270 */
[----:B------:R-:W-:Y:S01]  /*6c60*/  VIADD R3, R27, 0x9 ;  /* 0x000000091b037836 */ /* 0x000fe20000000000 */
[----:B------:R-:W-:Y:S01]  /*6c70*/  STL [R1+0xf84], R6 ;  /* 0x000f840601007387 */ /* 0x000fe20000100800 */
[----:B------:R-:W-:Y:S02]  /*6c80*/  IMAD.MOV R12, RZ, RZ, -R15 ;  /* 0x000000ffff0c7224 */ /* 0x000fe400078e0a0f */
[----:B------:R-:W-:Y:S01]  /*6c90*/  @!P4 IMAD.MOV R13, RZ, RZ, -R13 ;  /* 0x000000ffff0dc224 */ /* 0x000fe200078e0a0d */
[----:B------:R-:W-:Y:S01]  /*6ca0*/  IABS R16, R3 ;  /* 0x0000000300107213 */ /* 0x000fe20000000000 */
[--C-:B------:R-:W-:Y:S01]  /*6cb0*/  @!P5 IMAD.IADD R18, R18, 0x1, -R11.reuse ;  /* 0x000000011212d824 */ /* 0x100fe200078e0a0b */
[----:B------:R-:W-:Y:S01]  /*6cc0*/  ISETP.GE.AND P4, PT, R3, RZ, PT ;  /* 0x000000ff0300720c */ /* 0x000fe20003f86270 */
[----:B------:R-:W-:Y:S01]  /*6cd0*/  IMAD R3, R11, R12, R10 ;  /* 0x0000000c0b037224 */ /* 0x000fe200078e020a */
[----:B------:R-:W-:Y:S01]  /*6ce0*/  STL [R1+0xf88], R13 ;  /* 0x000f880d01007387 */ /* 0x000fe20000100800 */
[----:B------:R-:W-:Y:S01]  /*6cf0*/  @!P6 IMAD.IADD R9, R9, 0x1, -R11 ;  /* 0x000000010909e824 */ /* 0x000fe200078e0a0b */
[----:B------:R-:W-:Y:S01]  /*6d00*/  ISETP.GT.U32.AND P5, PT, R11, R18, PT ;  /* 0x000000120b00720c */ /* 0x000fe20003fa4070 */
[----:B------:R-:W-:Y:S01]  /*6d10*/  IMAD.HI.U32 R8, R7, R14, RZ ;  /* 0x0000000e07087227 */ /* 0x000fe200078e00ff */
[----:B------:R-:W-:-:S03]  /*6d20*/  ISETP.GT.U32.AND P6, PT, R11, R3, PT ;  /* 0x000000030b00720c */ /* 0x000fc60003fc4070 */
[----:B------:R-:W-:Y:S02]  /*6d30*/  VIADD R12, R27, 0x8 ;  /* 0x000000081b0c7836 */ /* 0x000fe40000000000 */
[----:B------:R-:W-:Y:S02]  /*6d40*/  IMAD.MOV R8, RZ, RZ, -R8 ;  /* 0x000000ffff087224 */ /* 0x000fe400078e0a08 */
[----:B------:R-:W-:Y:S01]  /*6d50*/  @!P2 IMAD.MOV R9, RZ, RZ, -R9 ;  /* 0x000000ffff09a224 */ /* 0x000fe200078e0a09 */
[----:B------:R-:W-:Y:S01]  /*6d60*/  ISETP.GE.AND P2, PT, R12, RZ, PT ;  /* 0x000000ff0c00720c */ /* 0x000fe20003f46270 */
[----:B------:R-:W-:Y:S01]  /*6d70*/  IMAD R14, R11, R8, R14 ;  /* 0x000000080b0e7224 */ /* 0x000fe200078e020e */
[----:B------:R-:W-:Y:S01]  /*6d80*/  IABS R12, R12 ;  /* 0x0000000c000c7213 */ /* 0x000fe20000000000 */
[--C-:B------:R-:W-:Y:S01]  /*6d90*/  @!P5 IMAD.IADD R18, R18, 0x1, -R11.reuse ;  /* 0x000000011212d824 */ /* 0x100fe200078e0a0b */
[----:B------:R-:W-:Y:S01]  /*6da0*/  STL [R1+0xf8c], R9 ;  /* 0x000f8c0901007387 */ /* 0x000fe20000100800 */
[----:B------:R-:W-:Y:S01]  /*6db0*/  @!P6 IMAD.IADD R3, R3, 0x1, -R11 ;  /* 0x000000010303e824 */ /* 0x000fe200078e0a0b */
[----:B------:R-:W-:Y:S01]  /*6dc0*/  ISETP.GE.AND P5, PT, R17, RZ, PT ;  /* 0x000000ff1100720c */ /* 0x000fe20003fa6270 */
[----:B------:R-:W-:Y:S01]  /*6dd0*/  @!P1 IMAD.MOV R18, RZ, RZ, -R18 ;  /* 0x000000ffff129224 */ /* 0x000fe200078e0a12 */
[----:B------:R-:W-:Y:S01]  /*6de0*/  ISETP.GT.U32.AND P1, PT, R11, R14, PT ;  /* 0x0000000e0b00720c */ /* 0x000fe20003f24070 */
[----:B------:R-:W-:Y:S01]  /*6df0*/  IMAD.HI.U32 R4, R7, R16, RZ ;  /* 0x0000001007047227 */ /* 0x000fe200078e00ff */
[----:B------:R-:W-:-:S02]  /*6e00*/  ISETP.GT.U32.AND P6, PT, R11, R3, PT ;  /* 0x000000030b00720c */ /* 0x000fc40003fc4070 */
[----:B------:R-:W-:Y:S01]  /*6e10*/  STL [R1+0xf90], R18 ;  /* 0x000f901201007387 */ /* 0x000fe20000100800 */
[----:B------:R-:W-:Y:S01]  /*6e20*/  IMAD.HI.U32 R23, R7, R12, RZ ;  /* 0x0000000c07177227 */ /* 0x000fe200078e00ff */
[----:B------:R-:W-:Y:S02]  /*6e30*/  IABS R17, R17 ;  /* 0x0000001100117213 */ /* 0x000fe40000000000 */
[----:B0-----:R-:W-:Y:S01]  /*6e40*/  LOP3.LUT R29, R29, 0x20, RZ, 0xc0, !PT ;  /* 0x000000201d1d7812 */ /* 0x001fe200078ec0ff */
[----:B------:R-:W-:Y:S02]  /*6e50*/  IMAD.MOV R4, RZ, RZ, -R4 ;  /* 0x000000ffff047224 */ /* 0x000fe400078e0a04 */
[----:B------:R-:W-:Y:S02]  /*6e60*/  IMAD.MOV R23, RZ, RZ, -R23 ;  /* 0x000000ffff177224 */ /* 0x000fe400078e0a17 */
[C---:B------:R-:W-:Y:S02]  /*6e70*/  IMAD R16, R11.reuse, R4, R16 ;  /* 0x000000040b107224 */ /* 0x040fe400078e0210 */
[----:B------:R-:W-:-:S02]  /*6e80*/  IMAD R12, R11, R23, R12 ;  /* 0x000000170b0c7224 */ /* 0x000fc400078e020c */
[--C-:B------:R-:W-:Y:S01]  /*6e90*/  @!P6 IMAD.IADD R3, R3, 0x1, -R11.reuse ;  /* 0x000000010303e824 */ /* 0x100fe200078e0a0b */
[C---:B------:R-:W-:Y:S01]  /*6ea0*/  ISETP.GT.U32.AND P6, PT, R11.reuse, R16, PT ;  /* 0x000000100b00720c */ /* 0x040fe20003fc4070 */
[----:B------:R-:W-:Y:S01]  /*6eb0*/  @!P1 IMAD.IADD R14, R14, 0x1, -R11 ;  /* 0x000000010e0e9824 */ /* 0x000fe200078e0a0b */
[----:B------:R-:W-:Y:S01]  /*6ec0*/  ISETP.GT.U32.AND P1, PT, R11, R12, PT ;  /* 0x0000000c0b00720c */ /* 0x000fe20003f24070 */
[----:B------:R-:W-:Y:S02]  /*6ed0*/  IMAD R0, RZ, RZ, -UR6 ;  /* 0x80000006ff007e24 */ /* 0x000fe4000f8e02ff */
[----:B------:R-:W-:Y:S02]  /*6ee0*/  @!P0 IMAD.MOV R3, RZ, RZ, -R3 ;  /* 0x000000ffff038224 */ /* 0x000fe400078e0a03 */
[----:B------:R-:W-:Y:S02]  /*6ef0*/  IMAD R2, R0, 0x2, R26 ;  /* 0x0000000200027824 */ /* 0x000fe400078e021a */
[C---:B------:R-:W-:Y:S01]  /*6f00*/  VIADD R10, R27.reuse, 0x5 ;  /* 0x000000051b0a7836 */ /* 0x040fe20000000000 */
[----:B------:R-:W-:Y:S01]  /*6f10*/  STL [R1+0xf94], R3 ;  /* 0x000f940301007387 */ /* 0x000fe20000100800 */
[----:B------:R-:W-:-:S02]  /*6f20*/  VIADD R15, R27, 0x6 ;  /* 0x000000061b0f7836 */ /* 0x000fc40000000000 */
[--C-:B------:R-:W-:Y:S01]  /*6f30*/  @!P6 IMAD.IADD R16, R16, 0x1, -R11.reuse ;  /* 0x000000011010e824 */ /* 0x100fe200078e0a0b */
[----:B------:R-:W-:Y:S01]  /*6f40*/  ISETP.GT.U32.AND P6, PT, R11, R14, PT ;  /* 0x0000000e0b00720c */ /* 0x000fe20003fc4070 */
[----:B------:R-:W-:Y:S01]  /*6f50*/  @!P1 IMAD.IADD R12, R12, 0x1, -R11 ;  /* 0x000000010c0c9824 */ /* 0x000fe200078e0a0b */
[----:B------:R0:W-:Y:S01]  /*6f60*/  STL [R1+0x50], R2 ;  /* 0x0000500201007387 */ /* 0x0001e20000100800 */
[----:B------:R-:W-:Y:S01]  /*6f70*/  IABS R21, R10 ;  /* 0x0000000a00157213 */ /* 0x000fe20000000000 */
[----:B------:R-:W-:Y:S01]  /*6f80*/  IMAD.HI.U32 R19, R7, R17, RZ ;  /* 0x0000001107137227 */ /* 0x000fe200078e00ff */
[C---:B------:R-:W-:Y:S02]  /*6f90*/  ISETP.GT.U32.AND P0, PT, R11.reuse, R16, PT ;  /* 0x000000100b00720c */ /* 0x040fe40003f04070 */
[----:B------:R-:W-:Y:S01]  /*6fa0*/  ISETP.GT.U32.AND P1, PT, R11, R12, PT ;  /* 0x0000000c0b00720c */ /* 0x000fe20003f24070 */
[----:B------:R-:W-:Y:S01]  /*6fb0*/  IMAD.HI.U32 R23, R7, R21, RZ ;  /* 0x0000001507177227 */ /* 0x000fe200078e00ff */
[----:B------:R-:W-:-:S03]  /*6fc0*/  IABS R20, R15 ;  /* 0x0000000f00147213 */ /* 0x000fc60000000000 */
[----:B0-----:R-:W-:Y:S02]  /*6fd0*/  IMAD R2, R0, 0x2, R2 ;  /* 0x0000000200027824 */ /* 0x001fe400078e0202 */
[----:B------:R-:W-:Y:S02]  /*6fe0*/  @!P6 IMAD.IADD R14, R14, 0x1, -R11 ;  /* 0x000000010e0ee824 */ /* 0x000fe400078e0a0b */
[----:B------:R-:W-:Y:S01]  /*6ff0*/  IMAD.MOV R23, RZ, RZ, -R23 ;  /* 0x000000ffff177224 */ /* 0x000fe200078e0a17 */
[----:B------:R0:W-:Y:S01]  /*7000*/  STL [R1+0x7c], R2 ;  /* 0x00007c0201007387 */ /* 0x0001e20000100800 */
[--C-:B------:R-:W-:Y:S02]  /*7010*/  @!P0 IMAD.IADD R16, R16, 0x1, -R11.reuse ;  /* 0x0000000110108824 */ /* 0x100fe400078e0a0b */
[----:B------:R-:W-:Y:S02]  /*7020*/  @!P1 IMAD.IADD R12, R12, 0x1, -R11 ;  /* 0x000000010c0c9824 */ /* 0x000fe400078e0a0b */
[----:B------:R-:W-:-:S02]  /*7030*/  @!P3 IMAD.MOV R14, RZ, RZ, -R14 ;  /* 0x000000ffff0eb224 */ /* 0x000fc400078e0a0e */
[----:B------:R-:W-:Y:S02]  /*7040*/  @!P4 IMAD.MOV R16, RZ, RZ, -R16 ;  /* 0x000000ffff10c224 */ /* 0x000fe400078e0a10 */
[----:B------:R-:W-:Y:S02]  /*7050*/  @!P2 IMAD.MOV R12, RZ, RZ, -R12 ;  /* 0x000000ffff0ca224 */ /* 0x000fe400078e0a0c */
[----:B0-----:R-:W-:Y:S02]  /*7060*/  IMAD R2, R0, 0x2, R2 ;  /* 0x0000000200027824 */ /* 0x001fe400078e0202 */
[----:B------:R-:W-:-:S03]  /*7070*/  IMAD.HI.U32 R8, R7, R20, RZ ;  /* 0x0000001407087227 */ /* 0x000fc600078e00ff */
[----:B------:R0:W-:Y:S01]  /*7080*/  STL [R1+0x20], R2 ;  /* 0x0000200201007387 */ /* 0x0001e20000100800 */
[C---:B------:R-:W-:Y:S02]  /*7090*/  IMAD R21, R11.reuse, R23, R21 ;  /* 0x000000170b157224 */ /* 0x040fe400078e0215 */
[----:B------:R-:W-:Y:S01]  /*70a0*/  IMAD.MOV R8, RZ, RZ, -R8 ;  /* 0x000000ffff087224 */ /* 0x000fe200078e0a08 */
[----:B------:R-:W-:Y:S01]  /*70b0*/  STL [R1+0xf98], R14 ;  /* 0x000f980e01007387 */ /* 0x000fe20000100800 */
[----:B------:R-:W-:Y:S01]  /*70c0*/  IMAD.MOV R19, RZ, RZ, -R19 ;  /* 0x000000ffff137224 */ /* 0x000fe200078e0a13 */
[C---:B------:R-:W-:Y:S01]  /*70d0*/  ISETP.GT.U32.AND P1, PT, R11.reuse, R21, PT ;  /* 0x000000150b00720c */ /* 0x040fe20003f24070 */
[----:B------:R-:W-:Y:S01]  /*70e0*/  IMAD R20, R11, R8, R20 ;  /* 0x000000080b147224 */ /* 0x000fe200078e0214 */
[----:B------:R-:W-:Y:S01]  /*70f0*/  STL [R1+0xf9c], R16 ;  /* 0x000f9c1001007387 */ /* 0x000fe20000100800 */
[----:B------:R-:W-:Y:S02]  /*7100*/  VIADD R8, R27, 0x3 ;  /* 0x000000031b087836 */ /* 0x000fe40000000000 */
[----:B0-----:R-:W-:Y:S01]  /*7110*/  IMAD R2, R0, 0x2, R2 ;  /* 0x0000000200027824 */ /* 0x001fe200078e0202 */
[----:B------:R-:W-:Y:S01]  /*7120*/  STL [R1+0xfa0], R12 ;  /* 0x000fa00c01007387 */ /* 0x000fe20000100800 */
[----:B------:R-:W-:Y:S01]  /*7130*/  IMAD R17, R11, R19, R17 ;  /* 0x000000130b117224 */ /* 0x000fe200078e0211 */
[----:B------:R-:W-:Y:S01]  /*7140*/  IABS R23, R8 ;  /* 0x0000000800177213 */ /* 0x000fe20000000000 */
[C---:B------:R-:W-:Y:S01]  /*7150*/  VIADD R4, R27.reuse, 0x4 ;  /* 0x000000041b047836 */ /* 0x040fe20000000000 */
[----:B------:R0:W-:Y:S01]  /*7160*/  STL [R1+0x1c], R2 ;  /* 0x00001c0201007387 */ /* 0x0001e20000100800 */
[----:B------:R-:W-:Y:S01]  /*7170*/  VIADD R28, R27, 0x2 ;  /* 0x000000021b1c7836 */ /* 0x000fe20000000000 */
[----:B------:R-:W-:Y:S01]  /*7180*/  ISETP.GT.U32.AND P6, PT, R11, R17, PT ;  /* 0x000000110b00720c */ /* 0x000fe20003fc4070 */
[----:B------:R-:W-:Y:S01]  /*7190*/  IMAD.HI.U32 R25, R7, R23, RZ ;  /* 0x0000001707197227 */ /* 0x000fe200078e00ff */
[----:B------:R-:W-:-:S02]  /*71a0*/  IABS R22, R4 ;  /* 0x0000000400167213 */ /* 0x000fc40000000000 */
[----:B------:R-:W-:Y:S01]  /*71b0*/  IABS R24, R28 ;  /* 0x0000001c00187213 */ /* 0x000fe20000000000 */
[----:B------:R-:W-:Y:S01]  /*71c0*/  @!P1 IMAD.IADD R21, R21, 0x1, -R11 ;  /* 0x0000000115159824 */ /* 0x000fe200078e0a0b */
[C---:B------:R-:W-:Y:S01]  /*71d0*/  ISETP.GT.U32.AND P0, PT, R11.reuse, R20, PT ;  /* 0x000000140b00720c */ /* 0x040fe20003f04070 */
[----:B------:R-:W-:Y:S02]  /*71e0*/  IMAD.MOV R26, RZ, RZ, -R25 ;  /* 0x000000ffff1a7224 */ /* 0x000fe400078e0a19 */
[----:B0-----:R-:W-:Y:S01]  /*71f0*/  IMAD R2, R0, 0x2, R2 ;  /* 0x0000000200027824 */ /* 0x001fe200078e0202 */
[----:B------:R-:W-:Y:S01]  /*7200*/  ISETP.GT.U32.AND P4, PT, R11, R21, PT ;  /* 0x000000150b00720c */ /* 0x000fe20003f84070 */
[----:B------:R-:W-:-:S03]  /*7210*/  IMAD.HI.U32 R19, R7, R22, RZ ;  /* 0x0000001607137227 */ /* 0x000fc600078e00ff */
[----:B------:R0:W-:Y:S01]  /*7220*/  STL [R1+0x14], R2 ;  /* 0x0000140201007387 */ /* 0x0001e20000100800 */
[----:B------:R-:W-:Y:S02]  /*7230*/  IMAD R6, R0, 0x2, R2 ;  /* 0x0000000200067824 */ /* 0x000fe400078e0202 */
[----:B------:R-:W-:Y:S02]  /*7240*/  VIADD R27, R27, 0x1 ;  /* 0x000000011b1b7836 */ /* 0x000fe40000000000 */
[----:B------:R-:W-:Y:S01]  /*7250*/  IMAD R23, R11, R26, R23 ;  /* 0x0000001a0b177224 */ /* 0x000fe200078e0217 */
[----:B------:R-:W-:Y:S01]  /*7260*/  STL [R1+0x8], R6 ;  /* 0x0000080601007387 */ /* 0x000fe20000100800 */
[----:B------:R-:W-:Y:S01]  /*7270*/  @!P6 IMAD.IADD R17, R17, 0x1, -R11 ;  /* 0x000000011111e824 */ /* 0x000fe200078e0a0b */
[----:B------:R-:W-:Y:S01]  /*7280*/  IABS R25, R27 ;  /* 0x0000001b00197213 */ /* 0x000fe20000000000 */
[----:B------:R-:W-:Y:S01]  /*7290*/  IMAD.MOV R19, RZ, RZ, -R19 ;  /* 0x000000ffff137224 */ /* 0x000fe200078e0a13 */
[----:B0-----:R-:W0:Y:S01]  /*72a0*/  S2R R2, SR_TID.X ;  /* 0x0000000000027919 */ /* 0x001e220000002100 */
[----:B------:R-:W-:Y:S01]  /*72b0*/  ISETP.GT.U32.AND P2, PT, R11, R23, PT ;  /* 0x000000170b00720c */ /* 0x000fe20003f44070 */
[----:B------:R-:W-:Y:S01]  /*72c0*/  @!P4 IMAD.IADD R21, R21, 0x1, -R11 ;  /* 0x000000011515c824 */ /* 0x000fe200078e0a0b */
[C---:B------:R-:W-:Y:S01]  /*72d0*/  ISETP.GT.U32.AND P1, PT, R11.reuse, R17, PT ;  /* 0x000000110b00720c */ /* 0x040fe20003f24070 */
[----:B------:R-:W-:Y:S01]  /*72e0*/  IMAD R22, R11, R19, R22 ;  /* 0x000000130b167224 */ /* 0x000fe200078e0216 */
[----:B------:R-:W-:Y:S01]  /*72f0*/  ISETP.GE.AND P4, PT, R4, RZ, PT ;  /* 0x000000ff0400720c */ /* 0x000fe20003f86270 */
[----:B------:R-:W-:-:S03]  /*7300*/  IMAD.HI.U32 R19, R7, R24, RZ ;  /* 0x0000001807137227 */ /* 0x000fc600078e00ff */
[----:B------:R-:W-:Y:S01]  /*7310*/  ISETP.GT.U32.AND P6, PT, R11, R22, PT ;  /* 0x000000160b00720c */ /* 0x000fe20003fc4070 */
[----:B------:R-:W-:-:S04]  /*7320*/  IMAD.HI.U32 R7, R7, R25, RZ ;  /* 0x0000001907077227 */ /* 0x000fc800078e00ff */
[----:B------:R-:W-:Y:S02]  /*7330*/  IMAD.MOV R7, RZ, RZ, -R7 ;  /* 0x000000ffff077224 */ /* 0x000fe400078e0a07 */
[----:B------:R-:W-:Y:S02]  /*7340*/  IMAD R4, R0, 0x2, R6 ;  /* 0x0000000200047824 */ /* 0x000fe400078e0206 */
[----:B------:R-:W-:Y:S02]  /*7350*/  IMAD.MOV R19, RZ, RZ, -R19 ;  /* 0x000000ffff137224 */ /* 0x000fe400078e0a13 */
[----:B------:R-:W-:Y:S02]  /*7360*/  IMAD R25, R11, R7, R25 ;  /* 0x000000070b197224 */ /* 0x000fe400078e0219 */
[----:B------:R-:W-:Y:S01]  /*7370*/  @!P2 IMAD.IADD R23, R23, 0x1, -R11 ;  /* 0x000000011717a824 */ /* 0x000fe200078e0a0b */
[----:B------:R-:W-:Y:S01]  /*7380*/  ISETP.GE.AND P2, PT, R8, RZ, PT ;  /* 0x000000ff0800720c */ /* 0x000fe20003f46270 */
[----:B------:R-:W-:-:S02]  /*7390*/  IMAD R7, R0, 0x2, R4 ;  /* 0x0000000200077824 */ /* 0x000fc400078e0204 */
[--C-:B------:R-:W-:Y:S01]  /*73a0*/  @!P0 IMAD.IADD R20, R20, 0x1, -R11.reuse ;  /* 0x0000000114148824 */ /* 0x100fe200078e0a0b */
[----:B------:R-:W-:Y:S01]  /*73b0*/  ISETP.GE.AND P0, PT, R15, RZ, PT ;  /* 0x000000ff0f00720c */ /* 0x000fe20003f06270 */
[----:B------:R-:W-:Y:S02]  /*73c0*/  IMAD R24, R11, R19, R24 ;  /* 0x000000130b187224 */ /* 0x000fe400078e0218 */
[----:B------:R-:W-:Y:S01]  /*73d0*/  @!P1 IMAD.IADD R17, R17, 0x1, -R11 ;  /* 0x0000000111119824 */ /* 0x000fe200078e0a0b */
[----:B------:R-:W-:Y:S01]  /*73e0*/  ISETP.GT.U32.AND P3, PT, R11, R20, PT ;  /* 0x000000140b00720c */ /* 0x000fe20003f64070 */
[C---:B0-----:R-:W-:Y:S01]  /*73f0*/  IMAD.SHL.U32 R3, R2.reuse, 0x8, RZ ;  /* 0x0000000802037824 */ /* 0x041fe200078e00ff */
[----:B------:R-:W-:Y:S01]  /*7400*/  LOP3.LUT R8, R2, 0x7, RZ, 0xc0, !PT ;  /* 0x0000000702087812 */ /* 0x000fe200078ec0ff */
[----:B------:R-:W-:Y:S01]  /*7410*/  IMAD R15, R0, 0x2, R7 ;  /* 0x00000002000f7824 */ /* 0x000fe200078e0207 */
[----:B------:R-:W-:Y:S01]  /*7420*/  ISETP.GE.AND P1, PT, R10, RZ, PT ;  /* 0x000000ff0a00720c */ /* 0x000fe20003f26270 */
[----:B------:R-:W-:Y:S01]  /*7430*/  @!P5 IMAD.MOV R17, RZ, RZ, -R17 ;  /* 0x000000ffff11d224 */ /* 0x000fe200078e0a11 */
[----:B------:R-:W-:Y:S01]  /*7440*/  LOP3.LUT R19, R3, 0x30, RZ, 0xc0, !PT ;  /* 0x0000003003137812 */ /* 0x000fe200078ec0ff */
[----:B------:R-:W-:Y:S01]  /*7450*/  IMAD R10, R8, 0x110, RZ ;  /* 0x00000110080a7824 */ /* 0x000fe200078e02ff */
[----:B------:R0:W-:Y:S01]  /*7460*/  STL [R1+0xe30], R3 ;  /* 0x000e300301007387 */ /* 0x0001e20000100800 */
[----:B------:R-:W-:-:S02]  /*7470*/  IMAD.SHL.U32 R26, R2, 0x2, RZ ;  /* 0x00000002021a7824 */ /* 0x000fc400078e00ff */
[----:B------:R-:W-:Y:S01]  /*7480*/  IMAD R19, R8, 0x40, R19 ;  /* 0x0000004008137824 */ /* 0x000fe200078e0213 */
[----:B------:R-:W-:Y:S01]  /*7490*/  STL [R1+0xfa4], R4 ;  /* 0x000fa40401007387 */ /* 0x000fe20000100800 */
[----:B------:R-:W-:Y:S01]  /*74a0*/  IMAD R8, R0, 0x2, R15 ;  /* 0x0000000200087824 */ /* 0x000fe200078e020f */
[----:B------:R-:W-:Y:S01]  /*74b0*/  LOP3.LUT R10, R10, 0x30, R26, 0x78, !PT ;  /* 0x000000300a0a7812 */ /* 0x000fe200078e781a */
[----:B------:R-:W-:Y:S01]  /*74c0*/  IMAD.SHL.U32 R2, R2, 0x20, RZ ;  /* 0x0000002002027824 */ /* 0x000fe200078e00ff */
[----:B------:R-:W-:Y:S01]  /*74d0*/  STL [R1+0xfa8], R7 ;  /* 0x000fa80701007387 */ /* 0x000fe20000100800 */
[----:B------:R-:W-:Y:S01]  /*74e0*/  IMAD R0, R0, 0x2, R8 ;  /* 0x0000000200007824 */ /* 0x000fe200078e0208 */
[----:B------:R-:W-:Y:S01]  /*74f0*/  LOP3.LUT R19, R19, 0x10, R26, 0x78, !PT ;  /* 0x0000001013137812 */ /* 0x000fe200078e781a */
[----:B------:R-:W-:Y:S01]  /*7500*/  IMAD.SHL.U32 R26, R29, 0x40, RZ ;  /* 0x000000401d1a7824 */ /* 0x000fe200078e00ff */
[----:B------:R-:W-:Y:S01]  /*7510*/  STL [R1+0xfac], R17 ;  /* 0x000fac1101007387 */ /* 0x000fe20000100800 */
[--C-:B------:R-:W-:Y:S01]  /*7520*/  @!P3 IMAD.IADD R20, R20, 0x1, -R11.reuse ;  /* 0x000000011414b824 */ /* 0x100fe200078e0a0b */
[----:B------:R-:W-:Y:S01]  /*7530*/  ISETP.GT.U32.AND P3, PT, R11, R24, PT ;  /* 0x000000180b00720c */ /* 0x000fe20003f64070 */
[----:B------:R-:W-:Y:S01]  /*7540*/  @!P6 IMAD.IADD R22, R22, 0x1, -R11 ;  /* 0x000000011616e824 */ /* 0x000fe200078e0a0b */
[----:B------:R-:W-:Y:S01]  /*7550*/  STL [R1+0xfb0], R15 ;  /* 0x000fb00f01007387 */ /* 0x000fe20000100800 */
[----:B0-----:R-:W-:-:S02]  /*7560*/  LOP3.LUT R3, R10, R26, RZ, 0xfc, !PT ;  /* 0x0000001a0a037212 */ /* 0x001fc400078efcff */
[----:B------:R-:W-:Y:S01]  /*7570*/  LOP3.LUT R2, R19, 0x200, R2, 0xf8, !PT ;  /* 0x0000020013027812 */ /* 0x000fe200078ef802 */
[----:B------:R0:W-:Y:S01]  /*7580*/  STL [R1+0xfb4], R8 ;  /* 0x000fb40801007387 */ /* 0x0001e20000100800 */
[----:B------:R-:W-:-:S06]  /*7590*/  ISETP.GT.U32.AND P6, PT, R11, R22, PT ;  /* 0x000000160b00720c */ /* 0x000fcc0003fc4070 */
[----:B------:R-:W-:Y:S01]  /*75a0*/  @!P3 IMAD.IADD R24, R24, 0x1, -R11 ;  /* 0x000000011818b824 */ /* 0x000fe200078e0a0b */
[----:B------:R-:W-:Y:S01]  /*75b0*/  ISETP.GT.U32.AND P3, PT, R11, R23, PT ;  /* 0x000000170b00720c */ /* 0x000fe20003f64070 */
[----:B0-----:R-:W-:-:S04]  /*75c0*/  IMAD R8, RZ, RZ, -UR6 ;  /* 0x80000006ff087e24 */ /* 0x001fc8000f8e02ff */
[----:B------:R-:W-:Y:S02]  /*75d0*/  IMAD R0, R8, 0x2, R0 ;  /* 0x0000000208007824 */ /* 0x000fe400078e0200 */
[--C-:B------:R-:W-:Y:S01]  /*75e0*/  @!P6 IMAD.IADD R22, R22, 0x1, -R11.reuse ;  /* 0x000000011616e824 */ /* 0x100fe200078e0a0b */
[----:B------:R-:W-:Y:S01]  /*75f0*/  ISETP.GT.U32.AND P6, PT, R11, R25, PT ;  /* 0x000000190b00720c */ /* 0x000fe20003fc4070 */
[----:B------:R-:W-:Y:S01]  /*7600*/  IMAD R10, R8, 0x2, R0 ;  /* 0x00000002080a7824 */ /* 0x000fe200078e0200 */
[----:B------:R-:W-:Y:S03]  /*7610*/  STL [R1+0xc], R0 ;  /* 0x00000c0001007387 */ /* 0x000fe60000100800 */
[--C-:B------:R-:W-:Y:S01]  /*7620*/  @!P3 IMAD.IADD R23, R23, 0x1, -R11.reuse ;  /* 0x000000011717b824 */ /* 0x100fe200078e0a0b */
[----:B------:R-:W-:Y:S01]  /*7630*/  ISETP.GE.AND P3, PT, R28, RZ, PT ;  /* 0x000000ff1c00720c */ /* 0x000fe20003f66270 */
[----:B------:R0:W-:Y:S04]  /*7640*/  STL [R1+0x284], R3 ;  /* 0x0002840301007387 */ /* 0x0001e80000100800 */
[----:B------:R1:W-:Y:S02]  /*7650*/  STL [R1+0x308], R2 ;  /* 0x0003080201007387 */ /* 0x0003e40000100800 */
[----:B------:R-:W-:-:S02]  /*7660*/  @!P6 IMAD.IADD R25, R25, 0x1, -R11 ;  /* 0x000000011919e824 */ /* 0x000fc400078e0a0b */
[----:B------:R2:W-:Y:S01]  /*7670*/  STL [R1+0xfb8], R10 ;  /* 0x000fb80a01007387 */ /* 0x0005e20000100800 */
[----:B------:R-:W-:-:S03]  /*7680*/  ISETP.GT.U32.AND P6, PT, R11, R24, PT ;  /* 0x000000180b00720c */ /* 0x000fc60003fc4070 */
[----:B------:R-:W2:Y:S01]  /*7690*/  LDL.LU R15, [R1+0x1e0] ;  /* 0x0001e000010f7983 */ /* 0x000ea20000300800 */
[----:B------:R-:W-:-:S03]  /*76a0*/  ISETP.GT.U32.AND P5, PT, R11, R25, PT ;  /* 0x000000190b00720c */ /* 0x000fc60003fa4070 */
[----:B------:R-:W3:Y:S04]  /*76b0*/  LDL.LU R17, [R1+0x1dc] ;  /* 0x0001dc0001117983 */ /* 0x000ee80000300800 */
[----:B------:R-:W4:Y:S02]  /*76c0*/  LDL.LU R7, [R1+0x1d8] ;  /* 0x0001d80001077983 */ /* 0x000f240000300800 */
[--C-:B------:R-:W-:Y:S01]  /*76d0*/  @!P6 IMAD.IADD R24, R24, 0x1, -R11.reuse ;  /* 0x000000011818e824 */ /* 0x100fe200078e0a0b */
[----:B------:R-:W-:Y:S01]  /*76e0*/  ISETP.GE.AND P6, PT, R27, RZ, PT ;  /* 0x000000ff1b00720c */ /* 0x000fe20003fc6270 */
[----:B------:R-:W5:Y:S02]  /*76f0*/  LDL.LU R4, [R1+0x1d4] ;  /* 0x0001d40001047983 */ /* 0x000f640000300800 */
[----:B------:R-:W-:Y:S01]  /*7700*/  @!P5 IMAD.IADD R25, R25, 0x1, -R11 ;  /* 0x000000011919d824 */ /* 0x000fe200078e0a0b */
[----:B------:R-:W-:Y:S01]  /*7710*/  ISETP.NE.AND P5, PT, R5, RZ, PT ;  /* 0x000000ff0500720c */ /* 0x000fe20003fa5270 */
[----:B------:R-:W5:Y:S01]  /*7720*/  LDL.LU R12, [R1+0x1d0] ;  /* 0x0001d000010c7983 */ /* 0x000f620000300800 */
[----:B------:R-:W-:Y:S01]  /*7730*/  IMAD R11, R8, 0x2, R10 ;  /* 0x00000002080b7824 */ /* 0x000fe200078e020a */
[----:B------:R-:W-:-:S02]  /*7740*/  LOP3.LUT R5, RZ, R5, RZ, 0x33, !PT ;  /* 0x00000005ff057212 */ /* 0x000fc400078e33ff */
[----:B------:R-:W5:Y:S04]  /*7750*/  LDL.LU R16, [R1+0x1cc] ;  /* 0x0001cc0001107983 */ /* 0x000f680000300800 */
[----:B------:R-:W5:Y:S04]  /*7760*/  LDL.LU R14, [R1+0x1c8] ;  /* 0x0001c800010e7983 */ /* 0x000f680000300800 */
[----:B0-----:R-:W5:Y:S04]  /*7770*/  LDL.LU R3, [R1+0x1c4] ;  /* 0x0001c40001037983 */ /* 0x001f680000300800 */
[----:B------:R-:W5:Y:S04]  /*7780*/  LDL.LU R18, [R1+0x1c0] ;  /* 0x0001c00001127983 */ /* 0x000f680000300800 */
[----:B------:R-:W5:Y:S04]  /*7790*/  LDL.LU R9, [R1+0x1bc] ;  /* 0x0001bc0001097983 */ /* 0x000f680000300800 */
[----:B------:R-:W5:Y:S04]  /*77a0*/  LDL.LU R13, [R1+0x1b8] ;  /* 0x0001b800010d7983 */ /* 0x000f680000300800 */
[----:B------:R-:W5:Y:S04]  /*77b0*/  LDL.LU R6, [R1+0x1b4] ;  /* 0x0001b40001067983 */ /* 0x000f680000300800 */
[----:B------:R-:W5:Y:S04]  /*77c0*/  LDL.LU R28, [R1+0x1b0] ;  /* 0x0001b000011c7983 */ /* 0x000f680000300800 */
[----:B------:R-:W5:Y:S01]  /*77d0*/  LDL.LU R29, [R1+0x1ac] ;  /* 0x0001ac00011d7983 */ /* 0x000f620000300800 */
[----:B------:R-:W-:-:S02]  /*77e0*/  IMAD R19, R8, 0x2, R11 ;  /* 0x0000000208137824 */ /* 0x000fc400078e020b */
[----:B------:R-:W-:Y:S01]  /*77f0*/  @!P0 IMAD.MOV R20, RZ, RZ, -R20 ;  /* 0x000000ffff148224 */ /* 0x000fe200078e0a14 */
[----:B-1----:R-:W5:Y:S01]  /*7800*/  LDL.LU R2, [R1+0x1a8] ;  /* 0x0001a80001027983 */ /* 0x002f620000300800 */
[----:B------:R-:W-:Y:S02]  /*7810*/  @!P1 IMAD.MOV R21, RZ, RZ, -R21 ;  /* 0x000000ffff159224 */ /* 0x000fe400078e0a15 */
[----:B------:R-:W-:Y:S01]  /*7820*/  IMAD R26, R8, 0x2, R19 ;  /* 0x00000002081a7824 */ /* 0x000fe200078e0213 */
[----:B------:R-:W5:Y:S01]  /*7830*/  LDL.LU R0, [R1+0x1a4] ;  /* 0x0001a40001007983 */ /* 0x000f620000300800 */
[----:B------:R-:W-:Y:S02]  /*7840*/  @!P4 IMAD.MOV R22, RZ, RZ, -R22 ;  /* 0x000000ffff16c224 */ /* 0x000fe400078e0a16 */
[----:B------:R-:W-:Y:S01]  /*7850*/  @!P2 IMAD.MOV R23, RZ, RZ, -R23 ;  /* 0x000000ffff17a224 */ /* 0x000fe200078e0a17 */
[----:B------:R-:W-:Y:S01]  /*7860*/  STL [R1+0xfbc], R11 ;  /* 0x000fbc0b01007387 */ /* 0x000fe20000100800 */
[----:B------:R-:W-:-:S02]  /*7870*/  @!P3 IMAD.MOV R24, RZ, RZ, -R24 ;  /* 0x000000ffff18b224 */ /* 0x000fc400078e0a18 */
[----:B------:R-:W-:Y:S01]  /*7880*/  @!P6 IMAD.MOV R25, RZ, RZ, -R25 ;  /* 0x000000ffff19e224 */ /* 0x000fe200078e0a19 */
[----:B------:R-:W-:Y:S01]  /*7890*/  STL [R1+0xfc0], R19 ;  /* 0x000fc01301007387 */ /* 0x000fe20000100800 */
[----:B------:R-:W-:-:S03]  /*78a0*/  IMAD R27, R8, 0x2, R26 ;  /* 0x00000002081b7824 */ /* 0x000fc600078e021a */
[----:B------:R-:W-:Y:S04]  /*78b0*/  STL [R1+0xfc4], R20 ;  /* 0x000fc41401007387 */ /* 0x000fe80000100800 */
[----:B------:R-:W-:Y:S04]  /*78c0*/  STL [R1+0xfc8], R21 ;  /* 0x000fc81501007387 */ /* 0x000fe80000100800 */
[----:B------:R-:W-:Y:S04]  /*78d0*/  STL [R1+0xfcc], R22 ;  /* 0x000fcc1601007387 */ /* 0x000fe80000100800 */
[----:B------:R-:W-:Y:S04]  /*78e0*/  STL [R1+0xfd0], R23 ;  /* 0x000fd01701007387 */ /* 0x000fe80000100800 */
[----:B------:R-:W-:Y:S04]  /*78f0*/  STL [R1+0xfd4], R24 ;  /* 0x000fd41801007387 */ /* 0x000fe80000100800 */
[----:B------:R-:W-:Y:S04]  /*7900*/  STL [R1+0xfd8], R25 ;  /* 0x000fd81901007387 */ /* 0x000fe80000100800 */
[----:B------:R-:W-:Y:S04]  /*7910*/  STL [R1+0xfe0], R27 ;  /* 0x000fe01b01007387 */ /* 0x000fe80000100800 */
[----:B------:R-:W-:Y:S01]  /*7920*/  STL [R1+0xfdc], R26 ;  /* 0x000fdc1a01007387 */ /* 0x000fe20000100800 */
[----:B--2---:R-:W-:-:S02]  /*7930*/  SEL R10, R5, R15, !P5 ;  /* 0x0000000f050a7207 */ /* 0x004fc40006800000 */
[----:B---3--:R-:W-:-:S03]  /*7940*/  SEL R8, R5, R17, !P5 ;  /* 0x0000001105087207 */ /* 0x008fc60006800000 */
[----:B------:R-:W-:Y:S01]  /*7950*/  STL [R1+0x234], R10 ;  /* 0x0002340a01007387 */ /* 0x000fe20000100800 */
[----:B----4-:R-:W-:-:S03]  /*7960*/  SEL R7, R5, R7, !P5 ;  /* 0x0000000705077207 */ /* 0x010fc60006800000 */
[----:B------:R0:W-:Y:S01]  /*7970*/  STL [R1+0x230], R8 ;  /* 0x0002300801007387 */ /* 0x0001e20000100800 */
[----:B-----5:R-:W-:-:S03]  /*7980*/  SEL R4, R5, R4, !P5 ;  /* 0x0000000405047207 */ /* 0x020fc60006800000 */
[----:B------:R1:W-:Y:S04]  /*7990*/  STL [R1+0x22c], R7 ;  /* 0x00022c0701007387 */ /* 0x0003e80000100800 */
[----:B------:R2:W-:Y:S01]  /*79a0*/  STL [R1+0x228], R4 ;  /* 0x0002280401007387 */ /* 0x0005e20000100800 */
[C---:B0-----:R-:W-:Y:S02]  /*79b0*/  SEL R8, R5.reuse, R12, !P5 ;  /* 0x0000000c05087207 */ /* 0x041fe40006800000 */
[----:B-1----:R-:W-:-:S03]  /*79c0*/  SEL R7, R5, R16, !P5 ;  /* 0x0000001005077207 */ /* 0x002fc60006800000 */
[----:B------:R-:W-:Y:S01]  /*79d0*/  STL [R1+0x224], R8 ;  /* 0x0002240801007387 */ /* 0x000fe20000100800 */
[C---:B--2---:R-:W-:Y:S02]  /*79e0*/  SEL R4, R5.reuse, R14, !P5 ;  /* 0x0000000e05047207 */ /* 0x044fe40006800000 */
[C---:B------:R-:W-:Y:S01]  /*79f0*/  SEL R3, R5.reuse, R3, !P5 ;  /* 0x0000000305037207 */ /* 0x040fe20006800000 */
[----:B------:R0:W-:Y:S04]  /*7a00*/  STL [R1+0x220], R7 ;  /* 0x0002200701007387 */ /* 0x0001e80000100800 */
[----:B------:R1:W-:Y:S04]  /*7a10*/  STL [R1+0x21c], R4 ;  /* 0x00021c0401007387 */ /* 0x0003e80000100800 */
[----:B------:R2:W-:Y:S01]  /*7a20*/  STL [R1+0x218], R3 ;  /* 0x0002180301007387 */ /* 0x0005e20000100800 */
[----:B0-----:R-:W-:-:S02]  /*7a30*/  SEL R7, R5, R18, !P5 ;  /* 0x0000001205077207 */ /* 0x001fc40006800000 */
[----:B-1----:R-:W-:-:S03]  /*7a40*/  SEL R4, R5, R9, !P5 ;  /* 0x0000000905047207 */ /* 0x002fc60006800000 */
[----:B------:R-:W-:Y:S01]  /*7a50*/  STL [R1+0x214], R7 ;  /* 0x0002140701007387 */ /* 0x000fe20000100800 */
[----:B--2---:R-:W-:-:S03]  /*7a60*/  SEL R3, R5, R13, !P5 ;  /* 0x0000000d05037207 */ /* 0x004fc60006800000 */
[----:B------:R0:W-:Y:S01]  /*7a70*/  STL [R1+0x210], R4 ;  /* 0x0002100401007387 */ /* 0x0001e20000100800 */
[----:B------:R-:W-:-:S03]  /*7a80*/  SEL R6, R5, R6, !P5 ;  /* 0x0000000605067207 */ /* 0x000fc60006800000 */
[----:B------:R1:W-:Y:S01]  /*7a90*/  STL [R1+0x20c], R3 ;  /* 0x00020c0301007387 */ /* 0x0003e20000100800 */
[----:B0-----:R-:W-:-:S03]  /*7aa0*/  SEL R4, R5, R28, !P5 ;  /* 0x0000001c05047207 */ /* 0x001fc60006800000 */
[----:B------:R-:W-:Y:S01]  /*7ab0*/  STL [R1+0x208], R6 ;  /* 0x0002080601007387 */ /* 0x000fe20000100800 */
[----:B-1----:R-:W-:-:S03]  /*7ac0*/  SEL R3, R5, R29, !P5 ;  /* 0x0000001d05037207 */ /* 0x002fc60006800000 */
[----:B------:R-:W-:Y:S04]  /*7ad0*/  STL [R1+0x204], R4 ;  /* 0x0002040401007387 */ /* 0x000fe80000100800 */
[----:B------:R-:W-:Y:S04]  /*7ae0*/  STL [R1+0x200], R3 ;  /* 0x0002000301007387 */ /* 0x000fe80000100800 */
[----:B------:R-:W2:Y:S01]  /*7af0*/  LDL.LU R26, [R1+0x194] ;  /* 0x00019400011a7983 */ /* 0x000ea20000300800 */
[C---:B------:R-:W-:Y:S02]  /*7b00*/  SEL R2, R5.reuse, R2, !P5 ;  /* 0x0000000205027207 */ /* 0x040fe40006800000 */
[----:B------:R-:W-:-:S03]  /*7b10*/  SEL R0, R5, R0, !P5 ;  /* 0x0000000005007207 */ /* 0x000fc60006800000 */
[----:B------:R-:W-:Y:S04]  /*7b20*/  STL [R1+0x1fc], R2 ;  /* 0x0001fc0201007387 */ /* 0x000fe80000100800 */
[----:B--2---:R0:W-:Y:S04]  /*7b30*/  STL [R1+0xffc], R26 ;  /* 0x000ffc1a01007387 */ /* 0x0041e80000100800 */
[----:B------:R-:W-:Y:S04]  /*7b40*/  STL [R1+0x1f8], R0 ;  /* 0x0001f80001007387 */ /* 0x000fe80000100800 */
[----:B0-----:R-:W2:Y:S04]  /*7b50*/  LDL.LU R26, [R1+0x198] ;  /* 0x00019800011a7983 */ /* 0x001ea80000300800 */
[----:B--2---:R0:W-:Y:S04]  /*7b60*/  STL [R1+0x1000], R26 ;  /* 0x0010001a01007387 */ /* 0x0041e80000100800 */
[----:B0-----:R-:W2:Y:S04]  /*7b70*/  LDL.LU R26, [R1+0x19c] ;  /* 0x00019c00011a7983 */ /* 0x001ea80000300800 */
[----:B--2---:R0:W-:Y:S04]  /*7b80*/  STL [R1+0x1004], R26 ;  /* 0x0010041a01007387 */ /* 0x0041e80000100800 */
[----:B0-----:R-:W2:Y:S04]  /*7b90*/  LDL.LU R26, [R1+0x1a0] ;  /* 0x0001a000011a7983 */ /* 0x001ea80000300800 */
[----:B------:R-:W3:Y:S04]  /*7ba0*/  LDL.LU R27, [R1+0x190] ;  /* 0x00019000011b7983 */ /* 0x000ee80000300800 */
[----:B------:R-:W4:Y:S04]  /*7bb0*/  LDL.LU R25, [R1+0x18c] ;  /* 0x00018c0001197983 */ /* 0x000f280000300800 */
[----:B------:R-:W5:Y:S04]  /*7bc0*/  LDL.LU R24, [R1+0x188] ;  /* 0x0001880001187983 */ /* 0x000f680000300800 */
[----:B------:R-:W3:Y:S04]  /*7bd0*/  LDL.LU R23, [R1+0x184] ;  /* 0x0001840001177983 */ /* 0x000ee80000300800 */
        /* <DEDUP_REMOVED lines=22> */
[----:B------:R-:W3:Y:S01]  /*7d40*/  LDL.LU R0, [R1+0x128] ;  /* 0x0001280001007983 */ /* 0x000ee20000300800 */
[----:B--2---:R-:W-:-:S05]  /*7d50*/  SEL R26, R5, R26, !P5 ;  /* 0x0000001a051a7207 */ /* 0x004fca0006800000 */
[----:B------:R0:W-:Y:S04]  /*7d60*/  STL [R1+0x1f4], R26 ;  /* 0x0001f41a01007387 */ /* 0x0001e80000100800 */
[----:B0-----:R-:W2:Y:S02]  /*7d70*/  LDL.LU R26, [R1+0x1004] ;  /* 0x00100400011a7983 */ /* 0x001ea40000300800 */
[----:B--2---:R-:W-:-:S05]  /*7d80*/  SEL R26, R5, R26, !P5 ;  /* 0x0000001a051a7207 */ /* 0x004fca0006800000 */
[----:B------:R0:W-:Y:S04]  /*7d90*/  STL [R1+0x1f0], R26 ;  /* 0x0001f01a01007387 */ /* 0x0001e80000100800 */
[----:B0-----:R-:W2:Y:S02]  /*7da0*/  LDL.LU R26, [R1+0x1000] ;  /* 0x00100000011a7983 */ /* 0x001ea40000300800 */
[----:B--2---:R-:W-:-:S05]  /*7db0*/  SEL R26, R5, R26, !P5 ;  /* 0x0000001a051a7207 */ /* 0x004fca0006800000 */
[----:B------:R0:W-:Y:S04]  /*7dc0*/  STL [R1+0x1ec], R26 ;  /* 0x0001ec1a01007387 */ /* 0x0001e80000100800 */
[----:B0-----:R-:W2:Y:S01]  /*7dd0*/  LDL.LU R26, [R1+0xffc] ;  /* 0x000ffc00011a7983 */ /* 0x001ea20000300800 */
[C---:B---3--:R-:W-:Y:S02]  /*7de0*/  SEL R7, R5.reuse, R7, !P5 ;  /* 0x0000000705077207 */ /* 0x048fe40006800000 */
[C---:B------:R-:W-:Y:S02]  /*7df0*/  SEL R4, R5.reuse, R4, !P5 ;  /* 0x0000000405047207 */ /* 0x040fe40006800000 */
[C---:B------:R-:W-:Y:S02]  /*7e00*/  SEL R3, R5.reuse, R3, !P5 ;  /* 0x0000000305037207 */ /* 0x040fe40006800000 */
[----:B------:R-:W-:-:S02]  /*7e10*/  SEL R6, R5, R6, !P5 ;  /* 0x0000000605067207 */ /* 0x000fc40006800000 */
[----:B--2---:R-:W-:-:S05]  /*7e20*/  SEL R26, R5, R26, !P5 ;  /* 0x0000001a051a7207 */ /* 0x004fca0006800000 */
[----:B------:R0:W-:Y:S02]  /*7e30*/  STL [R1+0x1e8], R26 ;  /* 0x0001e81a01007387 */ /* 0x0001e40000100800 */
[C---:B0-----:R-:W-:Y:S02]  /*7e40*/  SEL R26, R5.reuse, R27, !P5 ;  /* 0x0000001b051a7207 */ /* 0x041fe40006800000 */
[----:B----4-:R-:W-:-:S03]  /*7e50*/  SEL R27, R5, R25, !P5 ;  /* 0x00000019051b7207 */ /* 0x010fc60006800000 */
[----:B------:R5:W-:Y:S01]  /*7e60*/  STL [R1+0x1e4], R26 ;  /* 0x0001e41a01007387 */ /* 0x000be20000100800 */
[C---:B------:R-:W-:Y:S02]  /*7e70*/  SEL R25, R5.reuse, R23, !P5 ;  /* 0x0000001705197207 */ /* 0x040fe40006800000 */
[C---:B------:R-:W-:Y:S01]  /*7e80*/  SEL R23, R5.reuse, R21, !P5 ;  /* 0x0000001505177207 */ /* 0x040fe20006800000 */
[----:B------:R-:W-:Y:S01]  /*7e90*/  STL [R1+0x1e0], R27 ;  /* 0x0001e01b01007387 */ /* 0x000fe20000100800 */
[C---:B------:R-:W-:Y:S02]  /*7ea0*/  SEL R21, R5.reuse, R19, !P5 ;  /* 0x0000001305157207 */ /* 0x040fe40006800000 */
[C---:B-----5:R-:W-:Y:S02]  /*7eb0*/  SEL R26, R5.reuse, R24, !P5 ;  /* 0x00000018051a7207 */ /* 0x060fe40006800000 */
[C---:B------:R-:W-:Y:S02]  /*7ec0*/  SEL R24, R5.reuse, R22, !P5 ;  /* 0x0000001605187207 */ /* 0x040fe40006800000 */
[C---:B------:R-:W-:Y:S01]  /*7ed0*/  SEL R22, R5.reuse, R20, !P5 ;  /* 0x0000001405167207 */ /* 0x040fe20006800000 */
[----:B------:R-:W-:Y:S01]  /*7ee0*/  STL [R1+0x1dc], R26 ;  /* 0x0001dc1a01007387 */ /* 0x000fe20000100800 */
[----:B------:R-:W-:-:S02]  /*7ef0*/  SEL R20, R5, R11, !P5 ;  /* 0x0000000b05147207 */ /* 0x000fc40006800000 */
[C---:B------:R-:W-:Y:S01]  /*7f00*/  SEL R19, R5.reuse, R10, !P5 ;  /* 0x0000000a05137207 */ /* 0x040fe20006800000 */
[----:B------:R-:W-:Y:S01]  /*7f10*/  STL [R1+0x1d8], R25 ;  /* 0x0001d81901007387 */ /* 0x000fe20000100800 */
[----:B------:R-:W-:-:S03]  /*7f20*/  SEL R11, R5, R8, !P5 ;  /* 0x00000008050b7207 */ /* 0x000fc60006800000 */
[----:B------:R-:W-:Y:S01]  /*7f30*/  STL [R1+0x1d4], R24 ;  /* 0x0001d41801007387 */ /* 0x000fe20000100800 */
[----:B------:R-:W-:-:S03]  /*7f40*/  SEL R10, R5, R15, !P5 ;  /* 0x0000000f050a7207 */ /* 0x000fc60006800000 */
[----:B------:R-:W-:Y:S01]  /*7f50*/  STL [R1+0x1d0], R23 ;  /* 0x0001d01701007387 */ /* 0x000fe20000100800 */
[----:B------:R-:W-:-:S03]  /*7f60*/  SEL R8, R5, R17, !P5 ;  /* 0x0000001105087207 */ /* 0x000fc60006800000 */
[----:B------:R-:W-:Y:S04]  /*7f70*/  STL [R1+0x1cc], R22 ;  /* 0x0001cc1601007387 */ /* 0x000fe80000100800 */
[----:B------:R-:W-:Y:S04]  /*7f80*/  STL [R1+0x1c8], R21 ;  /* 0x0001c81501007387 */ /* 0x000fe80000100800 */
[----:B------:R-:W-:Y:S04]  /*7f90*/  STL [R1+0x1c4], R20 ;  /* 0x0001c41401007387 */ /* 0x000fe80000100800 */
[----:B------:R-:W-:Y:S04]  /*7fa0*/  STL [R1+0x1c0], R19 ;  /* 0x0001c01301007387 */ /* 0x000fe80000100800 */
[----:B------:R-:W-:Y:S04]  /*7fb0*/  STL [R1+0x1bc], R11 ;  /* 0x0001bc0b01007387 */ /* 0x000fe80000100800 */
[----:B------:R-:W-:Y:S04]  /*7fc0*/  STL [R1+0x1b8], R10 ;  /* 0x0001b80a01007387 */ /* 0x000fe80000100800 */
[----:B------:R0:W-:Y:S04]  /*7fd0*/  STL [R1+0x1b4], R8 ;  /* 0x0001b40801007387 */ /* 0x0001e80000100800 */
[----:B------:R1:W-:Y:S04]  /*7fe0*/  STL [R1+0x1b0], R7 ;  /* 0x0001b00701007387 */ /* 0x0003e80000100800 */
[----:B------:R2:W-:Y:S01]  /*7ff0*/  STL [R1+0x1ac], R4 ;  /* 0x0001ac0401007387 */ /* 0x0005e20000100800 */
[----:B0-----:R-:W-:-:S02]  /*8000*/  SEL R8, R5, R12, !P5 ;  /* 0x0000000c05087207 */ /* 0x001fc40006800000 */
[----:B-1----:R-:W-:-:S03]  /*8010*/  SEL R7, R5, R16, !P5 ;  /* 0x0000001005077207 */ /* 0x002fc60006800000 */
[----:B------:R-:W-:Y:S01]  /*8020*/  STL [R1+0x1a8], R8 ;  /* 0x0001a80801007387 */ /* 0x000fe20000100800 */
[----:B--2---:R-:W-:-:S03]  /*8030*/  SEL R4, R5, R14, !P5 ;  /* 0x0000000e05047207 */ /* 0x004fc60006800000 */
[----:B------:R0:W-:Y:S04]  /*8040*/  STL [R1+0x1a4], R7 ;  /* 0x0001a40701007387 */ /* 0x0001e80000100800 */
[----:B------:R1:W-:Y:S04]  /*8050*/  STL [R1+0x1a0], R4 ;  /* 0x0001a00401007387 */ /* 0x0003e80000100800 */
[----:B------:R2:W-:Y:S01]  /*8060*/  STL [R1+0x19c], R3 ;  /* 0x00019c0301007387 */ /* 0x0005e20000100800 */
[C---:B0-----:R-:W-:Y:S02]  /*8070*/  SEL R7, R5.reuse, R18, !P5 ;  /* 0x0000001205077207 */ /* 0x041fe40006800000 */
[----:B-1----:R-:W-:-:S03]  /*8080*/  SEL R4, R5, R9, !P5 ;  /* 0x0000000905047207 */ /* 0x002fc60006800000 */
[----:B------:R-:W-:Y:S01]  /*8090*/  STL [R1+0x198], R7 ;  /* 0x0001980701007387 */ /* 0x000fe20000100800 */
[----:B--2---:R-:W-:-:S03]  /*80a0*/  SEL R3, R5, R13, !P5 ;  /* 0x0000000d05037207 */ /* 0x004fc60006800000 */
[----:B------:R0:W-:Y:S04]  /*80b0*/  STL [R1+0x194], R4 ;  /* 0x0001940401007387 */ /* 0x0001e80000100800 */
        /* <DEDUP_REMOVED lines=153> */
[C---:B----4-:R-:W-:Y:S02]  /*8a50*/  SEL R25, R5.reuse, R25, !P5 ;  /* 0x0000001905197207 */ /* 0x050fe40006800000 */
[C---:B-----5:R-:W-:Y:S02]  /*8a60*/  SEL R24, R5.reuse, R24, !P5 ;  /* 0x0000001805187207 */ /* 0x060fe40006800000 */
[----:B------:R-:W-:-:S02]  /*8a70*/  SEL R23, R5, R23, !P5 ;  /* 0x0000001705177207 */ /* 0x000fc40006800000 */
[C---:B------:R-:W-:Y:S02]  /*8a80*/  SEL R22, R5.reuse, R22, !P5 ;  /* 0x0000001605167207 */ /* 0x040fe40006800000 */
[C---:B------:R-:W-:Y:S02]  /*8a90*/  SEL R21, R5.reuse, R21, !P5 ;  /* 0x0000001505157207 */ /* 0x040fe40006800000 */
[C---:B------:R-:W-:Y:S02]  /*8aa0*/  SEL R20, R5.reuse, R20, !P5 ;  /* 0x0000001405147207 */ /* 0x040fe40006800000 */
[C---:B------:R-:W-:Y:S02]  /*8ab0*/  SEL R19, R5.reuse, R19, !P5 ;  /* 0x0000001305137207 */ /* 0x040fe40006800000 */
[C---:B------:R-:W-:Y:S02]  /*8ac0*/  SEL R11, R5.reuse, R11, !P5 ;  /* 0x0000000b050b7207 */ /* 0x040fe40006800000 */
        /* <DEDUP_REMOVED lines=18> */
[----:B--2---:R-:W-:-:S05]  /*8bf0*/  SEL R27, R5, R27, !P5 ;  /* 0x0000001b051b7207 */ /* 0x004fca0006800000 */
[----:B------:R0:W-:Y:S04]  /*8c00*/  STL [R1+0xf0], R27 ;  /* 0x0000f01b01007387 */ /* 0x0001e80000100800 */
[----:B0-----:R-:W2:Y:S04]  /*8c10*/  LDL.LU R27, [R1+0xfe0] ;  /* 0x000fe000011b7983 */ /* 0x001ea80000300800 */
[----:B------:R0:W-:Y:S04]  /*8c20*/  STL [R1+0xec], R26 ;  /* 0x0000ec1a01007387 */ /* 0x0001e80000100800 */
[----:B0-----:R-:W3:Y:S04]  /*8c30*/  LDL.LU R26, [R1+0xfdc] ;  /* 0x000fdc00011a7983 */ /* 0x001ee80000300800 */
[----:B------:R0:W-:Y:S04]  /*8c40*/  STL [R1+0xe8], R25 ;  /* 0x0000e81901007387 */ /* 0x0001e80000100800 */
[----:B0-----:R-:W4:Y:S04]  /*8c50*/  LDL.LU R25, [R1+0xfd8] ;  /* 0x000fd80001197983 */ /* 0x001f280000300800 */
[----:B------:R0:W-:Y:S04]  /*8c60*/  STL [R1+0xe4], R24 ;  /* 0x0000e41801007387 */ /* 0x0001e80000100800 */
[----:B0-----:R-:W5:Y:S04]  /*8c70*/  LDL.LU R24, [R1+0xfd4] ;  /* 0x000fd40001187983 */ /* 0x001f680000300800 */
[----:B------:R0:W-:Y:S04]  /*8c80*/  STL [R1+0xe0], R23 ;  /* 0x0000e01701007387 */ /* 0x0001e80000100800 */
[----:B0-----:R-:W2:Y:S04]  /*8c90*/  LDL.LU R23, [R1+0xfd0] ;  /* 0x000fd00001177983 */ /* 0x001ea80000300800 */
        /* <DEDUP_REMOVED lines=31> */
[----:B0-----:R-:W3:Y:S04]  /*8e90*/  LDL.LU R18, [R1+0xf90] ;  /* 0x000f900001127983 */ /* 0x001ee80000300800 */
[----:B------:R0:W-:Y:S04]  /*8ea0*/  STL [R1+0x98], R9 ;  /* 0x0000980901007387 */ /* 0x0001e80000100800 */
[----:B0-----:R-:W3:Y:S04]  /*8eb0*/  LDL.LU R9, [R1+0xf8c] ;  /* 0x000f8c0001097983 */ /* 0x001ee80000300800 */
[----:B------:R0:W-:Y:S04]  /*8ec0*/  STL [R1+0x94], R13 ;  /* 0x0000940d01007387 */ /* 0x0001e80000100800 */
[----:B0-----:R-:W3:Y:S04]  /*8ed0*/  LDL.LU R13, [R1+0xf88] ;  /* 0x000f8800010d7983 */ /* 0x001ee80000300800 */
[----:B------:R0:W-:Y:S04]  /*8ee0*/  STL [R1+0x90], R6 ;  /* 0x0000900601007387 */ /* 0x0001e80000100800 */
[----:B0-----:R-:W5:Y:S04]  /*8ef0*/  LDL.LU R6, [R1+0xf84] ;  /* 0x000f840001067983 */ /* 0x001f680000300800 */
[----:B------:R0:W-:Y:S04]  /*8f00*/  STL [R1+0x8c], R28 ;  /* 0x00008c1c01007387 */ /* 0x0001e80000100800 */
[----:B0-----:R-:W5:Y:S04]  /*8f10*/  LDL.LU R28, [R1+0xf80] ;  /* 0x000f8000011c7983 */ /* 0x001f680000300800 */
[----:B------:R0:W-:Y:S04]  /*8f20*/  STL [R1+0x88], R29 ;  /* 0x0000881d01007387 */ /* 0x0001e80000100800 */
[----:B0-----:R-:W5:Y:S04]  /*8f30*/  LDL.LU R29, [R1+0xf7c] ;  /* 0x000f7c00011d7983 */ /* 0x001f680000300800 */
[----:B------:R0:W-:Y:S04]  /*8f40*/  STL [R1+0x84], R2 ;  /* 0x0000840201007387 */ /* 0x0001e80000100800 */
[----:B0-----:R-:W5:Y:S04]  /*8f50*/  LDL.LU R2, [R1+0xf78] ;  /* 0x000f780001027983 */ /* 0x001f680000300800 */
[----:B------:R0:W-:Y:S04]  /*8f60*/  STL [R1+0x74], R0 ;  /* 0x0000740001007387 */ /* 0x0001e80000100800 */
[----:B0-----:R-:W5:Y:S01]  /*8f70*/  LDL.LU R0, [R1+0xf74] ;  /* 0x000f740001007983 */ /* 0x001f620000300800 */
[----:B----4-:R-:W-:-:S02]  /*8f80*/  SEL R25, R5, R25, !P5 ;  /* 0x0000001905197207 */ /* 0x010fc40006800000 */
[C---:B--2---:R-:W-:Y:S02]  /*8f90*/  SEL R3, R5.reuse, R3, !P5 ;  /* 0x0000000305037207 */ /* 0x044fe40006800000 */
[C---:B---3--:R-:W-:Y:S02]  /*8fa0*/  SEL R13, R5.reuse, R13, !P5 ;  /* 0x0000000d050d7207 */ /* 0x048fe40006800000 */
[C---:B-----5:R-:W-:Y:S02]  /*8fb0*/  SEL R29, R5.reuse, R29, !P5 ;  /* 0x0000001d051d7207 */ /* 0x060fe40006800000 */
[C---:B------:R-:W-:Y:S02]  /*8fc0*/  SEL R2, R5.reuse, R2, !P5 ;  /* 0x0000000205027207 */ /* 0x040fe40006800000 */
[----:B------:R-:W-:-:S05]  /*8fd0*/  SEL R0, R5, R0, !P5 ;  /* 0x0000000005007207 */ /* 0x000fca0006800000 */
[----:B------:R0:W-:Y:S04]  /*8fe0*/  STL [R1+0x70], R0 ;  /* 0x0000700001007387 */ /* 0x0001e80000100800 */
[----:B0-----:R-:W2:Y:S04]  /*8ff0*/  LDL.LU R0, [R1+0xf70] ;  /* 0x000f700001007983 */ /* 0x001ea80000300800 */
[----:B------:R-:W-:Y:S04]  /*9000*/  STL [R1+0x6c], R2 ;  /* 0x00006c0201007387 */ /* 0x000fe80000100800 */
[----:B------:R0:W-:Y:S02]  /*9010*/  STL [R1+0x64], R29 ;  /* 0x0000641d01007387 */ /* 0x0001e40000100800 */
[----:B0-----:R-:W-:-:S02]  /*9020*/  SEL R29, R5, R28, !P5 ;  /* 0x0000001c051d7207 */ /* 0x001fc40006800000 */
[C---:B------:R-:W-:Y:S02]  /*9030*/  SEL R28, R5.reuse, R6, !P5 ;  /* 0x00000006051c7207 */ /* 0x040fe40006800000 */
[C---:B------:R-:W-:Y:S01]  /*9040*/  SEL R6, R5.reuse, R9, !P5 ;  /* 0x0000000905067207 */ /* 0x040fe20006800000 */
[----:B------:R-:W-:Y:S01]  /*9050*/  STL [R1+0x60], R29 ;  /* 0x0000601d01007387 */ /* 0x000fe20000100800 */
[----:B------:R-:W-:-:S03]  /*9060*/  SEL R9, R5, R18, !P5 ;  /* 0x0000001205097207 */ /* 0x000fc60006800000 */
[----:B------:R-:W-:Y:S04]  /*9070*/  STL [R1+0x5c], R28 ;  /* 0x00005c1c01007387 */ /* 0x000fe80000100800 */
[----:B------:R-:W-:Y:S04]  /*9080*/  STL [R1+0x54], R13 ;  /* 0x0000540d01007387 */ /* 0x000fe80000100800 */
[----:B------:R0:W-:Y:S04]  /*9090*/  STL [R1+0x4c], R6 ;  /* 0x00004c0601007387 */ /* 0x0001e80000100800 */
[----:B------:R1:W-:Y:S01]  /*90a0*/  STL [R1+0x48], R9 ;  /* 0x0000480901007387 */ /* 0x0003e20000100800 */
[----:B0-----:R-:W-:-:S03]  /*90b0*/  SEL R6, R5, R14, !P5 ;  /* 0x0000000e05067207 */ /* 0x001fc60006800000 */
[----:B------:R0:W-:Y:S01]  /*90c0*/  STL [R1+0x44], R3 ;  /* 0x0000440301007387 */ /* 0x0001e20000100800 */
[----:B-1----:R-:W-:-:S03]  /*90d0*/  SEL R9, R5, R16, !P5 ;  /* 0x0000001005097207 */ /* 0x002fc60006800000 */
[----:B------:R1:W-:Y:S01]  /*90e0*/  STL [R1+0x3c], R6 ;  /* 0x00003c0601007387 */ /* 0x0003e20000100800 */
[----:B------:R-:W3:Y:S01]  /*90f0*/  S2R R28, SR_TID.X ;  /* 0x00000000001c7919 */ /* 0x000ee20000002100 */
[C---:B0-----:R-:W-:Y:S02]  /*9100*/  SEL R3, R5.reuse, R12, !P5 ;  /* 0x0000000c05037207 */ /* 0x041fe40006800000 */
[C---:B-1----:R-:W-:Y:S01]  /*9110*/  SEL R6, R5.reuse, R17, !P5 ;  /* 0x0000001105067207 */ /* 0x042fe20006800000 */
[----:B------:R0:W-:Y:S04]  /*9120*/  STL [R1+0x38], R9 ;  /* 0x0000380901007387 */ /* 0x0001e80000100800 */
[----:B------:R1:W-:Y:S04]  /*9130*/  STL [R1+0x34], R3 ;  /* 0x0000340301007387 */ /* 0x0003e80000100800 */
[----:B------:R4:W-:Y:S01]  /*9140*/  STL [R1+0x2c], R6 ;  /* 0x00002c0601007387 */ /* 0x0009e20000100800 */
[----:B0-----:R-:W-:-:S02]  /*9150*/  SEL R9, R5, R20, !P5 ;  /* 0x0000001405097207 */ /* 0x001fc40006800000 */
[----:B-1----:R-:W-:-:S03]  /*9160*/  SEL R3, R5, R21, !P5 ;  /* 0x0000001505037207 */ /* 0x002fc60006800000 */
[----:B------:R-:W-:Y:S01]  /*9170*/  STL [R1+0x28], R9 ;  /* 0x0000280901007387 */ /* 0x000fe20000100800 */
[----:B----4-:R-:W-:-:S03]  /*9180*/  SEL R6, R5, R22, !P5 ;  /* 0x0000001605067207 */ /* 0x010fc60006800000 */
[----:B------:R0:W-:Y:S04]  /*9190*/  STL [R1+0x24], R3 ;  /* 0x0000240301007387 */ /* 0x0001e80000100800 */
[----:B------:R1:W-:Y:S01]  /*91a0*/  STL [R1+0x4], R6 ;  /* 0x0000040601007387 */ /* 0x0003e20000100800 */
[----:B---3--:R-:W-:Y:S01]  /*91b0*/  LOP3.LUT R28, R28, 0x3f, RZ, 0xc0, !PT ;  /* 0x0000003f1c1c7812 */ /* 0x008fe200078ec0ff */
[----:B------:R-:W-:Y:S02]  /*91c0*/  IMAD R29, RZ, RZ, -UR6 ;  /* 0x80000006ff1d7e24 */ /* 0x000fe4000f8e02ff */
[----:B------:R-:W3:Y:S01]  /*91d0*/  LDL.LU R21, [R1+0x50] ;  /* 0x0000500001157983 */ /* 0x000ee20000300800 */
[----:B0-----:R-:W-:-:S03]  /*91e0*/  SEL R3, R5, R23, !P5 ;  /* 0x0000001705037207 */ /* 0x001fc60006800000 */
[----:B------:R-:W4:Y:S01]  /*91f0*/  LDL.LU R22, [R1+0x7c] ;  /* 0x00007c0001167983 */ /* 0x000f220000300800 */
[----:B-1----:R-:W0:Y:S03]  /*9200*/  LDC R6, c[0x0][0x3ac] ;  /* 0x0000eb00ff067b82 */ /* 0x002e260000000800 */
[----:B------:R1:W-:Y:S04]  /*9210*/  STL [R1], R3 ;  /* 0x0000000301007387 */ /* 0x0003e80000100800 */
[----:B------:R-:W5:Y:S01]  /*9220*/  LDL.LU R23, [R1+0x1c] ;  /* 0x00001c0001177983 */ /* 0x000f620000300800 */
[----:B-1----:R-:W-:Y:S01]  /*9230*/  IMAD R3, R29, 0x2, R27 ;  /* 0x000000021d037824 */ /* 0x002fe200078e021b */
[----:B------:R-:W-:-:S02]  /*9240*/  SEL R29, R5, R24, !P5 ;  /* 0x00000018051d7207 */ /* 0x000fc40006800000 */
[----:B------:R-:W5:Y:S01]  /*9250*/  LDL.LU R24, [R1+0x14] ;  /* 0x0000140001187983 */ /* 0x000f620000300800 */
[----:B0-----:R-:W-:-:S05]  /*9260*/  IMAD R28, R28, R6, RZ ;  /* 0x000000061c1c7224 */ /* 0x001fca00078e02ff */
[C---:B------:R-:W-:Y:S01]  /*9270*/  LEA R12, P1, R28.reuse, UR14, 0x1 ;  /* 0x0000000e1c0c7c11 */ /* 0x040fe2000f8208ff */
[----:B------:R-:W-:Y:S03]  /*9280*/  STL [R1+0xf60], R29 ;  /* 0x000f601d01007387 */ /* 0x000fe60000100800 */
[----:B------:R-:W-:Y:S01]  /*9290*/  LEA.HI.X.SX32 R13, R28, UR15, 0x1, P1 ;  /* 0x0000000f1c0d7c11 */ /* 0x000fe200088f0eff */
[----:B------:R0:W-:Y:S04]  /*92a0*/  STL [R1+0xf64], R25 ;  /* 0x000f641901007387 */ /* 0x0001e80000100800 */
[----:B0-----:R-:W5:Y:S04]  /*92b0*/  LDL.LU R25, [R1+0xc] ;  /* 0x00000c0001197983 */ /* 0x001f680000300800 */
[----:B------:R0:W-:Y:S04]  /*92c0*/  STL.64 [R1+0xf28], R12 ;  /* 0x000f280c01007387 */ /* 0x0001e80000100a00 */
[----:B0-----:R-:W5:Y:S04]  /*92d0*/  LDL.LU R13, [R1+0x20] ;  /* 0x00002000010d7983 */ /* 0x001f680000300800 */
[----:B------:R-:W5:Y:S01]  /*92e0*/  LDL.LU R12, [R1+0x8] ;  /* 0x00000800010c7983 */ /* 0x000f620000300800 */
[----:B------:R-:W0:Y:S01]  /*92f0*/  S2R R2, SR_TID.X ;  /* 0x0000000000027919 */ /* 0x000e220000002100 */
[----:B------:R-:W-:-:S05]  /*9300*/  IMAD R17, R6, 0x40, R28 ;  /* 0x0000004006117824 */ /* 0x000fca00078e021c */
[----:B------:R-:W-:-:S05]  /*9310*/  LEA R16, P2, R17, UR14, 0x1 ;  /* 0x0000000e11107c11 */ /* 0x000fca000f8408ff */
[----:B------:R1:W-:Y:S01]  /*9320*/  STL [R1+0xf6c], R16 ;  /* 0x000f6c1001007387 */ /* 0x0003e20000100800 */
[----:B------:R-:W-:Y:S02]  /*9330*/  LEA.HI.X.SX32 R17, R17, UR15, 0x1, P2 ;  /* 0x0000000f11117c11 */ /* 0x000fe400090f0eff */
[----:B0-----:R-:W-:-:S04]  /*9340*/  SHF.R.U32.HI R2, RZ, 0x5, R2 ;  /* 0x00000005ff027819 */ /* 0x001fc80000011602 */
[----:B------:R-:W-:-:S04]  /*9350*/  SGXT.U32 R2, R2, 0x1 ;  /* 0x000000010202781a */ /* 0x000fc80000000000 */
[----:B-1----:R-:W-:-:S05]  /*9360*/  LOP3.LUT R16, R2, 0x7e, RZ, 0xfc, !PT ;  /* 0x0000007e02107812 */ /* 0x002fca00078efcff */
[----:B------:R-:W-:Y:S01]  /*9370*/  IMAD R16, R16, UR6, RZ ;  /* 0x0000000610107c24 */ /* 0x000fe2000f8e02ff */
[----:B------:R3:W-:Y:S01]  /*9380*/  STL [R1+0xf68], R17 ;  /* 0x000f681101007387 */ /* 0x0007e20000100800 */
[----:B------:R-:W-:Y:S02]  /*9390*/  IMAD R29, RZ, RZ, -UR6 ;  /* 0x80000006ff1d7e24 */ /* 0x000fe4000f8e02ff */
[----:B--2---:R-:W-:Y:S01]  /*93a0*/  IMAD R14, R0, UR7, RZ ;  /* 0x00000007000e7c24 */ /* 0x004fe2000f8e02ff */
[----:B------:R-:W0:Y:S04]  /*93b0*/  LDCU UR7, c[0x0][0x3b0] ;  /* 0x00007600ff0777ac */ /* 0x000e280008000800 */
[----:B------:R-:W-:Y:S01]  /*93c0*/  LEA R9, P0, R14, UR12, 0x1 ;  /* 0x0000000c0e097c11 */ /* 0x000fe2000f8008ff */
[----:B------:R-:W-:Y:S01]  /*93d0*/  IMAD R0, R29, 0x2, R3 ;  /* 0x000000021d007824 */ /* 0x000fe200078e0203 */
[----:B------:R-:W1:Y:S02]  /*93e0*/  LDCU UR12, c[0x0][0x3a0] ;  /* 0x00007400ff0c77ac */ /* 0x000e640008000800 */
[----:B------:R-:W-:-:S02]  /*93f0*/  LEA R18, P3, R16, R9, 0x1 ;  /* 0x0000000910127211 */ /* 0x000fc400078608ff */
[----:B------:R-:W-:-:S03]  /*9400*/  LEA.HI.X.SX32 R14, R14, UR13, 0x1, P0 ;  /* 0x0000000d0e0e7c11 */ /* 0x000fc600080f0eff */
[----:B------:R-:W-:Y:S01]  /*9410*/  STL [R1+0xcf4], R18 ;  /* 0x000cf41201007387 */ /* 0x000fe20000100800 */
[-C--:B---3--:R-:W-:Y:S02]  /*9420*/  LEA R17, P5, R21, R9.reuse, 0x1 ;  /* 0x0000000915117211 */ /* 0x088fe400078a08ff */
[----:B----4-:R-:W-:-:S03]  /*9430*/  LEA R20, P4, R22, R9, 0x1 ;  /* 0x0000000916147211 */ /* 0x010fc600078808ff */
[----:B------:R-:W-:Y:S04]  /*9440*/  STL [R1+0xcf8], R17 ;  /* 0x000cf81101007387 */ /* 0x000fe80000100800 */
[----:B------:R5:W-:Y:S02]  /*9450*/  STL [R1+0xcfc], R20 ;  /* 0x000cfc1401007387 */ /* 0x000be40000100800 */
[-C--:B-----5:R-:W-:Y:S02]  /*9460*/  LEA R20, P1, R23, R9.reuse, 0x1 ;  /* 0x0000000917147211 */ /* 0x0a0fe400078208ff */
[----:B------:R-:W-:-:S05]  /*9470*/  LEA R17, P0, R13, R9, 0x1 ;  /* 0x000000090d117211 */ /* 0x000fca00078008ff */
[----:B------:R2:W-:Y:S04]  /*9480*/  STL [R1+0xd00], R17 ;  /* 0x000d001101007387 */ /* 0x0005e80000100800 */
[----:B------:R-:W-:Y:S01]  /*9490*/  STL [R1+0xd04], R20 ;  /* 0x000d041401007387 */ /* 0x000fe20000100800 */
[----:B--2---:R-:W-:-:S05]  /*94a0*/  LEA R17, P2, R24, R9, 0x1 ;  /* 0x0000000918117211 */ /* 0x004fca00078408ff */
[----:B------:R2:W-:Y:S02]  /*94b0*/  STL [R1+0xd08], R17 ;  /* 0x000d081101007387 */ /* 0x0005e40000100800 */
[----:B--2---:R-:W-:Y:S02]  /*94c0*/  LEA.HI.X.SX32 R17, R16, R14, 0x1, P3 ;  /* 0x0000000e10117211 */ /* 0x004fe400018f0eff */
[----:B------:R-:W-:-:S03]  /*94d0*/  LEA R16, P3, R12, R9, 0x1 ;  /* 0x000000090c107211 */ /* 0x000fc600078608ff */
[----:B------:R2:W-:Y:S04]  /*94e0*/  STL [R1+0xcf0], R17 ;  /* 0x000cf01101007387 */ /* 0x0005e80000100800 */
[----:B------:R3:W-:Y:S01]  /*94f0*/  STL [R1+0xd0c], R16 ;  /* 0x000d0c1001007387 */ /* 0x0007e20000100800 */
[----:B--2---:R-:W-:Y:S02]  /*9500*/  LEA.HI.X.SX32 R17, R21, R14, 0x1, P5 ;  /* 0x0000000e15117211 */ /* 0x004fe400028f0eff */
[----:B---3--:R-:W-:-:S03]  /*9510*/  LEA R16, P5, R4, R9, 0x1 ;  /* 0x0000000904107211 */ /* 0x008fc600078a08ff */
[----:B------:R2:W-:Y:S04]  /*9520*/  STL [R1+0xce0], R17 ;  /* 0x000ce01101007387 */ /* 0x0005e80000100800 */
[----:B------:R3:W-:Y:S01]  /*9530*/  STL [R1+0xce8], R16 ;  /* 0x000ce81001007387 */ /* 0x0007e20000100800 */
[-C--:B------:R-:W-:Y:S02]  /*9540*/  LEA.HI.X.SX32 R13, R13, R14.reuse, 0x1, P0 ;  /* 0x0000000e0d0d7211 */ /* 0x080fe400000f0eff */
[----:B--2---:R-:W-:Y:S02]  /*9550*/  LEA.HI.X.SX32 R17, R22, R14, 0x1, P4 ;  /* 0x0000000e16117211 */ /* 0x004fe400020f0eff */
[----:B---3--:R-:W-:-:S03]  /*9560*/  LEA R16, P4, R7, R9, 0x1 ;  /* 0x0000000907107211 */ /* 0x008fc600078808ff */
[----:B------:R2:W-:Y:S04]  /*9570*/  STL [R1+0xce4], R17 ;  /* 0x000ce41101007387 */ /* 0x0005e80000100800 */
[----:B------:R3:W-:Y:S01]  /*9580*/  STL [R1+0xcec], R16 ;  /* 0x000cec1001007387 */ /* 0x0007e20000100800 */
[----:B--2---:R-:W-:-:S03]  /*9590*/  LEA R17, P0, R15, R9, 0x1 ;  /* 0x000000090f117211 */ /* 0x004fc600078008ff */
[----:B------:R2:W-:Y:S01]  /*95a0*/  STL [R1+0xcd8], R13 ;  /* 0x000cd80d01007387 */ /* 0x0005e20000100800 */
[----:B---3--:R-:W-:-:S03]  /*95b0*/  LEA.HI.X.SX32 R16, R23, R14, 0x1, P1 ;  /* 0x0000000e17107211 */ /* 0x008fc600008f0eff */
[----:B------:R-:W-:Y:S04]  /*95c0*/  STL [R1+0xcdc], R17 ;  /* 0x000cdc1101007387 */ /* 0x000fe80000100800 */
[----:B------:R3:W-:Y:S01]  /*95d0*/  STL [R1+0xcd0], R16 ;  /* 0x000cd01001007387 */ /* 0x0007e20000100800 */
[----:B--2---:R-:W-:-:S04]  /*95e0*/  IMAD R13, RZ, RZ, -UR6 ;  /* 0x80000006ff0d7e24 */ /* 0x004fc8000f8e02ff */
[----:B------:R-:W-:Y:S01]  /*95f0*/  IMAD R13, R13, 0x2, R8 ;  /* 0x000000020d0d7824 */ /* 0x000fe200078e0208 */
[----:B---3--:R-:W-:Y:S02]  /*9600*/  LEA R16, P1, R8, R9, 0x1 ;  /* 0x0000000908107211 */ /* 0x008fe400078208ff */
[----:B------:R-:W-:-:S03]  /*9610*/  LEA.HI.X.SX32 R17, R24, R14, 0x1, P2 ;  /* 0x0000000e18117211 */ /* 0x000fc600010f0eff */
[----:B------:R2:W-:Y:S04]  /*9620*/  STL [R1+0xcd4], R16 ;  /* 0x000cd41001007387 */ /* 0x0005e80000100800 */
[----:B------:R3:W-:Y:S01]  /*9630*/  STL [R1+0xcc8], R17 ;  /* 0x000cc81101007387 */ /* 0x0007e20000100800 */
[----:B--2---:R-:W-:Y:S02]  /*9640*/  LEA R16, P2, R13, R9, 0x1 ;  /* 0x000000090d107211 */ /* 0x004fe400078408ff */
[----:B---3--:R-:W-:-:S03]  /*9650*/  LEA.HI.X.SX32 R17, R12, R14, 0x1, P3 ;  /* 0x0000000e0c117211 */ /* 0x008fc600018f0eff */
[----:B------:R2:W-:Y:S01]  /*9660*/  STL [R1+0xccc], R16 ;  /* 0x000ccc1001007387 */ /* 0x0005e20000100800 */
[----:B------:R-:W-:-:S03]  /*9670*/  LEA.HI.X.SX32 R12, R4, R14, 0x1, P5 ;  /* 0x0000000e040c7211 */ /* 0x000fc600028f0eff */
[----:B------:R3:W-:Y:S01]  /*9680*/  STL [R1+0xcc0], R17 ;  /* 0x000cc01101007387 */ /* 0x0007e20000100800 */
[-C--:B--2---:R-:W-:Y:S02]  /*9690*/  LEA R16, P3, R25, R9.reuse, 0x1 ;  /* 0x0000000919107211 */ /* 0x084fe400078608ff */
[----:B---3--:R-:W-:-:S03]  /*96a0*/  LEA R17, P5, R10, R9, 0x1 ;  /* 0x000000090a117211 */ /* 0x008fc600078a08ff */
[----:B------:R2:W-:Y:S04]  /*96b0*/  STL [R1+0xcc4], R16 ;  /* 0x000cc41001007387 */ /* 0x0005e80000100800 */
[----:B------:R3:W-:Y:S01]  /*96c0*/  STL [R1+0xcb8], R12 ;  /* 0x000cb80c01007387 */ /* 0x0007e20000100800 */
[----:B--2---:R-:W-:-:S03]  /*96d0*/  LEA.HI.X.SX32 R16, R7, R14, 0x1, P4 ;  /* 0x0000000e07107211 */ /* 0x004fc600020f0eff */
[----:B------:R-:W-:Y:S01]  /*96e0*/  STL [R1+0xcbc], R17 ;  /* 0x000cbc1101007387 */ /* 0x000fe20000100800 */
[----:B---3--:R-:W-:-:S03]  /*96f0*/  LEA R12, P4, R11, R9, 0x1 ;  /* 0x000000090b0c7211 */ /* 0x008fc600078808ff */
[----:B------:R2:W-:Y:S04]  /*9700*/  STL [R1+0xcb0], R16 ;  /* 0x000cb01001007387 */ /* 0x0005e80000100800 */
[----:B------:R3:W-:Y:S01]  /*9710*/  STL [R1+0xcb4], R12 ;  /* 0x000cb40c01007387 */ /* 0x0007e20000100800 */
[-C--:B--2---:R-:W-:Y:S02]  /*9720*/  LEA.HI.X.SX32 R16, R15, R14.reuse, 0x1, P0 ;  /* 0x0000000e0f107211 */ /* 0x084fe400000f0eff */
[----:B------:R-:W-:Y:S02]  /*9730*/  LEA R15, P0, R19, R9, 0x1 ;  /* 0x00000009130f7211 */ /* 0x000fe400078008ff */
[-C--:B---3--:R-:W-:Y:S01]  /*9740*/  LEA.HI.X.SX32 R12, R8, R14.reuse, 0x1, P1 ;  /* 0x0000000e080c7211 */ /* 0x088fe200008f0eff */
[----:B------:R-:W-:Y:S01]  /*9750*/  STL [R1+0xca8], R16 ;  /* 0x000ca81001007387 */ /* 0x000fe20000100800 */
[----:B------:R-:W-:-:S03]  /*9760*/  LEA.HI.X.SX32 R13, R13, R14, 0x1, P2 ;  /* 0x0000000e0d0d7211 */ /* 0x000fc600010f0eff */
[----:B------:R2:W-:Y:S04]  /*9770*/  STL [R1+0xcac], R15 ;  /* 0x000cac0f01007387 */ /* 0x0005e80000100800 */
[----:B------:R3:W-:Y:S01]  /*9780*/  STL [R1+0xca0], R12 ;  /* 0x000ca00c01007387 */ /* 0x0007e20000100800 */
[-C--:B--2---:R-:W-:Y:S02]  /*9790*/  LEA R15, P1, R26, R9.reuse, 0x1 ;  /* 0x000000091a0f7211 */ /* 0x084fe400078208ff */
[----:B---3--:R-:W-:-:S03]  /*97a0*/  LEA R12, P2, R27, R9, 0x1 ;  /* 0x000000091b0c7211 */ /* 0x008fc600078408ff */
[----:B------:R-:W-:Y:S01]  /*97b0*/  STL [R1+0xca4], R15 ;  /* 0x000ca40f01007387 */ /* 0x000fe20000100800 */
[----:B------:R-:W-:-:S03]  /*97c0*/  LEA.HI.X.SX32 R16, R25, R14, 0x1, P3 ;  /* 0x0000000e19107211 */ /* 0x000fc600018f0eff */
[----:B------:R2:W-:Y:S01]  /*97d0*/  STL [R1+0xc98], R13 ;  /* 0x000c980d01007387 */ /* 0x0005e20000100800 */
[----:B------:R-:W-:-:S03]  /*97e0*/  IMAD R6, R29, 0x2, R0 ;  /* 0x000000021d067824 */ /* 0x000fc600078e0200 */
[----:B------:R3:W-:Y:S01]  /*97f0*/  STL [R1+0xc9c], R12 ;  /* 0x000c9c0c01007387 */ /* 0x0007e20000100800 */
[----:B--2---:R-:W-:-:S03]  /*9800*/  LEA R13, P3, R3, R9, 0x1 ;  /* 0x00000009030d7211 */ /* 0x004fc600078608ff */
[----:B------:R2:W-:Y:S01]  /*9810*/  STL [R1+0xc90], R16 ;  /* 0x000c901001007387 */ /* 0x0005e20000100800 */
[----:B---3--:R-:W-:-:S03]  /*9820*/  LEA.HI.X.SX32 R12, R10, R14, 0x1, P5 ;  /* 0x0000000e0a0c7211 */ /* 0x008fc600028f0eff */
[----:B------:R3:W-:Y:S01]  /*9830*/  STL [R1+0xc94], R13 ;  /* 0x000c940d01007387 */ /* 0x0007e20000100800 */
[----:B------:R-:W-:-:S03]  /*9840*/  IMAD R28, R2, UR6, RZ ;  /* 0x00000006021c7c24 */ /* 0x000fc6000f8e02ff */
[----:B------:R4:W-:Y:S01]  /*9850*/  STL [R1+0xc88], R12 ;  /* 0x000c880c01007387 */ /* 0x0009e20000100800 */
[----:B--2---:R-:W-:Y:S02]  /*9860*/  LEA R16, P5, R0, R9, 0x1 ;  /* 0x0000000900107211 */ /* 0x004fe400078a08ff */
[----:B---3--:R-:W-:-:S03]  /*9870*/  LEA.HI.X.SX32 R13, R11, R14, 0x1, P4 ;  /* 0x0000000e0b0d7211 */ /* 0x008fc600020f0eff */
[----:B------:R2:W-:Y:S01]  /*9880*/  STL [R1+0xc8c], R16 ;  /* 0x000c8c1001007387 */ /* 0x0005e20000100800 */
[----:B----4-:R-:W-:-:S03]  /*9890*/  LEA R12, P4, R6, R9, 0x1 ;  /* 0x00000009060c7211 */ /* 0x010fc600078808ff */
[----:B------:R3:W-:Y:S04]  /*98a0*/  STL [R1+0xc80], R13 ;  /* 0x000c800d01007387 */ /* 0x0007e80000100800 */
[----:B------:R4:W-:Y:S01]  /*98b0*/  STL [R1+0xc84], R12 ;  /* 0x000c840c01007387 */ /* 0x0009e20000100800 */
[----:B--2---:R-:W-:Y:S02]  /*98c0*/  LEA.HI.X.SX32 R16, R19, R14, 0x1, P0 ;  /* 0x0000000e13107211 */ /* 0x004fe400000f0eff */
[----:B---3--:R-:W-:-:S03]  /*98d0*/  LEA R13, P0, R28, R9, 0x1 ;  /* 0x000000091c0d7211 */ /* 0x008fc600078008ff */
[----:B------:R-:W-:Y:S01]  /*98e0*/  STL [R1+0xc78], R16 ;  /* 0x000c781001007387 */ /* 0x000fe20000100800 */
[----:B----4-:R-:W-:-:S03]  /*98f0*/  LEA.HI.X.SX32 R12, R26, R14, 0x1, P1 ;  /* 0x0000000e1a0c7211 */ /* 0x010fc600008f0eff */
[----:B------:R2:W-:Y:S01]  /*9900*/  STL [R1+0xc7c], R13 ;  /* 0x000c7c0d01007387 */ /* 0x0005e20000100800 */
[----:B------:R-:W-:Y:S01]  /*9910*/  IMAD R5, R29, 0x2, R6 ;  /* 0x000000021d057824 */ /* 0x000fe200078e0206 */
[-C--:B------:R-:W-:Y:S02]  /*9920*/  LEA.HI.X.SX32 R3, R3, R14.reuse, 0x1, P3 ;  /* 0x0000000e03037211 */ /* 0x080fe400018f0eff */
[----:B------:R3:W-:Y:S01]  /*9930*/  STL [R1+0xc74], R12 ;  /* 0x000c740c01007387 */ /* 0x0007e20000100800 */
[----:B------:R-:W-:Y:S01]  /*9940*/  IMAD R2, R29, 0x2, R5 ;  /* 0x000000021d027824 */ /* 0x000fe200078e0205 */
[-C--:B--2---:R-:W-:Y:S02]  /*9950*/  LEA.HI.X.SX32 R13, R27, R14.reuse, 0x1, P2 ;  /* 0x0000000e1b0d7211 */ /* 0x084fe400010f0eff */
[----:B---3--:R-:W-:-:S03]  /*9960*/  LEA.HI.X.SX32 R12, R0, R14, 0x1, P5 ;  /* 0x0000000e000c7211 */ /* 0x008fc600028f0eff */
[----:B------:R-:W-:Y:S01]  /*9970*/  STL [R1+0xc70], R13 ;  /* 0x000c700d01007387 */ /* 0x000fe20000100800 */
[----:B------:R-:W-:-:S03]  /*9980*/  IMAD R18, R29, 0x2, R2 ;  /* 0x000000021d127824 */ /* 0x000fc600078e0202 */
[----:B------:R2:W-:Y:S04]  /*9990*/  STL [R1+0xc6c], R3 ;  /* 0x000c6c0301007387 */ /* 0x0005e80000100800 */
[----:B------:R3:W-:Y:S01]  /*99a0*/  STL [R1+0xc68], R12 ;  /* 0x000c680c01007387 */ /* 0x0007e20000100800 */
[----:B------:R-:W-:Y:S01]  /*99b0*/  IMAD R20, R29, 0x2, R18 ;  /* 0x000000021d147824 */ /* 0x000fe200078e0212 */
[-C--:B--2---:R-:W-:Y:S02]  /*99c0*/  LEA.HI.X.SX32 R3, R6, R14.reuse, 0x1, P4 ;  /* 0x0000000e06037211 */ /* 0x084fe400020f0eff */
[-C--:B------:R-:W-:Y:S02]  /*99d0*/  LEA R6, P2, R2, R9.reuse, 0x1 ;  /* 0x0000000902067211 */ /* 0x080fe400078408ff */
[----:B---3--:R-:W-:Y:S01]  /*99e0*/  LEA R12, P1, R5, R9, 0x1 ;  /* 0x00000009050c7211 */ /* 0x008fe200078208ff */
[----:B------:R-:W-:Y:S01]  /*99f0*/  STL [R1+0xc58], R3 ;  /* 0x000c580301007387 */ /* 0x000fe20000100800 */
[----:B------:R-:W-:-:S03]  /*9a00*/  LEA.HI.X.SX32 R13, R28, R14, 0x1, P0 ;  /* 0x0000000e1c0d7211 */ /* 0x000fc600000f0eff */
[----:B------:R2:W-:Y:S01]  /*9a10*/  STL [R1+0xc5c], R12 ;  /* 0x000c5c0c01007387 */ /* 0x0005e20000100800 */
[----:B------:R-:W-:-:S03]  /*9a20*/  IMAD R21, R29, 0x2, R20 ;  /* 0x000000021d157824 */ /* 0x000fc600078e0214 */
[----:B------:R3:W-:Y:S01]  /*9a30*/  STL [R1+0xc60], R6 ;  /* 0x000c600601007387 */ /* 0x0007e20000100800 */
[----:B--2---:R-:W-:-:S03]  /*9a40*/  LEA.HI.X.SX32 R12, R5, R14, 0x1, P1 ;  /* 0x0000000e050c7211 */ /* 0x004fc600008f0eff */
[----:B------:R-:W-:Y:S01]  /*9a50*/  STL [R1+0xc64], R13 ;  /* 0x000c640d01007387 */ /* 0x000fe20000100800 */
[----:B---3--:R-:W-:-:S03]  /*9a60*/  LEA.HI.X.SX32 R6, R2, R14, 0x1, P2 ;  /* 0x0000000e02067211 */ /* 0x008fc600010f0eff */
[----:B------:R2:W-:Y:S01]  /*9a70*/  STL [R1+0xc54], R12 ;  /* 0x000c540c01007387 */ /* 0x0005e20000100800 */
[-C--:B------:R-:W-:Y:S01]  /*9a80*/  LEA R2, P0, R18, R9.reuse, 0x1 ;  /* 0x0000000912027211 */ /* 0x080fe200078008ff */
[----:B------:R-:W-:Y:S02]  /*9a90*/  IMAD R22, R29, 0x2, R21 ;  /* 0x000000021d167824 */ /* 0x000fe400078e0215 */
[----:B------:R3:W-:Y:S01]  /*9aa0*/  STL [R1+0xc44], R6 ;  /* 0x000c440601007387 */ /* 0x0007e20000100800 */
[----:B--2---:R-:W-:-:S03]  /*9ab0*/  LEA R12, P1, R20, R9, 0x1 ;  /* 0x00000009140c7211 */ /* 0x004fc600078208ff */
[----:B------:R-:W-:Y:S01]  /*9ac0*/  STL [R1+0xc48], R2 ;  /* 0x000c480201007387 */ /* 0x000fe20000100800 */
[----:B---3--:R-:W-:-:S03]  /*9ad0*/  LEA R6, P2, R21, R9, 0x1 ;  /* 0x0000000915067211 */ /* 0x008fc600078408ff */
[----:B------:R2:W-:Y:S01]  /*9ae0*/  STL [R1+0xc4c], R12 ;  /* 0x000c4c0c01007387 */ /* 0x0005e20000100800 */
[C---:B------:R-:W-:Y:S01]  /*9af0*/  IMAD R23, R29.reuse, 0x2, R22 ;  /* 0x000000021d177824 */ /* 0x040fe200078e0216 */
[----:B------:R-:W-:Y:S02]  /*9b00*/  LEA.HI.X.SX32 R13, R18, R14, 0x1, P0 ;  /* 0x0000000e120d7211 */ /* 0x000fe400000f0eff */
[----:B------:R3:W-:Y:S01]  /*9b10*/  STL [R1+0xc50], R6 ;  /* 0x000c500601007387 */ /* 0x0007e20000100800 */
[----:B------:R-:W-:-:S03]  /*9b20*/  IMAD R24, R29, 0x2, R23 ;  /* 0x000000021d187824 */ /* 0x000fc600078e0217 */
[----:B------:R4:W-:Y:S01]  /*9b30*/  STL [R1+0xc40], R13 ;  /* 0x000c400d01007387 */ /* 0x0009e20000100800 */
[-C--:B--2---:R-:W-:Y:S02]  /*9b40*/  LEA.HI.X.SX32 R12, R21, R14.reuse, 0x1, P2 ;  /* 0x0000000e150c7211 */ /* 0x084fe400010f0eff */
[----:B---3--:R-:W-:Y:S01]  /*9b50*/  LEA.HI.X.SX32 R6, R20, R14, 0x1, P1 ;  /* 0x0000000e14067211 */ /* 0x008fe200008f0eff */
[----:B------:R-:W-:-:S04]  /*9b60*/  IMAD R4, R29, 0x2, R24 ;  /* 0x000000021d047824 */ /* 0x000fc800078e0218 */
[----:B------:R2:W-:Y:S01]  /*9b70*/  STL [R1+0xc3c], R6 ;  /* 0x000c3c0601007387 */ /* 0x0005e20000100800 */
[----:B----4-:R-:W-:-:S03]  /*9b80*/  LEA R13, P1, R23, R9, 0x1 ;  /* 0x00000009170d7211 */ /* 0x010fc600078208ff */
[----:B------:R3:W-:Y:S01]  /*9b90*/  STL [R1+0xc2c], R12 ;  /* 0x000c2c0c01007387 */ /* 0x0007e20000100800 */
[-C--:B--2---:R-:W-:Y:S02]  /*9ba0*/  LEA R6, P0, R22, R9.reuse, 0x1 ;  /* 0x0000000916067211 */ /* 0x084fe400078008ff */
[----:B---3--:R-:W-:-:S03]  /*9bb0*/  LEA R12, P2, R24, R9, 0x1 ;  /* 0x00000009180c7211 */ /* 0x008fc600078408ff */
[----:B------:R-:W-:Y:S01]  /*9bc0*/  STL [R1+0xc30], R6 ;  /* 0x000c300601007387 */ /* 0x000fe20000100800 */
[-C--:B------:R-:W-:Y:S01]  /*9bd0*/  LEA.HI.X.SX32 R16, R22, R14.reuse, 0x1, P0 ;  /* 0x0000000e16107211 */ /* 0x080fe200000f0eff */
[C---:B------:R-:W-:Y:S02]  /*9be0*/  IMAD R7, R29.reuse, 0x2, R4 ;  /* 0x000000021d077824 */ /* 0x040fe400078e0204 */
[----:B------:R2:W-:Y:S04]  /*9bf0*/  STL [R1+0xc34], R13 ;  /* 0x000c340d01007387 */ /* 0x0005e80000100800 */
[----:B------:R3:W-:Y:S01]  /*9c00*/  STL [R1+0xc38], R12 ;  /* 0x000c380c01007387 */ /* 0x0007e20000100800 */
[----:B------:R-:W-:Y:S01]  /*9c10*/  IMAD R8, R29, 0x2, R7 ;  /* 0x000000021d087824 */ /* 0x000fe200078e0207 */
[----:B--2---:R-:W-:-:S02]  /*9c20*/  LEA.HI.X.SX32 R13, R23, R14, 0x1, P1 ;  /* 0x0000000e170d7211 */ /* 0x004fc400008f0eff */
[----:B------:R2:W-:Y:S01]  /*9c30*/  STL [R1+0xc28], R16 ;  /* 0x000c281001007387 */ /* 0x0005e20000100800 */
[----:B---3--:R-:W-:-:S03]  /*9c40*/  LEA.HI.X.SX32 R12, R24, R14, 0x1, P2 ;  /* 0x0000000e180c7211 */ /* 0x008fc600010f0eff */
[----:B------:R3:W-:Y:S01]  /*9c50*/  STL [R1+0xc24], R13 ;  /* 0x000c240d01007387 */ /* 0x0007e20000100800 */
[----:B------:R-:W-:-:S03]  /*9c60*/  IMAD R15, R29, 0x2, R8 ;  /* 0x000000021d0f7824 */ /* 0x000fc600078e0208 */
[----:B------:R4:W-:Y:S01]  /*9c70*/  STL [R1+0xc14], R12 ;  /* 0x000c140c01007387 */ /* 0x0009e20000100800 */
[-C--:B--2---:R-:W-:Y:S01]  /*9c80*/  LEA R16, P0, R4, R9.reuse, 0x1 ;  /* 0x0000000904107211 */ /* 0x084fe200078008ff */
[----:B------:R-:W-:Y:S01]  /*9c90*/  IMAD R10, R29, 0x2, R15 ;  /* 0x000000021d0a7824 */ /* 0x000fe200078e020f */
[-C--:B---3--:R-:W-:Y:S02]  /*9ca0*/  LEA R13, P2, R8, R9.reuse, 0x1 ;  /* 0x00000009080d7211 */ /* 0x088fe400078408ff */
[C---:B----4-:R-:W-:Y:S01]  /*9cb0*/  LEA R12, P1, R7.reuse, R9, 0x1 ;  /* 0x00000009070c7211 */ /* 0x050fe200078208ff */
[----:B------:R-:W-:Y:S04]  /*9cc0*/  STL [R1+0xc18], R16 ;  /* 0x000c181001007387 */ /* 0x000fe80000100800 */
[----:B------:R2:W-:Y:S01]  /*9cd0*/  STL [R1+0xc1c], R12 ;  /* 0x000c1c0c01007387 */ /* 0x0005e20000100800 */
[----:B------:R-:W-:Y:S01]  /*9ce0*/  LEA.HI.X.SX32 R7, R7, R14, 0x1, P1 ;  /* 0x0000000e07077211 */ /* 0x000fe200008f0eff */
[----:B------:R-:W-:-:S02]  /*9cf0*/  IMAD R11, R29, 0x2, R10 ;  /* 0x000000021d0b7824 */ /* 0x000fc400078e020a */
[----:B------:R-:W-:Y:S01]  /*9d00*/  STL [R1+0xc20], R13 ;  /* 0x000c200d01007387 */ /* 0x000fe20000100800 */
[-C--:B--2---:R-:W-:Y:S02]  /*9d10*/  LEA.HI.X.SX32 R12, R4, R14.reuse, 0x1, P0 ;  /* 0x0000000e040c7211 */ /* 0x084fe400000f0eff */
[----:B------:R-:W-:Y:S01]  /*9d20*/  LEA.HI.X.SX32 R4, R8, R14, 0x1, P2 ;  /* 0x0000000e08047211 */ /* 0x000fe200010f0eff */
[----:B------:R-:W-:Y:S01]  /*9d30*/  IMAD R19, R29, 0x2, R11 ;  /* 0x000000021d137824 */ /* 0x000fe200078e020b */
[-C--:B------:R-:W-:Y:S01]  /*9d40*/  LEA R8, P0, R15, R9.reuse, 0x1 ;  /* 0x000000090f087211 */ /* 0x080fe200078008ff */
[----:B------:R-:W-:Y:S04]  /*9d50*/  STL [R1+0xc10], R12 ;  /* 0x000c100c01007387 */ /* 0x000fe80000100800 */
[----:B------:R2:W-:Y:S04]  /*9d60*/  STL [R1+0xc0c], R7 ;  /* 0x000c0c0701007387 */ /* 0x0005e80000100800 */
[----:B------:R3:W-:Y:S01]  /*9d70*/  STL [R1+0xbfc], R4 ;  /* 0x000bfc0401007387 */ /* 0x0007e20000100800 */
[----:B------:R-:W-:Y:S01]  /*9d80*/  IMAD R0, R29, 0x2, R19 ;  /* 0x000000021d007824 */ /* 0x000fe200078e0213 */
[----:B--2---:R-:W-:-:S02]  /*9d90*/  LEA R7, P1, R10, R9, 0x1 ;  /* 0x000000090a077211 */ /* 0x004fc400078208ff */
[----:B------:R2:W-:Y:S01]  /*9da0*/  STL [R1+0xc00], R8 ;  /* 0x000c000801007387 */ /* 0x0005e20000100800 */
[----:B---3--:R-:W-:-:S03]  /*9db0*/  LEA R4, P2, R11, R9, 0x1 ;  /* 0x000000090b047211 */ /* 0x008fc600078408ff */
[----:B------:R3:W-:Y:S01]  /*9dc0*/  STL [R1+0xc04], R7 ;  /* 0x000c040701007387 */ /* 0x0007e20000100800 */
[----:B------:R-:W-:-:S03]  /*9dd0*/  IMAD R3, R29, 0x2, R0 ;  /* 0x000000021d037824 */ /* 0x000fc600078e0200 */
[----:B------:R4:W-:Y:S01]  /*9de0*/  STL [R1+0xc08], R4 ;  /* 0x000c080401007387 */ /* 0x0009e20000100800 */
[-C--:B--2---:R-:W-:Y:S02]  /*9df0*/  LEA.HI.X.SX32 R8, R15, R14.reuse, 0x1, P0 ;  /* 0x0000000e0f087211 */ /* 0x084fe400000f0eff */
[----:B---3--:R-:W-:-:S03]  /*9e00*/  LEA.HI.X.SX32 R7, R10, R14, 0x1, P1 ;  /* 0x0000000e0a077211 */ /* 0x008fc600008f0eff */
[----:B------:R2:W-:Y:S01]  /*9e10*/  STL [R1+0xbf8], R8 ;  /* 0x000bf80801007387 */ /* 0x0005e20000100800 */
[----:B----4-:R-:W-:-:S03]  /*9e20*/  LEA.HI.X.SX32 R4, R11, R14, 0x1, P2 ;  /* 0x0000000e0b047211 */ /* 0x010fc600010f0eff */
[----:B------:R3:W-:Y:S01]  /*9e30*/  STL [R1+0xbf4], R7 ;  /* 0x000bf40701007387 */ /* 0x0007e20000100800 */
[----:B------:R-:W-:-:S03]  /*9e40*/  IMAD R5, R29, 0x2, R3 ;  /* 0x000000021d057824 */ /* 0x000fc600078e0203 */
[----:B------:R4:W-:Y:S01]  /*9e50*/  STL [R1+0xbe4], R4 ;  /* 0x000be40401007387 */ /* 0x0009e20000100800 */
[-C--:B--2---:R-:W-:Y:S02]  /*9e60*/  LEA R8, P0, R19, R9.reuse, 0x1 ;  /* 0x0000000913087211 */ /* 0x084fe400078008ff */
[----:B---3--:R-:W-:-:S03]  /*9e70*/  LEA R7, P1, R0, R9, 0x1 ;  /* 0x0000000900077211 */ /* 0x008fc600078208ff */
[----:B------:R-:W-:Y:S01]  /*9e80*/  STL [R1+0xbe8], R8 ;  /* 0x000be80801007387 */ /* 0x000fe20000100800 */
[----:B----4-:R-:W-:-:S03]  /*9e90*/  LEA R4, P2, R3, R9, 0x1 ;  /* 0x0000000903047211 */ /* 0x010fc600078408ff */
[----:B------:R2:W-:Y:S01]  /*9ea0*/  STL [R1+0xbec], R7 ;  /* 0x000bec0701007387 */ /* 0x0005e20000100800 */
[----:B------:R-:W-:-:S03]  /*9eb0*/  IMAD R2, R29, 0x2, R5 ;  /* 0x000000021d027824 */ /* 0x000fc600078e0205 */
[----:B------:R3:W-:Y:S01]  /*9ec0*/  STL [R1+0xbf0], R4 ;  /* 0x000bf00401007387 */ /* 0x0007e20000100800 */
[----:B------:R-:W-:Y:S01]  /*9ed0*/  IMAD R18, R29, 0x2, R2 ;  /* 0x000000021d127824 */ /* 0x000fe200078e0202 */
[-C--:B--2---:R-:W-:Y:S02]  /*9ee0*/  LEA.HI.X.SX32 R7, R19, R14.reuse, 0x1, P0 ;  /* 0x0000000e13077211 */ /* 0x084fe400000f0eff */
[----:B---3--:R-:W-:-:S03]  /*9ef0*/  LEA.HI.X.SX32 R4, R0, R14, 0x1, P1 ;  /* 0x0000000e00047211 */ /* 0x008fc600008f0eff */
[----:B------:R-:W-:Y:S01]  /*9f00*/  STL [R1+0xbe0], R7 ;  /* 0x000be00701007387 */ /* 0x000fe20000100800 */
[----:B------:R-:W-:-:S03]  /*9f10*/  LEA.HI.X.SX32 R0, R3, R14, 0x1, P2 ;  /* 0x0000000e03007211 */ /* 0x000fc600010f0eff */
[----:B------:R2:W-:Y:S01]  /*9f20*/  STL [R1+0xbdc], R4 ;  /* 0x000bdc0401007387 */ /* 0x0005e20000100800 */
[-C--:B------:R-:W-:Y:S01]  /*9f30*/  LEA R3, P1, R2, R9.reuse, 0x1 ;  /* 0x0000000902037211 */ /* 0x080fe200078208ff */
[----:B------:R-:W-:Y:S02]  /*9f40*/  IMAD R6, R29, 0x2, R18 ;  /* 0x000000021d067824 */ /* 0x000fe400078e0212 */
[----:B------:R3:W-:Y:S01]  /*9f50*/  STL [R1+0xbcc], R0 ;  /* 0x000bcc0001007387 */ /* 0x0007e20000100800 */
[-C--:B--2---:R-:W-:Y:S02]  /*9f60*/  LEA R4, P0, R5, R9.reuse, 0x1 ;  /* 0x0000000905047211 */ /* 0x084fe400078008ff */
[----:B---3--:R-:W-:-:S03]  /*9f70*/  LEA R0, P2, R18, R9, 0x1 ;  /* 0x0000000912007211 */ /* 0x008fc600078408ff */
[----:B------:R-:W-:Y:S01]  /*9f80*/  STL [R1+0xbd0], R4 ;  /* 0x000bd00401007387 */ /* 0x000fe20000100800 */
[C---:B------:R-:W-:Y:S01]  /*9f90*/  IMAD R20, R29.reuse, 0x2, R6 ;  /* 0x000000021d147824 */ /* 0x040fe200078e0206 */
[-C--:B------:R-:W-:Y:S02]  /*9fa0*/  LEA.HI.X.SX32 R2, R2, R14.reuse, 0x1, P1 ;  /* 0x0000000e02027211 */ /* 0x080fe400008f0eff */
[----:B------:R2:W-:Y:S04]  /*9fb0*/  STL [R1+0xbd4], R3 ;  /* 0x000bd40301007387 */ /* 0x0005e80000100800 */
[----:B------:R3:W-:Y:S01]  /*9fc0*/  STL [R1+0xbd8], R0 ;  /* 0x000bd80001007387 */ /* 0x0007e20000100800 */
[----:B------:R-:W-:Y:S01]  /*9fd0*/  IMAD R21, R29, 0x2, R20 ;  /* 0x000000021d157824 */ /* 0x000fe200078e0214 */
[----:B--2---:R-:W-:-:S02]  /*9fe0*/  LEA.HI.X.SX32 R3, R5, R14, 0x1, P0 ;  /* 0x0000000e05037211 */ /* 0x004fc400000f0eff */
[----:B---3--:R-:W-:-:S03]  /*9ff0*/  LEA.HI.X.SX32 R0, R18, R14, 0x1, P2 ;  /* 0x0000000e12007211 */ /* 0x008fc600010f0eff */
[----:B------:R2:W-:Y:S01]  /*a000*/  STL [R1+0xbc8], R3 ;  /* 0x000bc80301007387 */ /* 0x0005e20000100800 */
[----:B------:R-:W-:-:S03]  /*a010*/  IMAD R23, R29, 0x2, R21 ;  /* 0x000000021d177824 */ /* 0x000fc600078e0215 */
[----:B------:R3:W-:Y:S04]  /*a020*/  STL [R1+0xbc4], R2 ;  /* 0x000bc40201007387 */ /* 0x0007e80000100800 */
[----:B------:R4:W-:Y:S01]  /*a030*/  STL [R1+0xbb4], R0 ;  /* 0x000bb40001007387 */ /* 0x0009e20000100800 */
[-C--:B--2---:R-:W-:Y:S01]  /*a040*/  LEA R3, P0, R6, R9.reuse, 0x1 ;  /* 0x0000000906037211 */ /* 0x084fe200078008ff */
[----:B------:R-:W-:Y:S01]  /*a050*/  IMAD R22, R29, 0x2, R23 ;  /* 0x000000021d167824 */ /* 0x000fe200078e0217 */
[-C--:B---3--:R-:W-:Y:S02]  /*a060*/  LEA R2, P2, R21, R9.reuse, 0x1 ;  /* 0x0000000915027211 */ /* 0x088fe400078408ff */
[----:B----4-:R-:W-:Y:S01]  /*a070*/  LEA R0, P1, R20, R9, 0x1 ;  /* 0x0000000914007211 */ /* 0x010fe200078208ff */
[----:B------:R2:W-:Y:S04]  /*a080*/  STL [R1+0xbb8], R3 ;  /* 0x000bb80301007387 */ /* 0x0005e80000100800 */
[----:B------:R3:W-:Y:S01]  /*a090*/  STL [R1+0xbbc], R0 ;  /* 0x000bbc0001007387 */ /* 0x0007e20000100800 */
[----:B------:R-:W-:-:S03]  /*a0a0*/  IMAD R24, R29, 0x2, R22 ;  /* 0x000000021d187824 */ /* 0x000fc600078e0216 */
[----:B------:R4:W-:Y:S01]  /*a0b0*/  STL [R1+0xbc0], R2 ;  /* 0x000bc00201007387 */ /* 0x0009e20000100800 */
[-C--:B--2---:R-:W-:Y:S02]  /*a0c0*/  LEA.HI.X.SX32 R3, R20, R14.reuse, 0x1, P1 ;  /* 0x0000000e14037211 */ /* 0x084fe400008f0eff */
[-C--:B---3--:R-:W-:Y:S02]  /*a0d0*/  LEA.HI.X.SX32 R0, R6, R14.reuse, 0x1, P0 ;  /* 0x0000000e06007211 */ /* 0x088fe400000f0eff */
[----:B----4-:R-:W-:-:S03]  /*a0e0*/  LEA.HI.X.SX32 R2, R21, R14, 0x1, P2 ;  /* 0x0000000e15027211 */ /* 0x010fc600010f0eff */
[----:B------:R-:W-:Y:S01]  /*a0f0*/  STL [R1+0xbb0], R0 ;  /* 0x000bb00001007387 */ /* 0x000fe20000100800 */
[----:B------:R-:W-:-:S03]  /*a100*/  LEA R5, P0, R23, R9, 0x1 ;  /* 0x0000000917057211 */ /* 0x000fc600078008ff */
[----:B------:R2:W-:Y:S01]  /*a110*/  STL [R1+0xbac], R3 ;  /* 0x000bac0301007387 */ /* 0x0005e20000100800 */
[----:B------:R-:W-:-:S03]  /*a120*/  IMAD R10, R29, 0x2, R24 ;  /* 0x000000021d0a7824 */ /* 0x000fc600078e0218 */
[----:B------:R3:W-:Y:S01]  /*a130*/  STL [R1+0xb9c], R2 ;  /* 0x000b9c0201007387 */ /* 0x0007e20000100800 */
[----:B--2---:R-:W-:-:S03]  /*a140*/  LEA R3, P1, R22, R9, 0x1 ;  /* 0x0000000916037211 */ /* 0x004fc600078208ff */
[----:B------:R2:W-:Y:S01]  /*a150*/  STL [R1+0xba0], R5 ;  /* 0x000ba00501007387 */ /* 0x0005e20000100800 */
[----:B---3--:R-:W-:-:S03]  /*a160*/  LEA R2, P2, R24, R9, 0x1 ;  /* 0x0000000918027211 */ /* 0x008fc600078408ff */
[----:B------:R3:W-:Y:S01]  /*a170*/  STL [R1+0xba4], R3 ;  /* 0x000ba40301007387 */ /* 0x0007e20000100800 */
[----:B------:R-:W-:-:S03]  /*a180*/  IMAD R15, R29, 0x2, R10 ;  /* 0x000000021d0f7824 */ /* 0x000fc600078e020a */
[----:B------:R4:W-:Y:S01]  /*a190*/  STL [R1+0xba8], R2 ;  /* 0x000ba80201007387 */ /* 0x0009e20000100800 */
[----:B------:R-:W-:Y:S01]  /*a1a0*/  IMAD R11, R29, 0x2, R15 ;  /* 0x000000021d0b7824 */ /* 0x000fe200078e020f */
[-C--:B--2---:R-:W-:Y:S02]  /*a1b0*/  LEA.HI.X.SX32 R5, R24, R14.reuse, 0x1, P2 ;  /* 0x0000000e18057211 */ /* 0x084fe400010f0eff */
[-C--:B---3--:R-:W-:Y:S02]  /*a1c0*/  LEA.HI.X.SX32 R3, R23, R14.reuse, 0x1, P0 ;  /* 0x0000000e17037211 */ /* 0x088fe400000f0eff */
[----:B----4-:R-:W-:-:S03]  /*a1d0*/  LEA.HI.X.SX32 R2, R22, R14, 0x1, P1 ;  /* 0x0000000e16027211 */ /* 0x010fc600008f0eff */
[----:B------:R-:W-:Y:S01]  /*a1e0*/  STL [R1+0xb98], R3 ;  /* 0x000b980301007387 */ /* 0x000fe20000100800 */
[----:B------:R-:W-:-:S03]  /*a1f0*/  LEA R6, P1, R15, R9, 0x1 ;  /* 0x000000090f067211 */ /* 0x000fc600078208ff */
[----:B------:R2:W-:Y:S04]  /*a200*/  STL [R1+0xb24], R2 ;  /* 0x000b240201007387 */ /* 0x0005e80000100800 */
[----:B------:R3:W-:Y:S01]  /*a210*/  STL [R1+0xb28], R5 ;  /* 0x000b280501007387 */ /* 0x0007e20000100800 */
[-C--:B--2---:R-:W-:Y:S02]  /*a220*/  LEA R2, P0, R10, R9.reuse, 0x1 ;  /* 0x000000090a027211 */ /* 0x084fe400078008ff */
[----:B---3--:R-:W-:-:S03]  /*a230*/  LEA R5, P2, R11, R9, 0x1 ;  /* 0x000000090b057211 */ /* 0x008fc600078408ff */
[----:B------:R-:W-:Y:S01]  /*a240*/  STL [R1+0xb8c], R2 ;  /* 0x000b8c0201007387 */ /* 0x000fe20000100800 */
[----:B------:R-:W-:-:S03]  /*a250*/  IMAD R8, R29, 0x2, R11 ;  /* 0x000000021d087824 */ /* 0x000fc600078e020b */
[----:B------:R2:W-:Y:S01]  /*a260*/  STL [R1+0xb90], R6 ;  /* 0x000b900601007387 */ /* 0x0005e20000100800 */
[----:B------:R-:W-:-:S03]  /*a270*/  IMAD R4, R29, 0x2, R8 ;  /* 0x000000021d047824 */ /* 0x000fc600078e0208 */
[----:B------:R3:W-:Y:S01]  /*a280*/  STL [R1+0xb94], R5 ;  /* 0x000b940501007387 */ /* 0x0007e20000100800 */
[-C--:B--2---:R-:W-:Y:S02]  /*a290*/  LEA.HI.X.SX32 R6, R10, R14.reuse, 0x1, P0 ;  /* 0x0000000e0a067211 */ /* 0x084fe400000f0eff */
[-C--:B------:R-:W-:Y:S02]  /*a2a0*/  LEA.HI.X.SX32 R10, R11, R14.reuse, 0x1, P2 ;  /* 0x0000000e0b0a7211 */ /* 0x080fe400010f0eff */
[----:B---3--:R-:W-:Y:S01]  /*a2b0*/  LEA.HI.X.SX32 R5, R15, R14, 0x1, P1 ;  /* 0x0000000e0f057211 */ /* 0x008fe200008f0eff */
[----:B------:R-:W-:Y:S01]  /*a2c0*/  STL [R1+0xb2c], R6 ;  /* 0x000b2c0601007387 */ /* 0x000fe20000100800 */
[----:B------:R-:W-:-:S03]  /*a2d0*/  IMAD R0, R29, 0x2, R4 ;  /* 0x000000021d007824 */ /* 0x000fc600078e0204 */
[----:B------:R2:W-:Y:S04]  /*a2e0*/  STL [R1+0xb30], R5 ;  /* 0x000b300501007387 */ /* 0x0005e80000100800 */
[----:B------:R3:W-:Y:S01]  /*a2f0*/  STL [R1+0xb34], R10 ;  /* 0x000b340a01007387 */ /* 0x0007e20000100800 */
[-C--:B--2---:R-:W-:Y:S02]  /*a300*/  LEA R5, P0, R8, R9.reuse, 0x1 ;  /* 0x0000000908057211 */ /* 0x084fe400078008ff */
[----:B---3--:R-:W-:-:S03]  /*a310*/  LEA R10, P1, R4, R9, 0x1 ;  /* 0x00000009040a7211 */ /* 0x008fc600078208ff */
[----:B------:R-:W-:Y:S01]  /*a320*/  STL [R1+0xb3c], R5 ;  /* 0x000b3c0501007387 */ /* 0x000fe20000100800 */
[----:B------:R-:W-:Y:S01]  /*a330*/  LEA R11, P2, R0, R9, 0x1 ;  /* 0x00000009000b7211 */ /* 0x000fe200078408ff */
[----:B------:R-:W-:Y:S02]  /*a340*/  IMAD R7, R29, 0x2, R0 ;  /* 0x000000021d077824 */ /* 0x000fe400078e0200 */
[----:B------:R2:W-:Y:S04]  /*a350*/  STL [R1+0xb44], R10 ;  /* 0x000b440a01007387 */ /* 0x0005e80000100800 */
[----:B------:R-:W-:Y:S01]  /*a360*/  STL [R1+0xb4c], R11 ;  /* 0x000b4c0b01007387 */ /* 0x000fe20000100800 */
[-C--:B--2---:R-:W-:Y:S02]  /*a370*/  LEA.HI.X.SX32 R10, R8, R14.reuse, 0x1, P0 ;  /* 0x0000000e080a7211 */ /* 0x084fe400000f0eff */
[----:B------:R-:W-:-:S02]  /*a380*/  LEA.HI.X.SX32 R8, R4, R14, 0x1, P1 ;  /* 0x0000000e04087211 */ /* 0x000fc400008f0eff */
[----:B------:R-:W-:Y:S01]  /*a390*/  LEA.HI.X.SX32 R4, R0, R14, 0x1, P2 ;  /* 0x0000000e00047211 */ /* 0x000fe200010f0eff */
[----:B------:R2:W-:Y:S04]  /*a3a0*/  STL [R1+0xb38], R10 ;  /* 0x000b380a01007387 */ /* 0x0005e80000100800 */
[----:B------:R3:W-:Y:S01]  /*a3b0*/  STL [R1+0xb40], R8 ;  /* 0x000b400801007387 */ /* 0x0007e20000100800 */
[----:B--2---:R-:W-:-:S03]  /*a3c0*/  LEA R10, P0, R7, R9, 0x1 ;  /* 0x00000009070a7211 */ /* 0x004fc600078008ff */
[----:B------:R2:W-:Y:S01]  /*a3d0*/  STL [R1+0xb48], R4 ;  /* 0x000b480401007387 */ /* 0x0005e20000100800 */
[----:B------:R-:W-:-:S03]  /*a3e0*/  IMAD R3, R29, 0x2, R7 ;  /* 0x000000021d037824 */ /* 0x000fc600078e0207 */
[----:B------:R4:W-:Y:S04]  /*a3f0*/  STL [R1+0xb54], R10 ;  /* 0x000b540a01007387 */ /* 0x0009e80000100800 */
[----:B------:R-:W0:Y:S01]  /*a400*/  LDL.LU R18, [R1+0x234] ;  /* 0x0002340001127983 */ /* 0x000e220000300800 */
[----:B------:R-:W-:Y:S01]  /*a410*/  IMAD R2, R29, 0x2, R3 ;  /* 0x000000021d027824 */ /* 0x000fe200078e0203 */
[----:B---3--:R-:W-:-:S03]  /*a420*/  LEA R8, P1, R3, R9, 0x1 ;  /* 0x0000000903087211 */ /* 0x008fc600078208ff */
[----:B------:R-:W-:Y:S01]  /*a430*/  IMAD R6, R29, 0x2, R2 ;  /* 0x000000021d067824 */ /* 0x000fe200078e0202 */
[CC--:B--2---:R-:W-:Y:S01]  /*a440*/  LEA R4, P2, R2.reuse, R9.reuse, 0x1 ;  /* 0x0000000902047211 */ /* 0x0c4fe200078408ff */
[----:B------:R2:W-:Y:S01]  /*a450*/  STL [R1+0xb74], R8 ;  /* 0x000b740801007387 */ /* 0x0005e20000100800 */
[-C--:B----4-:R-:W-:Y:S01]  /*a460*/  LEA.HI.X.SX32 R10, R7, R14.reuse, 0x1, P0 ;  /* 0x0000000e070a7211 */ /* 0x090fe200000f0eff */
[C---:B------:R-:W-:Y:S01]  /*a470*/  IMAD R5, R29.reuse, 0x2, R6 ;  /* 0x000000021d057824 */ /* 0x040fe200078e0206 */
[-C--:B------:R-:W-:Y:S01]  /*a480*/  LEA.HI.X.SX32 R7, R2, R14.reuse, 0x1, P2 ;  /* 0x0000000e02077211 */ /* 0x080fe200010f0eff */
[----:B------:R-:W3:Y:S02]  /*a490*/  LDL.LU R27, [R1+0x230] ;  /* 0x00023000011b7983 */ /* 0x000ee40000300800 */
[----:B------:R-:W-:Y:S01]  /*a4a0*/  IMAD R0, R29, 0x2, R5 ;  /* 0x000000021d007824 */ /* 0x000fe200078e0205 */
[----:B--2---:R-:W-:Y:S01]  /*a4b0*/  LEA.HI.X.SX32 R8, R3, R14, 0x1, P1 ;  /* 0x0000000e03087211 */ /* 0x004fe200008f0eff */
[----:B------:R-:W-:Y:S01]  /*a4c0*/  STL [R1+0xb88], R4 ;  /* 0x000b880401007387 */ /* 0x000fe20000100800 */
[----:B------:R-:W-:-:S03]  /*a4d0*/  LEA R2, P0, R6, R9, 0x1 ;  /* 0x0000000906027211 */ /* 0x000fc600078008ff */
[----:B------:R-:W-:Y:S04]  /*a4e0*/  STL [R1+0xb50], R10 ;  /* 0x000b500a01007387 */ /* 0x000fe80000100800 */
[----:B------:R2:W-:Y:S04]  /*a4f0*/  STL [R1+0xb58], R8 ;  /* 0x000b580801007387 */ /* 0x0005e80000100800 */
[----:B------:R4:W-:Y:S04]  /*a500*/  STL [R1+0xb78], R7 ;  /* 0x000b780701007387 */ /* 0x0009e80000100800 */
[----:B------:R-:W-:Y:S01]  /*a510*/  STL [R1+0xb7c], R2 ;  /* 0x000b7c0201007387 */ /* 0x000fe20000100800 */
[----:B--2---:R-:W-:-:S02]  /*a520*/  LEA R8, P2, R0, R9, 0x1 ;  /* 0x0000000900087211 */ /* 0x004fc400078408ff */
[----:B----4-:R-:W-:-:S05]  /*a530*/  LEA R7, P1, R5, R9, 0x1 ;  /* 0x0000000905077211 */ /* 0x010fca00078208ff */
[----:B------:R2:W-:Y:S04]  /*a540*/  STL [R1+0xb80], R7 ;  /* 0x000b800701007387 */ /* 0x0005e80000100800 */
[----:B------:R-:W-:Y:S04]  /*a550*/  STL [R1+0xb84], R8 ;  /* 0x000b840801007387 */ /* 0x000fe80000100800 */
[----:B------:R-:W4:Y:S01]  /*a560*/  LDL.LU R17, [R1+0x22c] ;  /* 0x00022c0001117983 */ /* 0x000f220000300800 */
[-C--:B--2---:R-:W-:Y:S02]  /*a570*/  LEA.HI.X.SX32 R7, R6, R14.reuse, 0x1, P0 ;  /* 0x0000000e06077211 */ /* 0x084fe400000f0eff */
[----:B------:R-:W-:-:S02]  /*a580*/  LEA.HI.X.SX32 R6, R5, R14, 0x1, P1 ;  /* 0x0000000e05067211 */ /* 0x000fc400008f0eff */
[----:B------:R-:W-:Y:S01]  /*a590*/  LEA.HI.X.SX32 R5, R0, R14, 0x1, P2 ;  /* 0x0000000e00057211 */ /* 0x000fe200010f0eff */
[----:B------:R-:W-:Y:S01]  /*a5a0*/  STL [R1+0xb5c], R7 ;  /* 0x000b5c0701007387 */ /* 0x000fe20000100800 */
[----:B------:R-:W-:-:S03]  /*a5b0*/  IMAD R4, R29, 0x2, R0 ;  /* 0x000000021d047824 */ /* 0x000fc600078e0200 */
[----:B------:R2:W-:Y:S04]  /*a5c0*/  STL [R1+0xb60], R6 ;  /* 0x000b600601007387 */ /* 0x0005e80000100800 */
[----:B------:R-:W5:Y:S04]  /*a5d0*/  LDL.LU R16, [R1+0x228] ;  /* 0x0002280001107983 */ /* 0x000f680000300800 */
[----:B------:R1:W-:Y:S04]  /*a5e0*/  STL [R1+0xb64], R5 ;  /* 0x000b640501007387 */ /* 0x0003e80000100800 */
[----:B------:R-:W5:Y:S01]  /*a5f0*/  LDL.LU R13, [R1+0x224] ;  /* 0x00022400010d7983 */ /* 0x000f620000300800 */
[----:B------:R-:W-:Y:S01]  /*a600*/  IMAD R3, R29, 0x2, R4 ;  /* 0x000000021d037824 */ /* 0x000fe200078e0204 */
[----:B--2---:R-:W-:-:S02]  /*a610*/  LEA R6, P0, R4, R9, 0x1 ;  /* 0x0000000904067211 */ /* 0x004fc400078008ff */
[----:B------:R-:W2:Y:S01]  /*a620*/  LDL.LU R25, [R1+0x220] ;  /* 0x0002200001197983 */ /* 0x000ea20000300800 */
[----:B------:R-:W-:Y:S01]  /*a630*/  IMAD R2, R29, 0x2, R3 ;  /* 0x000000021d027824 */ /* 0x000fe200078e0203 */
[----:B-1----:R-:W-:Y:S02]  /*a640*/  LEA R5, P1, R3, R9, 0x1 ;  /* 0x0000000903057211 */ /* 0x002fe400078208ff */
[----:B------:R-:W-:Y:S01]  /*a650*/  STL [R1+0xb68], R6 ;  /* 0x000b680601007387 */ /* 0x000fe20000100800 */
[----:B------:R-:W-:-:S03]  /*a660*/  IMAD R0, R29, 0x2, R2 ;  /* 0x000000021d007824 */ /* 0x000fc600078e0202 */
[----:B------:R-:W2:Y:S04]  /*a670*/  LDL.LU R26, [R1+0x21c] ;  /* 0x00021c00011a7983 */ /* 0x000ea80000300800 */
[----:B------:R-:W2:Y:S04]  /*a680*/  LDL.LU R28, [R1+0x218] ;  /* 0x00021800011c7983 */ /* 0x000ea80000300800 */
[----:B------:R1:W-:Y:S04]  /*a690*/  STL [R1+0xb6c], R5 ;  /* 0x000b6c0501007387 */ /* 0x0003e80000100800 */
[----:B------:R-:W2:Y:S04]  /*a6a0*/  LDL.LU R29, [R1+0x214] ;  /* 0x00021400011d7983 */ /* 0x000ea80000300800 */
[----:B------:R-:W2:Y:S01]  /*a6b0*/  LDL.LU R12, [R1+0x210] ;  /* 0x00021000010c7983 */ /* 0x000ea20000300800 */
[----:B-1----:R-:W-:-:S02]  /*a6c0*/  LEA R5, P2, R2, R9, 0x1 ;  /* 0x0000000902057211 */ /* 0x002fc400078408ff */
[----:B------:R-:W-:-:S03]  /*a6d0*/  LEA R6, P3, R0, R9, 0x1 ;  /* 0x0000000900067211 */ /* 0x000fc600078608ff */
[----:B------:R1:W-:Y:S04]  /*a6e0*/  STL [R1+0xb70], R5 ;  /* 0x000b700501007387 */ /* 0x0003e80000100800 */
[----:B------:R-:W2:Y:S01]  /*a6f0*/  LDL.LU R19, [R1+0x20c] ;  /* 0x00020c0001137983 */ /* 0x000ea20000300800 */
[-C--:B-1----:R-:W-:Y:S02]  /*a700*/  LEA.HI.X.SX32 R5, R4, R14.reuse, 0x1, P0 ;  /* 0x0000000e04057211 */ /* 0x082fe400000f0eff */
[-C--:B------:R-:W-:Y:S02]  /*a710*/  LEA.HI.X.SX32 R4, R3, R14.reuse, 0x1, P1 ;  /* 0x0000000e03047211 */ /* 0x080fe400008f0eff */
[-C--:B------:R-:W-:Y:S01]  /*a720*/  LEA.HI.X.SX32 R3, R2, R14.reuse, 0x1, P2 ;  /* 0x0000000e02037211 */ /* 0x080fe200010f0eff */
[----:B------:R-:W-:Y:S01]  /*a730*/  STL [R1+0xb20], R6 ;  /* 0x000b200601007387 */ /* 0x000fe20000100800 */
[----:B------:R-:W-:-:S03]  /*a740*/  LEA.HI.X.SX32 R2, R0, R14, 0x1, P3 ;  /* 0x0000000e00027211 */ /* 0x000fc600018f0eff */
[----:B------:R-:W-:Y:S04]  /*a750*/  STL [R1+0xb14], R5 ;  /* 0x000b140501007387 */ /* 0x000fe80000100800 */
[----:B------:R-:W-:Y:S04]  /*a760*/  STL [R1+0xb18], R4 ;  /* 0x000b180401007387 */ /* 0x000fe80000100800 */
[----:B------:R-:W-:Y:S04]  /*a770*/  STL [R1+0xb1c], R3 ;  /* 0x000b1c0301007387 */ /* 0x000fe80000100800 */
[----:B------:R1:W-:Y:S04]  /*a780*/  STL [R1+0xb10], R2 ;  /* 0x000b100201007387 */ /* 0x0003e80000100800 */
[----:B-1----:R-:W2:Y:S01]  /*a790*/  LDL.LU R2, [R1+0x208] ;  /* 0x0002080001027983 */ /* 0x002ea20000300800 */
[----:B0-----:R-:W-:-:S05]  /*a7a0*/  IMAD R0, R18, UR7, RZ ;  /* 0x0000000712007c24 */ /* 0x001fca000f8e02ff */
[----:B------:R0:W-:Y:S04]  /*a7b0*/  STL [R1+0x3e0], R0 ;  /* 0x0003e00001007387 */ /* 0x0001e80000100800 */
[----:B------:R-:W2:Y:S04]  /*a7c0*/  LDL.LU R3, [R1+0x204] ;  /* 0x0002040001037983 */ /* 0x000ea80000300800 */
[----:B------:R-:W2:Y:S04]  /*a7d0*/  LDL.LU R9, [R1+0x200] ;  /* 0x0002000001097983 */ /* 0x000ea80000300800 */
[----:B------:R-:W2:Y:S04]  /*a7e0*/  LDL.LU R5, [R1+0x1fc] ;  /* 0x0001fc0001057983 */ /* 0x000ea80000300800 */
[----:B------:R-:W2:Y:S04]  /*a7f0*/  LDL.LU R6, [R1+0x1f8] ;  /* 0x0001f80001067983 */ /* 0x000ea80000300800 */
[----:B------:R-:W2:Y:S04]  /*a800*/  LDL.LU R7, [R1+0x1f4] ;  /* 0x0001f40001077983 */ /* 0x000ea80000300800 */
[----:B------:R-:W2:Y:S01]  /*a810*/  LDL.LU R11, [R1+0x1f0] ;  /* 0x0001f000010b7983 */ /* 0x000ea20000300800 */
[----:B---3--:R-:W-:-:S03]  /*a820*/  IMAD R4, R27, UR7, RZ ;  /* 0x000000071b047c24 */ /* 0x008fc6000f8e02ff */
[----:B------:R-:W3:Y:S04]  /*a830*/  LDL.LU R23, [R1+0x1ec] ;  /* 0x0001ec0001177983 */ /* 0x000ee80000300800 */
[----:B------:R-:W3:Y:S04]  /*a840*/  LDL.LU R21, [R1+0x1e8] ;  /* 0x0001e80001157983 */ /* 0x000ee80000300800 */
[----:B------:R-:W3:Y:S01]  /*a850*/  LDL.LU R27, [R1+0x1e4] ;  /* 0x0001e400011b7983 */ /* 0x000ee20000300800 */
[----:B----4-:R-:W-:-:S03]  /*a860*/  IMAD R8, R17, UR7, RZ ;  /* 0x0000000711087c24 */ /* 0x010fc6000f8e02ff */
[----:B------:R-:W4:Y:S01]  /*a870*/  LDL.LU R17, [R1+0x1e0] ;  /* 0x0001e00001117983 */ /* 0x000f220000300800 */
[----:B-----5:R-:W-:-:S03]  /*a880*/  IMAD R14, R16, UR7, RZ ;  /* 0x00000007100e7c24 */ /* 0x020fc6000f8e02ff */
[----:B------:R-:W5:Y:S01]  /*a890*/  LDL.LU R16, [R1+0x1dc] ;  /* 0x0001dc0001107983 */ /* 0x000f620000300800 */
[----:B0-----:R-:W-:-:S03]  /*a8a0*/  IMAD R0, R13, UR7, RZ ;  /* 0x000000070d007c24 */ /* 0x001fc6000f8e02ff */
[----:B------:R-:W5:Y:S01]  /*a8b0*/  LDL.LU R13, [R1+0x1d8] ;  /* 0x0001d800010d7983 */ /* 0x000f620000300800 */
[----:B--2---:R-:W-:-:S03]  /*a8c0*/  IMAD R22, R25, UR7, RZ ;  /* 0x0000000719167c24 */ /* 0x004fc6000f8e02ff */
[----:B------:R-:W2:Y:S01]  /*a8d0*/  LDL.LU R25, [R1+0x1d4] ;  /* 0x0001d40001197983 */ /* 0x000ea20000300800 */
[----:B------:R-:W-:-:S03]  /*a8e0*/  IMAD R15, R29, UR7, RZ ;  /* 0x000000071d0f7c24 */ /* 0x000fc6000f8e02ff */
[----:B------:R-:W2:Y:S01]  /*a8f0*/  LDL.LU R29, [R1+0x1d0] ;  /* 0x0001d000011d7983 */ /* 0x000ea20000300800 */
[----:B------:R-:W-:-:S03]  /*a900*/  IMAD R10, R12, UR7, RZ ;  /* 0x000000070c0a7c24 */ /* 0x000fc6000f8e02ff */
[----:B------:R0:W-:Y:S04]  /*a910*/  STL [R1+0x8], R15 ;  /* 0x0000080f01007387 */ /* 0x0001e80000100800 */
[----:B------:R-:W2:Y:S04]  /*a920*/  LDL.LU R12, [R1+0x1cc] ;  /* 0x0001cc00010c7983 */ /* 0x000ea80000300800 */
[----:B------:R1:W-:Y:S01]  /*a930*/  STL [R1+0x18], R10 ;  /* 0x0000180a01007387 */ /* 0x0003e20000100800 */
[----:B------:R-:W-:-:S03]  /*a940*/  IMAD R18, R19, UR7, RZ ;  /* 0x0000000713127c24 */ /* 0x000fc6000f8e02ff */
[----:B0-----:R-:W2:Y:S04]  /*a950*/  LDL.LU R15, [R1+0x1c8] ;  /* 0x0001c800010f7983 */ /* 0x001ea80000300800 */
[----:B-1----:R-:W2:Y:S04]  /*a960*/  LDL.LU R10, [R1+0x1c4] ;  /* 0x0001c400010a7983 */ /* 0x002ea80000300800 */
[----:B------:R0:W-:Y:S04]  /*a970*/  STL [R1+0x20], R18 ;  /* 0x0000201201007387 */ /* 0x0001e80000100800 */
[----:B------:R-:W2:Y:S04]  /*a980*/  LDL.LU R24, [R1+0x1c0] ;  /* 0x0001c00001187983 */ /* 0x000ea80000300800 */
[----:B------:R-:W2:Y:S04]  /*a990*/  LDL.LU R20, [R1+0x1bc] ;  /* 0x0001bc0001147983 */ /* 0x000ea80000300800 */
[----:B0-----:R-:W2:Y:S04]  /*a9a0*/  LDL.LU R18, [R1+0x1b8] ;  /* 0x0001b80001127983 */ /* 0x001ea80000300800 */
[----:B------:R-:W2:Y:S01]  /*a9b0*/  LDL.LU R19, [R1+0x1b4] ;  /* 0x0001b40001137983 */ /* 0x000ea20000300800 */
[----:B------:R-:W-:-:S05]  /*a9c0*/  IMAD R2, R2, UR7, RZ ;  /* 0x0000000702027c24 */ /* 0x000fca000f8e02ff */
[----:B------:R0:W-:Y:S02]  /*a9d0*/  STL [R1+0x30], R2 ;  /* 0x0000300201007387 */ /* 0x0001e40000100800 */
[----:B0-----:R-:W-:Y:S02]  /*a9e0*/  IMAD R2, R3, UR7, RZ ;  /* 0x0000000703027c24 */ /* 0x001fe4000f8e02ff */
[----:B------:R-:W-:-:S03]  /*a9f0*/  IMAD R3, R9, UR7, RZ ;  /* 0x0000000709037c24 */ /* 0x000fc6000f8e02ff */
[----:B------:R0:W-:Y:S04]  /*aa00*/  STL [R1+0x40], R2 ;  /* 0x0000400201007387 */ /* 0x0001e80000100800 */
[----:B------:R1:W-:Y:S01]  /*aa10*/  STL [R1+0x50], R3 ;  /* 0x0000500301007387 */ /* 0x0003e20000100800 */
[----:B0-----:R-:W-:Y:S02]  /*aa20*/  IMAD R2, R5, UR7, RZ ;  /* 0x0000000705027c24 */ /* 0x001fe4000f8e02ff */
[----:B------:R-:W-:Y:S02]  /*aa30*/  IMAD R5, R6, UR7, RZ ;  /* 0x0000000706057c24 */ /* 0x000fe4000f8e02ff */
[----:B-1----:R-:W-:Y:S01]  /*aa40*/  IMAD R3, R7, UR7, RZ ;  /* 0x0000000707037c24 */ /* 0x002fe2000f8e02ff */
[----:B------:R0:W-:Y:S04]  /*aa50*/  STL [R1+0x58], R2 ;  /* 0x0000580201007387 */ /* 0x0001e80000100800 */
[----:B------:R3:W-:Y:S01]  /*aa60*/  STL [R1+0x68], R5 ;  /* 0x0000680501007387 */ /* 0x0007e20000100800 */
[----:B0-----:R-:W-:-:S03]  /*aa70*/  IMAD R2, R11, UR7, RZ ;  /* 0x000000070b027c24 */ /* 0x001fc6000f8e02ff */
[----:B------:R0:W-:Y:S01]  /*aa80*/  STL [R1+0x78], R3 ;  /* 0x0000780301007387 */ /* 0x0001e20000100800 */
[----:B---3--:R-:W-:-:S03]  /*aa90*/  IMAD R5, R23, UR7, RZ ;  /* 0x0000000717057c24 */ /* 0x008fc6000f8e02ff */
[----:B------:R1:W-:Y:S01]  /*aaa0*/  STL [R1+0x80], R2 ;  /* 0x0000800201007387 */ /* 0x0003e20000100800 */
[----:B0-----:R-:W-:-:S03]  /*aab0*/  IMAD R3, R21, UR7, RZ ;  /* 0x0000000715037c24 */ /* 0x001fc6000f8e02ff */
[----:B------:R-:W-:Y:S01]  /*aac0*/  STL [R1+0xa4], R5 ;  /* 0x0000a40501007387 */ /* 0x000fe20000100800 */
[----:B-1----:R-:W-:-:S03]  /*aad0*/  IMAD R2, R27, UR7, RZ ;  /* 0x000000071b027c24 */ /* 0x002fc6000f8e02ff */
[----:B------:R-:W3:Y:S04]  /*aae0*/  LDL.LU R27, [R1+0x1b0] ;  /* 0x0001b000011b7983 */ /* 0x000ee80000300800 */
[----:B------:R4:W-:Y:S04]  /*aaf0*/  STL [R1+0x1e8], R3 ;  /* 0x0001e80301007387 */ /* 0x0009e80000100800 */
[----:B------:R5:W-:Y:S01]  /*ab00*/  STL [R1+0x1ec], R2 ;  /* 0x0001ec0201007387 */ /* 0x000be20000100800 */
[----:B----4-:R-:W-:-:S03]  /*ab10*/  IMAD R3, R17, UR7, RZ ;  /* 0x0000000711037c24 */ /* 0x010fc6000f8e02ff */
[----:B------:R-:W4:Y:S01]  /*ab20*/  LDL.LU R17, [R1+0x1ac] ;  /* 0x0001ac0001117983 */ /* 0x000f220000300800 */
[----:B-----5:R-:W-:-:S03]  /*ab30*/  IMAD R2, R16, UR7, RZ ;  /* 0x0000000710027c24 */ /* 0x020fc6000f8e02ff */
[----:B------:R0:W-:Y:S04]  /*ab40*/  STL [R1+0x1f8], R3 ;  /* 0x0001f80301007387 */ /* 0x0001e80000100800 */
[----:B------:R-:W5:Y:S01]  /*ab50*/  LDL.LU R16, [R1+0x1a8] ;  /* 0x0001a80001107983 */ /* 0x000f620000300800 */
[----:B0-----:R-:W-:-:S03]  /*ab60*/  IMAD R3, R13, UR7, RZ ;  /* 0x000000070d037c24 */ /* 0x001fc6000f8e02ff */
[----:B------:R2:W-:Y:S04]  /*ab70*/  STL [R1+0x1fc], R2 ;  /* 0x0001fc0201007387 */ /* 0x0005e80000100800 */
[----:B------:R-:W5:Y:S04]  /*ab80*/  LDL.LU R13, [R1+0x1a4] ;  /* 0x0001a400010d7983 */ /* 0x000f680000300800 */
[----:B------:R-:W-:Y:S01]  /*ab90*/  STL [R1+0x210], R3 ;  /* 0x0002100301007387 */ /* 0x000fe20000100800 */
[----:B--2---:R-:W-:-:S03]  /*aba0*/  IMAD R2, R25, UR7, RZ ;  /* 0x0000000719027c24 */ /* 0x004fc6000f8e02ff */
[----:B------:R-:W2:Y:S04]  /*abb0*/  LDL.LU R23, [R1+0x1a0] ;  /* 0x0001a00001177983 */ /* 0x000ea80000300800 */
[----:B------:R-:W2:Y:S04]  /*abc0*/  LDL.LU R21, [R1+0x19c] ;  /* 0x00019c0001157983 */ /* 0x000ea80000300800 */
[----:B------:R0:W-:Y:S04]  /*abd0*/  STL [R1+0x1d4], R2 ;  /* 0x0001d40201007387 */ /* 0x0001e80000100800 */
[----:B------:R-:W2:Y:S01]  /*abe0*/  LDL.LU R25, [R1+0x198] ;  /* 0x0001980001197983 */ /* 0x000ea20000300800 */
[----:B0-----:R-:W-:-:S03]  /*abf0*/  IMAD R2, R29, UR7, RZ ;  /* 0x000000071d027c24 */ /* 0x001fc6000f8e02ff */
[----:B------:R-:W2:Y:S01]  /*ac00*/  LDL.LU R29, [R1+0x194] ;  /* 0x00019400011d7983 */ /* 0x000ea20000300800 */
[----:B------:R-:W-:-:S03]  /*ac10*/  IMAD R3, R12, UR7, RZ ;  /* 0x000000070c037c24 */ /* 0x000fc6000f8e02ff */
[----:B------:R0:W-:Y:S04]  /*ac20*/  STL [R1+0x1d0], R2 ;  /* 0x0001d00201007387 */ /* 0x0001e80000100800 */
[----:B------:R-:W2:Y:S01]  /*ac30*/  LDL.LU R12, [R1+0x190] ;  /* 0x00019000010c7983 */ /* 0x000ea20000300800 */
[----:B0-----:R-:W-:-:S03]  /*ac40*/  IMAD R2, R15, UR7, RZ ;  /* 0x000000070f027c24 */ /* 0x001fc6000f8e02ff */
[----:B------:R0:W-:Y:S01]  /*ac50*/  STL [R1+0x214], R3 ;  /* 0x0002140301007387 */ /* 0x0001e20000100800 */
[----:B------:R-:W-:-:S03]  /*ac60*/  IMAD R5, R24, UR7, RZ ;  /* 0x0000000718057c24 */ /* 0x000fc6000f8e02ff */
[----:B------:R1:W-:Y:S01]  /*ac70*/  STL [R1+0x220], R2 ;  /* 0x0002200201007387 */ /* 0x0003e20000100800 */
[----:B0-----:R-:W-:Y:S02]  /*ac80*/  IMAD R3, R10, UR7, RZ ;  /* 0x000000070a037c24 */ /* 0x001fe4000f8e02ff */
[----:B-1----:R-:W-:-:S03]  /*ac90*/  IMAD R2, R20, UR7, RZ ;  /* 0x0000000714027c24 */ /* 0x002fc6000f8e02ff */
[----:B------:R0:W-:Y:S04]  /*aca0*/  STL [R1+0x1c4], R3 ;  /* 0x0001c40301007387 */ /* 0x0001e80000100800 */
[----:B------:R1:W-:Y:S04]  /*acb0*/  STL [R1+0x1c0], R5 ;  /* 0x0001c00501007387 */ /* 0x0003e80000100800 */
[----:B------:R1:W-:Y:S01]  /*acc0*/  STL [R1+0x224], R2 ;  /* 0x0002240201007387 */ /* 0x0003e20000100800 */
[----:B0-----:R-:W-:Y:S02]  /*acd0*/  IMAD R3, R18, UR7, RZ ;  /* 0x0000000712037c24 */ /* 0x001fe4000f8e02ff */
[----:B-1----:R-:W-:Y:S01]  /*ace0*/  IMAD R5, R19, UR7, RZ ;  /* 0x0000000713057c24 */ /* 0x002fe2000f8e02ff */
[----:B------:R-:W2:Y:S04]  /*acf0*/  LDL.LU R2, [R1+0x18c] ;  /* 0x00018c0001027983 */ /* 0x000ea80000300800 */
[----:B------:R0:W-:Y:S04]  /*ad00*/  STL [R1+0x230], R3 ;  /* 0x0002300301007387 */ /* 0x0001e80000100800 */
[----:B0-----:R-:W2:Y:S04]  /*ad10*/  LDL.LU R3, [R1+0x188] ;  /* 0x0001880001037983 */ /* 0x001ea80000300800 */
[----:B------:R0:W-:Y:S04]  /*ad20*/  STL [R1+0x234], R5 ;  /* 0x0002340501007387 */ /* 0x0001e80000100800 */
[----:B------:R-:W2:Y:S04]  /*ad30*/  LDL.LU R9, [R1+0x184] ;  /* 0x0001840001097983 */ /* 0x000ea80000300800 */
[----:B0-----:R-:W2:Y:S04]  /*ad40*/  LDL.LU R5, [R1+0x180] ;  /* 0x0001800001057983 */ /* 0x001ea80000300800 */
        /* <DEDUP_REMOVED lines=8> */
[----:B------:R5:W-:Y:S01]  /*add0*/  STL [R1+0x240], R15 ;  /* 0x0002400f01007387 */ /* 0x000be20000100800 */
[----:B----4-:R-:W-:-:S03]  /*ade0*/  IMAD R10, R17, UR7, RZ ;  /* 0x00000007110a7c24 */ /* 0x010fc6000f8e02ff */
[----:B------:R-:W4:Y:S04]  /*adf0*/  LDL.LU R17, [R1+0x160] ;  /* 0x0001600001117983 */ /* 0x000f280000300800 */
[----:B------:R0:W-:Y:S01]  /*ae00*/  STL [R1+0x244], R10 ;  /* 0x0002440a01007387 */ /* 0x0001e20000100800 */
[----:B-----5:R-:W-:-:S03]  /*ae10*/  IMAD R15, R16, UR7, RZ ;  /* 0x00000007100f7c24 */ /* 0x020fc6000f8e02ff */
[----:B------:R-:W5:Y:S04]  /*ae20*/  LDL.LU R16, [R1+0x15c] ;  /* 0x00015c0001107983 */ /* 0x000f680000300800 */
[----:B------:R-:W-:Y:S01]  /*ae30*/  STL [R1+0x250], R15 ;  /* 0x0002500f01007387 */ /* 0x000fe20000100800 */
[----:B0-----:R-:W-:-:S03]  /*ae40*/  IMAD R10, R13, UR7, RZ ;  /* 0x000000070d0a7c24 */ /* 0x001fc6000f8e02ff */
[----:B------:R-:W5:Y:S01]  /*ae50*/  LDL.LU R13, [R1+0x158] ;  /* 0x00015800010d7983 */ /* 0x000f620000300800 */
[----:B--2---:R-:W-:-:S03]  /*ae60*/  IMAD R23, R23, UR7, RZ ;  /* 0x0000000717177c24 */ /* 0x004fc6000f8e02ff */
[----:B------:R0:W-:Y:S04]  /*ae70*/  STL [R1+0x254], R10 ;  /* 0x0002540a01007387 */ /* 0x0001e80000100800 */
[----:B------:R-:W-:Y:S01]  /*ae80*/  STL [R1+0x260], R23 ;  /* 0x0002601701007387 */ /* 0x000fe20000100800 */
[----:B0-----:R-:W-:Y:S02]  /*ae90*/  IMAD R10, R21, UR7, RZ ;  /* 0x00000007150a7c24 */ /* 0x001fe4000f8e02ff */
[----:B------:R-:W-:Y:S02]  /*aea0*/  IMAD R15, R25, UR7, RZ ;  /* 0x00000007190f7c24 */ /* 0x000fe4000f8e02ff */
[----:B------:R-:W2:Y:S04]  /*aeb0*/  LDL.LU R25, [R1+0x154] ;  /* 0x0001540001197983 */ /* 0x000ea80000300800 */
[----:B------:R0:W-:Y:S04]  /*aec0*/  STL [R1+0x264], R10 ;  /* 0x0002640a01007387 */ /* 0x0001e80000100800 */
[----:B------:R1:W-:Y:S01]  /*aed0*/  STL [R1+0x270], R15 ;  /* 0x0002700f01007387 */ /* 0x0003e20000100800 */
[----:B0-----:R-:W-:-:S03]  /*aee0*/  IMAD R10, R29, UR7, RZ ;  /* 0x000000071d0a7c24 */ /* 0x001fc6000f8e02ff */
[----:B------:R-:W2:Y:S01]  /*aef0*/  LDL.LU R29, [R1+0x150] ;  /* 0x00015000011d7983 */ /* 0x000ea20000300800 */
[----:B------:R-:W-:-:S03]  /*af00*/  IMAD R12, R12, UR7, RZ ;  /* 0x000000070c0c7c24 */ /* 0x000fc6000f8e02ff */
[----:B------:R0:W-:Y:S04]  /*af10*/  STL [R1+0x274], R10 ;  /* 0x0002740a01007387 */ /* 0x0001e80000100800 */
[----:B-1----:R-:W2:Y:S04]  /*af20*/  LDL.LU R15, [R1+0x14c] ;  /* 0x00014c00010f7983 */ /* 0x002ea80000300800 */
[----:B0-----:R-:W2:Y:S04]  /*af30*/  LDL.LU R10, [R1+0x148] ;  /* 0x00014800010a7983 */ /* 0x001ea80000300800 */
[----:B------:R0:W-:Y:S04]  /*af40*/  STL [R1+0x298], R12 ;  /* 0x0002980c01007387 */ /* 0x0001e80000100800 */
[----:B------:R-:W2:Y:S04]  /*af50*/  LDL.LU R24, [R1+0x144] ;  /* 0x0001440001187983 */ /* 0x000ea80000300800 */
[----:B------:R-:W2:Y:S04]  /*af60*/  LDL.LU R23, [R1+0x140] ;  /* 0x0001400001177983 */ /* 0x000ea80000300800 */
[----:B------:R-:W2:Y:S04]  /*af70*/  LDL.LU R21, [R1+0x13c] ;  /* 0x00013c0001157983 */ /* 0x000ea80000300800 */
[----:B0-----:R-:W2:Y:S01]  /*af80*/  LDL.LU R12, [R1+0x138] ;  /* 0x00013800010c7983 */ /* 0x001ea20000300800 */
[----:B------:R-:W-:-:S05]  /*af90*/  IMAD R2, R2, UR7, RZ ;  /* 0x0000000702027c24 */ /* 0x000fca000f8e02ff */
[----:B------:R0:W-:Y:S02]  /*afa0*/  STL [R1+0x29c], R2 ;  /* 0x00029c0201007387 */ /* 0x0001e40000100800 */
[----:B0-----:R-:W-:-:S05]  /*afb0*/  IMAD R2, R3, UR7, RZ ;  /* 0x0000000703027c24 */ /* 0x001fca000f8e02ff */
[----:B------:R0:W-:Y:S01]  /*afc0*/  STL [R1+0x2a8], R2 ;  /* 0x0002a80201007387 */ /* 0x0001e20000100800 */
[----:B------:R-:W-:-:S05]  /*afd0*/  IMAD R3, R9, UR7, RZ ;  /* 0x0000000709037c24 */ /* 0x000fca000f8e02ff */
[----:B------:R1:W-:Y:S01]  /*afe0*/  STL [R1+0x2ac], R3 ;  /* 0x0002ac0301007387 */ /* 0x0003e20000100800 */
[----:B0-----:R-:W-:Y:S02]  /*aff0*/  IMAD R2, R5, UR7, RZ ;  /* 0x0000000705027c24 */ /* 0x001fe4000f8e02ff */
[----:B------:R-:W-:-:S03]  /*b000*/  IMAD R5, R6, UR7, RZ ;  /* 0x0000000706057c24 */ /* 0x000fc6000f8e02ff */
[----:B------:R0:W-:Y:S01]  /*b010*/  STL [R1+0x2b8], R2 ;  /* 0x0002b80201007387 */ /* 0x0001e20000100800 */
[----:B-1----:R-:W-:-:S03]  /*b020*/  IMAD R3, R7, UR7, RZ ;  /* 0x0000000707037c24 */ /* 0x002fc6000f8e02ff */
[----:B------:R1:W-:Y:S04]  /*b030*/  STL [R1+0x2bc], R5 ;  /* 0x0002bc0501007387 */ /* 0x0003e80000100800 */
[----:B------:R1:W-:Y:S01]  /*b040*/  STL [R1+0x2c8], R3 ;  /* 0x0002c80301007387 */ /* 0x0003e20000100800 */
[----:B0-----:R-:W-:Y:S02]  /*b050*/  IMAD R2, R11, UR7, RZ ;  /* 0x000000070b027c24 */ /* 0x001fe4000f8e02ff */
[----:B-1----:R-:W-:-:S03]  /*b060*/  IMAD R5, R20, UR7, RZ ;  /* 0x0000000714057c24 */ /* 0x002fc6000f8e02ff */
[----:B------:R0:W-:Y:S01]  /*b070*/  STL [R1+0x2cc], R2 ;  /* 0x0002cc0201007387 */ /* 0x0001e20000100800 */
[----:B------:R-:W-:-:S03]  /*b080*/  IMAD R3, R18, UR7, RZ ;  /* 0x0000000712037c24 */ /* 0x000fc6000f8e02ff */
[----:B------:R-:W-:Y:S04]  /*b090*/  STL [R1+0x2e0], R5 ;  /* 0x0002e00501007387 */ /* 0x000fe80000100800 */
[----:B------:R-:W2:Y:S01]  /*b0a0*/  LDL.LU R20, [R1+0x134] ;  /* 0x0001340001147983 */ /* 0x000ea20000300800 */
[----:B0-----:R-:W-:-:S03]  /*b0b0*/  IMAD R2, R19, UR7, RZ ;  /* 0x0000000713027c24 */ /* 0x001fc6000f8e02ff */
[----:B------:R3:W-:Y:S04]  /*b0c0*/  STL [R1+0x2f0], R3 ;  /* 0x0002f00301007387 */ /* 0x0007e80000100800 */
[----:B------:R4:W-:Y:S04]  /*b0d0*/  STL [R1+0x310], R2 ;  /* 0x0003100201007387 */ /* 0x0009e80000100800 */
[----:B------:R-:W2:Y:S01]  /*b0e0*/  LDL.LU R18, [R1+0x130] ;  /* 0x0001300001127983 */ /* 0x000ea20000300800 */
[----:B---3--:R-:W-:-:S05]  /*b0f0*/  IMAD R3, R27, UR7, RZ ;  /* 0x000000071b037c24 */ /* 0x008fca000f8e02ff */
[----:B------:R5:W-:Y:S04]  /*b100*/  STL [R1+0x314], R3 ;  /* 0x0003140301007387 */ /* 0x000be80000100800 */
[----:B------:R-:W3:Y:S01]  /*b110*/  LDL.LU R19, [R1+0x12c] ;  /* 0x00012c0001137983 */ /* 0x000ee20000300800 */
[----:B----4-:R-:W-:-:S05]  /*b120*/  IMAD R2, R17, UR7, RZ ;  /* 0x0000000711027c24 */ /* 0x010fca000f8e02ff */
[----:B------:R0:W-:Y:S01]  /*b130*/  STL [R1+0x318], R2 ;  /* 0x0003180201007387 */ /* 0x0001e20000100800 */
[----:B-----5:R-:W-:-:S03]  /*b140*/  IMAD R3, R16, UR7, RZ ;  /* 0x0000000710037c24 */ /* 0x020fc6000f8e02ff */
[----:B------:R-:W4:Y:S04]  /*b150*/  LDL.LU R27, [R1+0x128] ;  /* 0x00012800011b7983 */ /* 0x000f280000300800 */
[----:B------:R-:W-:Y:S04]  /*b160*/  STL [R1+0x31c], R3 ;  /* 0x00031c0301007387 */ /* 0x000fe80000100800 */
[----:B------:R-:W5:Y:S01]  /*b170*/  LDL.LU R17, [R1+0x124] ;  /* 0x0001240001117983 */ /* 0x000f620000300800 */
[----:B0-----:R-:W-:-:S03]  /*b180*/  IMAD R2, R13, UR7, RZ ;  /* 0x000000070d027c24 */ /* 0x001fc6000f8e02ff */
[----:B------:R-:W5:Y:S04]  /*b190*/  LDL.LU R16, [R1+0x120] ;  /* 0x0001200001107983 */ /* 0x000f680000300800 */
[----:B------:R2:W-:Y:S04]  /*b1a0*/  STL [R1+0x320], R2 ;  /* 0x0003200201007387 */ /* 0x0005e80000100800 */
[----:B------:R-:W5:Y:S01]  /*b1b0*/  LDL.LU R13, [R1+0x11c] ;  /* 0x00011c00010d7983 */ /* 0x000f620000300800 */
[----:B--2---:R-:W-:-:S03]  /*b1c0*/  IMAD R2, R25, UR7, RZ ;  /* 0x0000000719027c24 */ /* 0x004fc6000f8e02ff */
[----:B------:R-:W2:Y:S04]  /*b1d0*/  LDL.LU R25, [R1+0x118] ;  /* 0x0001180001197983 */ /* 0x000ea80000300800 */
[----:B------:R0:W-:Y:S01]  /*b1e0*/  STL [R1+0x324], R2 ;  /* 0x0003240201007387 */ /* 0x0001e20000100800 */
[----:B------:R-:W-:-:S03]  /*b1f0*/  IMAD R3, R29, UR7, RZ ;  /* 0x000000071d037c24 */ /* 0x000fc6000f8e02ff */
[----:B------:R-:W2:Y:S01]  /*b200*/  LDL.LU R29, [R1+0x114] ;  /* 0x00011400011d7983 */ /* 0x000ea20000300800 */
[----:B0-----:R-:W-:-:S03]  /*b210*/  IMAD R2, R15, UR7, RZ ;  /* 0x000000070f027c24 */ /* 0x001fc6000f8e02ff */
[----:B------:R0:W-:Y:S04]  /*b220*/  STL [R1+0x328], R3 ;  /* 0x0003280301007387 */ /* 0x0001e80000100800 */
[----:B------:R1:W-:Y:S01]  /*b230*/  STL [R1+0x32c], R2 ;  /* 0x00032c0201007387 */ /* 0x0003e20000100800 */
[----:B0-----:R-:W-:Y:S02]  /*b240*/  IMAD R3, R10, UR7, RZ ;  /* 0x000000070a037c24 */ /* 0x001fe4000f8e02ff */
[----:B------:R-:W-:Y:S02]  /*b250*/  IMAD R5, R24, UR7, RZ ;  /* 0x0000000718057c24 */ /* 0x000fe4000f8e02ff */
[----:B-1----:R-:W-:Y:S01]  /*b260*/  IMAD R2, R23, UR7, RZ ;  /* 0x0000000717027c24 */ /* 0x002fe2000f8e02ff */
[----:B------:R0:W-:Y:S04]  /*b270*/  STL [R1+0x330], R3 ;  /* 0x0003300301007387 */ /* 0x0001e80000100800 */
[----:B------:R1:W-:Y:S04]  /*b280*/  STL [R1+0x334], R5 ;  /* 0x0003340501007387 */ /* 0x0003e80000100800 */
[----:B------:R1:W-:Y:S01]  /*b290*/  STL [R1+0x338], R2 ;  /* 0x0003380201007387 */ /* 0x0003e20000100800 */
[----:B0-----:R-:W-:-:S02]  /*b2a0*/  IMAD R3, R21, UR7, RZ ;  /* 0x0000000715037c24 */ /* 0x001fc4000f8e02ff */
        /* <DEDUP_REMOVED lines=11> */
[----:B------:R-:W2:Y:S01]  /*b360*/  LDL.LU R10, [R1+0xf0] ;  /* 0x0000f000010a7983 */ /* 0x000ea20000300800 */
[----:B------:R-:W-:-:S03]  /*b370*/  IMAD R20, R20, UR7, RZ ;  /* 0x0000000714147c24 */ /* 0x000fc6000f8e02ff */
[----:B------:R-:W2:Y:S04]  /*b380*/  LDL.LU R12, [R1+0xec] ;  /* 0x0000ec00010c7983 */ /* 0x000ea80000300800 */
[----:B------:R-:W2:Y:S01]  /*b390*/  LDL.LU R24, [R1+0xe8] ;  /* 0x0000e80001187983 */ /* 0x000ea20000300800 */
[----:B------:R-:W-:-:S03]  /*b3a0*/  IMAD R18, R18, UR7, RZ ;  /* 0x0000000712127c24 */ /* 0x000fc6000f8e02ff */
[----:B------:R0:W-:Y:S04]  /*b3b0*/  STL [R1+0x344], R20 ;  /* 0x0003441401007387 */ /* 0x0001e80000100800 */
[----:B------:R-:W2:Y:S04]  /*b3c0*/  LDL.LU R23, [R1+0xe4] ;  /* 0x0000e40001177983 */ /* 0x000ea80000300800 */
[----:B------:R4:W-:Y:S04]  /*b3d0*/  STL [R1+0x348], R18 ;  /* 0x0003481201007387 */ /* 0x0009e80000100800 */
[----:B------:R-:W2:Y:S01]  /*b3e0*/  LDL.LU R21, [R1+0xe0] ;  /* 0x0000e00001157983 */ /* 0x000ea20000300800 */
[----:B---3--:R-:W-:-:S05]  /*b3f0*/  IMAD R19, R19, UR7, RZ ;  /* 0x0000000713137c24 */ /* 0x008fca000f8e02ff */
[----:B------:R-:W-:Y:S04]  /*b400*/  STL [R1+0x34c], R19 ;  /* 0x00034c1301007387 */ /* 0x000fe80000100800 */
[----:B0-----:R-:W3:Y:S01]  /*b410*/  LDL.LU R20, [R1+0xdc] ;  /* 0x0000dc0001147983 */ /* 0x001ee20000300800 */
[----:B----4-:R-:W-:Y:S02]  /*b420*/  IMAD R18, R27, UR7, RZ ;  /* 0x000000071b127c24 */ /* 0x010fe4000f8e02ff */
[----:B-----5:R-:W-:-:S03]  /*b430*/  IMAD R17, R17, UR7, RZ ;  /* 0x0000000711117c24 */ /* 0x020fc6000f8e02ff */
[----:B------:R0:W-:Y:S01]  /*b440*/  STL [R1+0x350], R18 ;  /* 0x0003501201007387 */ /* 0x0001e20000100800 */
[----:B------:R-:W-:-:S03]  /*b450*/  IMAD R16, R16, UR7, RZ ;  /* 0x0000000710107c24 */ /* 0x000fc6000f8e02ff */
[----:B------:R-:W-:Y:S04]  /*b460*/  STL [R1+0x354], R17 ;  /* 0x0003541101007387 */ /* 0x000fe80000100800 */
[----:B0-----:R-:W4:Y:S01]  /*b470*/  LDL.LU R18, [R1+0xd8] ;  /* 0x0000d80001127983 */ /* 0x001f220000300800 */
[----:B------:R-:W-:-:S03]  /*b480*/  IMAD R13, R13, UR7, RZ ;  /* 0x000000070d0d7c24 */ /* 0x000fc6000f8e02ff */
[----:B------:R2:W-:Y:S04]  /*b490*/  STL [R1+0x358], R16 ;  /* 0x0003581001007387 */ /* 0x0005e80000100800 */
[----:B------:R0:W-:Y:S04]  /*b4a0*/  STL [R1+0x35c], R13 ;  /* 0x00035c0d01007387 */ /* 0x0001e80000100800 */
[----:B------:R-:W5:Y:S01]  /*b4b0*/  LDL.LU R19, [R1+0xd4] ;  /* 0x0000d40001137983 */ /* 0x000f620000300800 */
[----:B--2---:R-:W-:-:S05]  /*b4c0*/  IMAD R16, R25, UR7, RZ ;  /* 0x0000000719107c24 */ /* 0x004fca000f8e02ff */
[----:B------:R1:W-:Y:S04]  /*b4d0*/  STL [R1+0x360], R16 ;  /* 0x0003601001007387 */ /* 0x0003e80000100800 */
[----:B------:R-:W2:Y:S04]  /*b4e0*/  LDL.LU R27, [R1+0xd0] ;  /* 0x0000d000011b7983 */ /* 0x000ea80000300800 */
[----:B------:R-:W2:Y:S01]  /*b4f0*/  LDL.LU R17, [R1+0xcc] ;  /* 0x0000cc0001117983 */ /* 0x000ea20000300800 */
[----:B0-----:R-:W-:-:S05]  /*b500*/  IMAD R13, R29, UR7, RZ ;  /* 0x000000071d0d7c24 */ /* 0x001fca000f8e02ff */
[----:B------:R0:W-:Y:S04]  /*b510*/  STL [R1+0x364], R13 ;  /* 0x0003640d01007387 */ /* 0x0001e80000100800 */
[----:B-1----:R-:W2:Y:S04]  /*b520*/  LDL.LU R16, [R1+0xc8] ;  /* 0x0000c80001107983 */ /* 0x002ea80000300800 */
[----:B0-----:R-:W2:Y:S04]  /*b530*/  LDL.LU R13, [R1+0xc4] ;  /* 0x0000c400010d7983 */ /* 0x001ea80000300800 */
[----:B------:R-:W2:Y:S04]  /*b540*/  LDL.LU R25, [R1+0xc0] ;  /* 0x0000c00001197983 */ /* 0x000ea80000300800 */
[----:B------:R-:W2:Y:S01]  /*b550*/  LDL.LU R29, [R1+0xbc] ;  /* 0x0000bc00011d7983 */ /* 0x000ea20000300800 */
        /* <DEDUP_REMOVED lines=16> */
[----:B------:R-:W-:Y:S01]  /*b660*/  STL [R1+0x384], R5 ;  /* 0x0003840501007387 */ /* 0x000fe20000100800 */
[----:B0-----:R-:W-:-:S03]  /*b670*/  IMAD R2, R12, UR7, RZ ;  /* 0x000000070c027c24 */ /* 0x001fc6000f8e02ff */
[----:B------:R-:W2:Y:S04]  /*b680*/  LDL.LU R12, [R1+0xb8] ;  /* 0x0000b800010c7983 */ /* 0x000ea80000300800 */
[----:B------:R0:W-:Y:S04]  /*b690*/  STL [R1+0x388], R3 ;  /* 0x0003880301007387 */ /* 0x0001e80000100800 */
[----:B------:R1:W-:Y:S04]  /*b6a0*/  STL [R1+0x38c], R2 ;  /* 0x00038c0201007387 */ /* 0x0003e80000100800 */
[----:B------:R-:W2:Y:S01]  /*b6b0*/  LDL.LU R7, [R1+0xb4] ;  /* 0x0000b40001077983 */ /* 0x000ea20000300800 */
[----:B0-----:R-:W-:-:S02]  /*b6c0*/  IMAD R3, R24, UR7, RZ ;  /* 0x0000000718037c24 */ /* 0x001fc4000f8e02ff */
[----:B-1----:R-:W-:-:S03]  /*b6d0*/  IMAD R2, R23, UR7, RZ ;  /* 0x0000000717027c24 */ /* 0x002fc6000f8e02ff */
[----:B------:R0:W-:Y:S04]  /*b6e0*/  STL [R1+0x390], R3 ;  /* 0x0003900301007387 */ /* 0x0001e80000100800 */
[----:B------:R-:W2:Y:S04]  /*b6f0*/  LDL.LU R11, [R1+0xb0] ;  /* 0x0000b000010b7983 */ /* 0x000ea80000300800 */
[----:B------:R3:W-:Y:S01]  /*b700*/  STL [R1+0x394], R2 ;  /* 0x0003940201007387 */ /* 0x0007e20000100800 */
[----:B0-----:R-:W-:-:S03]  /*b710*/  IMAD R3, R21, UR7, RZ ;  /* 0x0000000715037c24 */ /* 0x001fc6000f8e02ff */
[----:B------:R-:W2:Y:S04]  /*b720*/  LDL.LU R10, [R1+0xac] ;  /* 0x0000ac00010a7983 */ /* 0x000ea80000300800 */
[----:B------:R4:W-:Y:S04]  /*b730*/  STL [R1+0x398], R3 ;  /* 0x0003980301007387 */ /* 0x0009e80000100800 */
[----:B------:R-:W2:Y:S04]  /*b740*/  LDL.LU R24, [R1+0xa8] ;  /* 0x0000a80001187983 */ /* 0x000ea80000300800 */
[----:B------:R-:W2:Y:S01]  /*b750*/  LDL.LU R21, [R1+0xa0] ;  /* 0x0000a00001157983 */ /* 0x000ea20000300800 */
[----:B---3--:R-:W-:-:S05]  /*b760*/  IMAD R2, R20, UR7, RZ ;  /* 0x0000000714027c24 */ /* 0x008fca000f8e02ff */
[----:B------:R5:W-:Y:S04]  /*b770*/  STL [R1+0x39c], R2 ;  /* 0x00039c0201007387 */ /* 0x000be80000100800 */
[----:B------:R-:W3:Y:S01]  /*b780*/  LDL.LU R20, [R1+0x9c] ;  /* 0x00009c0001147983 */ /* 0x000ee20000300800 */
[----:B----4-:R-:W-:-:S03]  /*b790*/  IMAD R3, R18, UR7, RZ ;  /* 0x0000000712037c24 */ /* 0x010fc6000f8e02ff */
[----:B------:R-:W4:Y:S04]  /*b7a0*/  LDL.LU R18, [R1+0x98] ;  /* 0x0000980001127983 */ /* 0x000f280000300800 */
[----:B------:R0:W-:Y:S01]  /*b7b0*/  STL [R1+0x3a0], R3 ;  /* 0x0003a00301007387 */ /* 0x0001e20000100800 */
[----:B-----5:R-:W-:-:S03]  /*b7c0*/  IMAD R2, R19, UR7, RZ ;  /* 0x0000000713027c24 */ /* 0x020fc6000f8e02ff */
[----:B------:R-:W5:Y:S04]  /*b7d0*/  LDL.LU R19, [R1+0x94] ;  /* 0x0000940001137983 */ /* 0x000f680000300800 */
[----:B------:R1:W-:Y:S01]  /*b7e0*/  STL [R1+0x3a4], R2 ;  /* 0x0003a40201007387 */ /* 0x0003e20000100800 */
[----:B--2---:R-:W-:Y:S02]  /*b7f0*/  IMAD R5, R27, UR7, RZ ;  /* 0x000000071b057c24 */ /* 0x004fe4000f8e02ff */
[----:B0-----:R-:W-:-:S03]  /*b800*/  IMAD R3, R17, UR7, RZ ;  /* 0x0000000711037c24 */ /* 0x001fc6000f8e02ff */
[----:B------:R0:W-:Y:S04]  /*b810*/  STL [R1+0x3a8], R5 ;  /* 0x0003a80501007387 */ /* 0x0001e80000100800 */
[----:B------:R2:W-:Y:S01]  /*b820*/  STL [R1+0x3ac], R3 ;  /* 0x0003ac0301007387 */ /* 0x0005e20000100800 */
[----:B-1----:R-:W-:Y:S02]  /*b830*/  IMAD R2, R16, UR7, RZ ;  /* 0x0000000710027c24 */ /* 0x002fe4000f8e02ff */
[----:B0-----:R-:W-:-:S03]  /*b840*/  IMAD R5, R13, UR7, RZ ;  /* 0x000000070d057c24 */ /* 0x001fc6000f8e02ff */
[----:B------:R0:W-:Y:S01]  /*b850*/  STL [R1+0x3b0], R2 ;  /* 0x0003b00201007387 */ /* 0x0001e20000100800 */
[----:B--2---:R-:W-:-:S03]  /*b860*/  IMAD R3, R25, UR7, RZ ;  /* 0x0000000719037c24 */ /* 0x004fc6000f8e02ff */
[----:B------:R-:W-:Y:S04]  /*b870*/  STL [R1+0x3b4], R5 ;  /* 0x0003b40501007387 */ /* 0x000fe80000100800 */
[----:B------:R-:W2:Y:S01]  /*b880*/  LDL.LU R16, [R1+0x90] ;  /* 0x0000900001107983 */ /* 0x000ea20000300800 */
[----:B0-----:R-:W-:-:S03]  /*b890*/  IMAD R2, R29, UR7, RZ ;  /* 0x000000071d027c24 */ /* 0x001fc6000f8e02ff */
[----:B------:R-:W-:Y:S04]  /*b8a0*/  STL [R1+0x3b8], R3 ;  /* 0x0003b80301007387 */ /* 0x000fe80000100800 */
[----:B------:R-:W2:Y:S04]  /*b8b0*/  LDL.LU R17, [R1+0x8c] ;  /* 0x00008c0001117983 */ /* 0x000ea80000300800 */
[----:B------:R0:W-:Y:S04]  /*b8c0*/  STL [R1+0x3bc], R2 ;  /* 0x0003bc0201007387 */ /* 0x0001e80000100800 */
[----:B------:R-:W2:Y:S04]  /*b8d0*/  LDL.LU R25, [R1+0x88] ;  /* 0x0000880001197983 */ /* 0x000ea80000300800 */
        /* <DEDUP_REMOVED lines=9> */
[----:B------:R0:W-:Y:S04]  /*b970*/  STL [R1+0x3c0], R6 ;  /* 0x0003c00601007387 */ /* 0x0001e80000100800 */
[----:B------:R-:W2:Y:S01]  /*b980*/  LDL.LU R9, [R1+0x4c] ;  /* 0x00004c0001097983 */ /* 0x000ea20000300800 */
[----:B------:R-:W-:-:S05]  /*b990*/  IMAD R5, R7, UR7, RZ ;  /* 0x0000000707057c24 */ /* 0x000fca000f8e02ff */
[----:B------:R1:W-:Y:S01]  /*b9a0*/  STL [R1+0x3c4], R5 ;  /* 0x0003c40501007387 */ /* 0x0003e20000100800 */
[----:B0-----:R-:W-:-:S03]  /*b9b0*/  IMAD R6, R11, UR7, RZ ;  /* 0x000000070b067c24 */ /* 0x001fc6000f8e02ff */
[----:B-1----:R-:W2:Y:S01]  /*b9c0*/  LDL.LU R5, [R1+0x48] ;  /* 0x0000480001057983 */ /* 0x002ea20000300800 */
[----:B------:R-:W-:-:S03]  /*b9d0*/  IMAD R10, R10, UR7, RZ ;  /* 0x000000070a0a7c24 */ /* 0x000fc6000f8e02ff */
[----:B------:R0:W-:Y:S01]  /*b9e0*/  STL [R1+0x3c8], R6 ;  /* 0x0003c80601007387 */ /* 0x0001e20000100800 */
[----:B------:R-:W-:-:S03]  /*b9f0*/  IMAD R7, R24, UR7, RZ ;  /* 0x0000000718077c24 */ /* 0x000fc6000f8e02ff */
[----:B0-----:R-:W2:Y:S04]  /*ba00*/  LDL.LU R6, [R1+0x44] ;  /* 0x0000440001067983 */ /* 0x001ea80000300800 */
[----:B------:R0:W-:Y:S04]  /*ba10*/  STL [R1+0x3cc], R10 ;  /* 0x0003cc0a01007387 */ /* 0x0001e80000100800 */
[----:B------:R1:W-:Y:S01]  /*ba20*/  STL [R1+0x3d0], R7 ;  /* 0x0003d00701007387 */ /* 0x0003e20000100800 */
[----:B0-----:R-:W-:-:S03]  /*ba30*/  IMAD R10, R21, UR7, RZ ;  /* 0x00000007150a7c24 */ /* 0x001fc6000f8e02ff */
[----:B-1----:R-:W2:Y:S04]  /*ba40*/  LDL.LU R7, [R1+0x3c] ;  /* 0x00003c0001077983 */ /* 0x002ea80000300800 */
[----:B------:R-:W-:Y:S01]  /*ba50*/  STL [R1+0x3d4], R10 ;  /* 0x0003d40a01007387 */ /* 0x000fe20000100800 */
[----:B---3--:R-:W-:-:S05]  /*ba60*/  IMAD R11, R20, UR7, RZ ;  /* 0x00000007140b7c24 */ /* 0x008fca000f8e02ff */
[----:B------:R0:W-:Y:S04]  /*ba70*/  STL [R1+0x3d8], R11 ;  /* 0x0003d80b01007387 */ /* 0x0001e80000100800 */
[----:B0-----:R-:W3:Y:S01]  /*ba80*/  LDL.LU R11, [R1+0x38] ;  /* 0x00003800010b7983 */ /* 0x001ee20000300800 */
[----:B----4-:R-:W-:-:S05]  /*ba90*/  IMAD R10, R18, UR7, RZ ;  /* 0x00000007120a7c24 */ /* 0x010fca000f8e02ff */
[----:B------:R0:W-:Y:S01]  /*baa0*/  STL [R1+0x3dc], R10 ;  /* 0x0003dc0a01007387 */ /* 0x0001e20000100800 */
[----:B-----5:R-:W-:-:S03]  /*bab0*/  IMAD R18, R19, UR7, RZ ;  /* 0x0000000713127c24 */ /* 0x020fc6000f8e02ff */
[----:B0-----:R-:W4:Y:S04]  /*bac0*/  LDL.LU R10, [R1+0x34] ;  /* 0x00003400010a7983 */ /* 0x001f280000300800 */
[----:B------:R-:W5:Y:S04]  /*bad0*/  LDL.LU R24, [R1+0x2c] ;  /* 0x00002c0001187983 */ /* 0x000f680000300800 */
[----:B------:R0:W-:Y:S04]  /*bae0*/  STL [R1+0x30c], R18 ;  /* 0x00030c1201007387 */ /* 0x0001e80000100800 */
[----:B------:R-:W5:Y:S04]  /*baf0*/  LDL.LU R21, [R1+0x28] ;  /* 0x0000280001157983 */ /* 0x000f680000300800 */
[----:B------:R-:W5:Y:S04]  /*bb00*/  LDL.LU R20, [R1+0x24] ;  /* 0x0000240001147983 */ /* 0x000f680000300800 */
[----:B0-----:R-:W5:Y:S04]  /*bb10*/  LDL.LU R18, [R1+0x4] ;  /* 0x0000040001127983 */ /* 0x001f680000300800 */
[----:B------:R-:W5:Y:S01]  /*bb20*/  LDL.LU R19, [R1] ;  /* 0x0000000001137983 */ /* 0x000f620000300800 */
[----:B--2---:R-:W-:-:S05]  /*bb30*/  IMAD R16, R16, UR7, RZ ;  /* 0x0000000710107c24 */ /* 0x004fca000f8e02ff */
[----:B------:R0:W-:Y:S01]  /*bb40*/  STL [R1+0x2fc], R16 ;  /* 0x0002fc1001007387 */ /* 0x0001e20000100800 */
[----:B------:R-:W-:-:S03]  /*bb50*/  IMAD R17, R17, UR7, RZ ;  /* 0x0000000711117c24 */ /* 0x000fc6000f8e02ff */
[----:B0-----:R-:W2:Y:S01]  /*bb60*/  LDL.LU R16, [R1+0xf6c] ;  /* 0x000f6c0001107983 */ /* 0x001ea20000300800 */
[----:B------:R-:W-:-:S03]  /*bb70*/  IMAD R25, R25, UR7, RZ ;  /* 0x0000000719197c24 */ /* 0x000fc6000f8e02ff */
[----:B------:R0:W-:Y:S01]  /*bb80*/  STL [R1+0x2f8], R17 ;  /* 0x0002f81101007387 */ /* 0x0001e20000100800 */
[----:B------:R-:W-:-:S03]  /*bb90*/  IMAD R29, R29, UR7, RZ ;  /* 0x000000071d1d7c24 */ /* 0x000fc6000f8e02ff */
[----:B0-----:R-:W2:Y:S04]  /*bba0*/  LDL.LU R17, [R1+0xf68] ;  /* 0x000f680001117983 */ /* 0x001ea80000300800 */
[----:B------:R0:W-:Y:S04]  /*bbb0*/  STL [R1+0x2d4], R25 ;  /* 0x0002d41901007387 */ /* 0x0001e80000100800 */
[----:B0-----:R-:W2:Y:S04]  /*bbc0*/  LDL.LU R25, [R1+0xf64] ;  /* 0x000f640001197983 */ /* 0x001ea80000300800 */
[----:B------:R0:W-:Y:S04]  /*bbd0*/  STL [R1+0x2d0], R29 ;  /* 0x0002d01d01007387 */ /* 0x0001e80000100800 */
[----:B0-----:R-:W2:Y:S01]  /*bbe0*/  LDL.LU R29, [R1+0xf60] ;  /* 0x000f6000011d7983 */ /* 0x001ea20000300800 */
[----:B------:R-:W-:-:S02]  /*bbf0*/  IMAD R2, R2, UR7, RZ ;  /* 0x0000000702027c24 */ /* 0x000fc4000f8e02ff */
[----:B------:R-:W-:-:S03]  /*bc00*/  IMAD R27, R27, UR7, RZ ;  /* 0x000000071b1b7c24 */ /* 0x000fc6000f8e02ff */
[----:B------:R0:W-:Y:S01]  /*bc10*/  STL [R1+0x28c], R2 ;  /* 0x00028c0201007387 */ /* 0x0001e20000100800 */
[----:B------:R-:W-:Y:S02]  /*bc20*/  IMAD R23, R23, UR7, RZ ;  /* 0x0000000717177c24 */ /* 0x000fe4000f8e02ff */
[----:B------:R-:W-:Y:S02]  /*bc30*/  IMAD R15, R15, UR7, RZ ;  /* 0x000000070f0f7c24 */ /* 0x000fe4000f8e02ff */
[----:B------:R-:W-:Y:S02]  /*bc40*/  IMAD R13, R13, UR7, RZ ;  /* 0x000000070d0d7c24 */ /* 0x000fe4000f8e02ff */
[----:B0-----:R-:W-:-:S05]  /*bc50*/  IMAD R2, R3, UR7, RZ ;  /* 0x0000000703027c24 */ /* 0x001fca000f8e02ff */
[----:B------:R0:W-:Y:S04]  /*bc60*/  STL [R1+0x280], R2 ;  /* 0x0002800201007387 */ /* 0x0001e80000100800 */
[----:B------:R-:W-:Y:S01]  /*bc70*/  STL [R1+0x27c], R27 ;  /* 0x00027c1b01007387 */ /* 0x000fe20000100800 */
[----:B------:R-:W-:-:S03]  /*bc80*/  IMAD R12, R12, UR7, RZ ;  /* 0x000000070c0c7c24 */ /* 0x000fc6000f8e02ff */
[----:B------:R-:W-:Y:S04]  /*bc90*/  STL [R1+0x278], R23 ;  /* 0x0002781701007387 */ /* 0x000fe80000100800 */
[----:B------:R-:W-:Y:S01]  /*bca0*/  STL [R1+0x204], R15 ;  /* 0x0002040f01007387 */ /* 0x000fe20000100800 */
[----:B------:R-:W-:-:S03]  /*bcb0*/  IMAD R9, R9, UR7, RZ ;  /* 0x0000000709097c24 */ /* 0x000fc6000f8e02ff */
[----:B------:R-:W-:Y:S04]  /*bcc0*/  STL [R1+0x200], R13 ;  /* 0x0002000d01007387 */ /* 0x000fe80000100800 */
[----:B------:R-:W-:Y:S04]  /*bcd0*/  STL [R1+0x1dc], R12 ;  /* 0x0001dc0c01007387 */ /* 0x000fe80000100800 */
[----:B------:R-:W-:Y:S01]  /*bce0*/  STL [R1+0xf30], R12 ;  /* 0x000f300c01007387 */ /* 0x000fe20000100800 */
[----:B------:R-:W-:Y:S02]  /*bcf0*/  IMAD R5, R5, UR7, RZ ;  /* 0x0000000705057c24 */ /* 0x000fe4000f8e02ff */
[----:B0-----:R-:W-:-:S05]  /*bd00*/  IMAD R2, R6, UR7, RZ ;  /* 0x0000000706027c24 */ /* 0x001fca000f8e02ff */
[----:B------:R3:W-:Y:S04]  /*bd10*/  STL [R1+0x1b0], R2 ;  /* 0x0001b00201007387 */ /* 0x0007e80000100800 */
[----:B------:R-:W-:Y:S04]  /*bd20*/  STL [R1+0xf34], R13 ;  /* 0x000f340d01007387 */ /* 0x000fe80000100800 */
[----:B------:R-:W-:Y:S01]  /*bd30*/  STL [R1+0x1d8], R9 ;  /* 0x0001d80901007387 */ /* 0x000fe20000100800 */
[----:B------:R-:W-:-:S05]  /*bd40*/  IMAD R3, R7, UR7, RZ ;  /* 0x0000000707037c24 */ /* 0x000fca000f8e02ff */
[----:B------:R4:W-:Y:S04]  /*bd50*/  STL [R1+0x18c], R3 ;  /* 0x00018c0301007387 */ /* 0x0009e80000100800 */
[----:B------:R-:W-:Y:S01]  /*bd60*/  STL [R1+0x1b4], R5 ;  /* 0x0001b40501007387 */ /* 0x000fe20000100800 */
[----:B---3--:R-:W-:-:S05]  /*bd70*/  IMAD R2, R11, UR7, RZ ;  /* 0x000000070b027c24 */ /* 0x008fca000f8e02ff */
[----:B------:R5:W-:Y:S01]  /*bd80*/  STL [R1+0x188], R2 ;  /* 0x0001880201007387 */ /* 0x000be20000100800 */
[----:B----4-:R-:W-:Y:S02]  /*bd90*/  IMAD R3, R10, UR7, RZ ;  /* 0x000000070a037c24 */ /* 0x010fe4000f8e02ff */
[----:B-----5:R-:W-:-:S03]  /*bda0*/  IMAD R2, R24, UR7, RZ ;  /* 0x0000000718027c24 */ /* 0x020fc6000f8e02ff */
[----:B------:R0:W-:Y:S04]  /*bdb0*/  STL [R1+0x174], R3 ;  /* 0x0001740301007387 */ /* 0x0001e80000100800 */
[----:B------:R1:W-:Y:S01]  /*bdc0*/  STL [R1+0x170], R2 ;  /* 0x0001700201007387 */ /* 0x0003e20000100800 */
[----:B------:R-:W-:Y:S02]  /*bdd0*/  IMAD R6, R21, UR7, RZ ;  /* 0x0000000715067c24 */ /* 0x000fe4000f8e02ff */
[----:B0-----:R-:W-:-:S03]  /*bde0*/  IMAD R3, R20, UR7, RZ ;  /* 0x0000000714037c24 */ /* 0x001fc6000f8e02ff */
[----:B------:R0:W-:Y:S01]  /*bdf0*/  STL [R1+0x14c], R6 ;  /* 0x00014c0601007387 */ /* 0x0001e20000100800 */
[----:B-1----:R-:W-:-:S03]  /*be00*/  IMAD R2, R18, UR7, RZ ;  /* 0x0000000712027c24 */ /* 0x002fc6000f8e02ff */
[----:B------:R-:W-:Y:S01]  /*be10*/  STL [R1+0x148], R3 ;  /* 0x0001480301007387 */ /* 0x000fe20000100800 */
[----:B0-----:R-:W-:-:S03]  /*be20*/  IMAD R6, R19, UR7, RZ ;  /* 0x0000000713067c24 */ /* 0x001fc6000f8e02ff */
[----:B------:R-:W-:Y:S04]  /*be30*/  STL [R1+0x124], R2 ;  /* 0x0001240201007387 */ /* 0x000fe80000100800 */
[----:B------:R2:W-:Y:S02]  /*be40*/  STL [R1+0x120], R6 ;  /* 0x0001200601007387 */ /* 0x0005e40000100800 */
[----:B--2---:R-:W-:-:S04]  /*be50*/  IMAD.WIDE R6, R8, 0x2, R16 ;  /* 0x0000000208067825 */ /* 0x004fc800078e0210 */
[----:B------:R-:W-:Y:S02]  /*be60*/  IMAD R2, R25, UR7, RZ ;  /* 0x0000000719027c24 */ /* 0x000fe4000f8e02ff */
[----:B------:R-:W-:Y:S02]  /*be70*/  IMAD R3, R29, UR7, RZ ;  /* 0x000000071d037c24 */ /* 0x000fe4000f8e02ff */
[----:B------:R-:W2:Y:S04]  /*be80*/  LDL R29, [R1+0x214] ;  /* 0x00021400011d7983 */ /* 0x000ea80000100800 */
[----:B------:R-:W-:Y:S04]  /*be90*/  STL [R1+0xfc], R3 ;  /* 0x0000fc0301007387 */ /* 0x000fe80000100800 */
[----:B------:R-:W3:Y:S04]  /*bea0*/  LDL R13, [R1+0x220] ;  /* 0x00022000010d7983 */ /* 0x000ee80000100800 */
[----:B------:R0:W-:Y:S04]  /*beb0*/  STL [R1+0xf8], R2 ;  /* 0x0000f80201007387 */ /* 0x0001e80000100800 */
[----:B------:R-:W4:Y:S01]  /*bec0*/  LDL R12, [R1+0x1c4] ;  /* 0x0001c400010c7983 */ /* 0x000f220000100800 */
[----:B0-----:R-:W-:-:S03]  /*bed0*/  IMAD.WIDE R2, R4, 0x2, R16 ;  /* 0x0000000204027825 */ /* 0x001fc600078e0210 */
[----:B------:R0:W-:Y:S01]  /*bee0*/  STL.64 [R1+0xf38], R4 ;  /* 0x000f380401007387 */ /* 0x0001e20000100a00 */
[----:B------:R-:W-:-:S03]  /*bef0*/  IMAD.WIDE R10, R14, 0x2, R16 ;  /* 0x000000020e0a7825 */ /* 0x000fc600078e0210 */
[----:B0-----:R-:W5:Y:S04]  /*bf00*/  LDL R4, [R1+0x1d4] ;  /* 0x0001d40001047983 */ /* 0x001f680000100800 */
[----:B------:R-:W2:Y:S04]  /*bf10*/  LDL R5, [R1+0x1d0] ;  /* 0x0001d00001057983 */ /* 0x000ea80000100800 */
[----:B------:R0:W-:Y:S01]  /*bf20*/  STL.64 [R1+0xe50], R2 ;  /* 0x000e500201007387 */ /* 0x0001e20000100a00 */
[----:B------:R-:W-:-:S03]  /*bf30*/  IMAD.WIDE R18, R0, 0x2, R16 ;  /* 0x0000000200127825 */ /* 0x000fc600078e0210 */
[----:B0-----:R-:W2:Y:S04]  /*bf40*/  LDL R2, [R1+0x68] ;  /* 0x0000680001027983 */ /* 0x001ea80000100800 */
[----:B------:R-:W2:Y:S04]  /*bf50*/  LDL R3, [R1+0x78] ;  /* 0x0000780001037983 */ /* 0x000ea80000100800 */
[----:B------:R0:W-:Y:S01]  /*bf60*/  STL.64 [R1+0xf40], R8 ;  /* 0x000f400801007387 */ /* 0x0001e20000100a00 */
[----:B------:R-:W-:-:S03]  /*bf70*/  IMAD.WIDE R20, R22, 0x2, R16 ;  /* 0x0000000216147825 */ /* 0x000fc600078e0210 */
[----:B0-----:R-:W2:Y:S04]  /*bf80*/  LDL R8, [R1+0x1fc] ;  /* 0x0001fc0001087983 */ /* 0x001ea80000100800 */
[----:B------:R-:W2:Y:S04]  /*bf90*/  LDL R9, [R1+0x210] ;  /* 0x0002100001097983 */ /* 0x000ea80000100800 */
[----:B------:R0:W-:Y:S04]  /*bfa0*/  STL.64 [R1+0xe58], R6 ;  /* 0x000e580601007387 */ /* 0x0001e80000100a00 */
[----:B0-----:R-:W2:Y:S04]  /*bfb0*/  LDL R6, [R1+0x50] ;  /* 0x0000500001067983 */ /* 0x001ea80000100800 */
[----:B------:R-:W2:Y:S04]  /*bfc0*/  LDL R7, [R1+0x58] ;  /* 0x0000580001077983 */ /* 0x000ea80000100800 */
[----:B------:R0:W-:Y:S04]  /*bfd0*/  STL.64 [R1+0xf48], R14 ;  /* 0x000f480e01007387 */ /* 0x0001e80000100a00 */
[----:B0-----:R-:W2:Y:S04]  /*bfe0*/  LDL R14, [R1+0x30] ;  /* 0x00003000010e7983 */ /* 0x001ea80000100800 */
[----:B------:R-:W2:Y:S04]  /*bff0*/  LDL R15, [R1+0x40] ;  /* 0x00004000010f7983 */ /* 0x000ea80000100800 */
[----:B------:R0:W-:Y:S04]  /*c000*/  STL [R1+0xe80], R10 ;  /* 0x000e800a01007387 */ /* 0x0001e80000100800 */
[----:B0-----:R-:W2:Y:S04]  /*c010*/  LDL R10, [R1+0x20] ;  /* 0x00002000010a7983 */ /* 0x001ea80000100800 */
[----:B------:R0:W-:Y:S04]  /*c020*/  STL [R1+0xe48], R11 ;  /* 0x000e480b01007387 */ /* 0x0001e80000100800 */
[----:B0-----:R-:W2:Y:S04]  /*c030*/  LDL R11, [R1+0x1f8] ;  /* 0x0001f800010b7983 */ /* 0x001ea80000100800 */
[----:B------:R0:W-:Y:S04]  /*c040*/  STL.64 [R1+0xe60], R18 ;  /* 0x000e601201007387 */ /* 0x0001e80000100a00 */
[----:B0-----:R-:W2:Y:S04]  /*c050*/  LDL R18, [R1+0x1e8] ;  /* 0x0001e80001127983 */ /* 0x001ea80000100800 */
[----:B------:R-:W2:Y:S04]  /*c060*/  LDL R19, [R1+0x1ec] ;  /* 0x0001ec0001137983 */ /* 0x000ea80000100800 */
[----:B------:R0:W-:Y:S04]  /*c070*/  STL.64 [R1+0xf50], R22 ;  /* 0x000f501601007387 */ /* 0x0001e80000100a00 */
[----:B0-----:R-:W2:Y:S04]  /*c080*/  LDL R22, [R1+0x80] ;  /* 0x0000800001167983 */ /* 0x001ea80000100800 */
[----:B------:R-:W2:Y:S04]  /*c090*/  LDL R23, [R1+0xa4] ;  /* 0x0000a40001177983 */ /* 0x000ea80000100800 */
[----:B------:R0:W-:Y:S04]  /*c0a0*/  STL.64 [R1+0xe68], R20 ;  /* 0x000e681401007387 */ /* 0x0001e80000100a00 */
[----:B0-----:R-:W2:Y:S04]  /*c0b0*/  LDL R20, [R1+0x8] ;  /* 0x0000080001147983 */ /* 0x001ea80000100800 */
[----:B------:R-:W3:Y:S01]  /*c0c0*/  LDL R21, [R1+0x18] ;  /* 0x0000180001157983 */ /* 0x000ee20000100800 */
[----:B------:R-:W-:-:S02]  /*c0d0*/  IMAD R26, R26, UR7, RZ ;  /* 0x000000071a1a7c24 */ /* 0x000fc4000f8e02ff */
[----:B------:R-:W-:Y:S02]  /*c0e0*/  IMAD R28, R28, UR7, RZ ;  /* 0x000000071c1c7c24 */ /* 0x000fe4000f8e02ff */
[--C-:B------:R-:W-:Y:S01]  /*c0f0*/  IMAD.WIDE R24, R26, 0x2, R16.reuse ;  /* 0x000000021a187825 */ /* 0x100fe200078e0210 */
[----:B------:R-:W-:Y:S04]  /*c100*/  STL.64 [R1+0xf58], R26 ;  /* 0x000f581a01007387 */ /* 0x000fe80000100a00 */
[----:B------:R0:W-:Y:S02]  /*c110*/  STL.64 [R1+0xe70], R24 ;  /* 0x000e701801007387 */ /* 0x0001e40000100a00 */
[----:B0-----:R-:W-:-:S05]  /*c120*/  IMAD.WIDE R24, R28, 0x2, R16 ;  /* 0x000000021c187825 */ /* 0x001fca00078e0210 */
[----:B------:R3:W-:Y:S01]  /*c130*/  STL.64 [R1], R24 ;  /* 0x0000001801007387 */ /* 0x0007e20000100a00 */
[----:B--2---:R-:W-:-:S04]  /*c140*/  IMAD.WIDE R26, R20, 0x2, R16 ;  /* 0x00000002141a7825 */ /* 0x004fc800078e0210 */
[--C-:B---3--:R-:W-:Y:S01]  /*c150*/  IMAD.WIDE R24, R21, 0x2, R16.reuse ;  /* 0x0000000215187825 */ /* 0x108fe200078e0210 */
[----:B------:R0:W-:Y:S03]  /*c160*/  STL.64 [R1+0x10], R26 ;  /* 0x0000101a01007387 */ /* 0x0001e60000100a00 */
[--C-:B------:R-:W-:Y:S01]  /*c170*/  IMAD.WIDE R20, R10, 0x2, R16.reuse ;  /* 0x000000020a147825 */ /* 0x100fe200078e0210 */
[----:B------:R1:W-:Y:S04]  /*c180*/  STL.64 [R1+0x28], R24 ;  /* 0x0000281801007387 */ /* 0x0003e80000100a00 */
[----:B------:R2:W-:Y:S01]  /*c190*/  STL.64 [R1+0x38], R20 ;  /* 0x0000381401007387 */ /* 0x0005e20000100a00 */
[----:B0-----:R-:W-:-:S04]  /*c1a0*/  IMAD.WIDE R26, R14, 0x2, R16 ;  /* 0x000000020e1a7825 */ /* 0x001fc800078e0210 */
[--C-:B-1----:R-:W-:Y:S01]  /*c1b0*/  IMAD.WIDE R24, R15, 0x2, R16.reuse ;  /* 0x000000020f187825 */ /* 0x102fe200078e0210 */
[----:B------:R-:W-:Y:S03]  /*c1c0*/  STL.64 [R1+0x48], R26 ;  /* 0x0000481a01007387 */ /* 0x000fe60000100a00 */
[--C-:B--2---:R-:W-:Y:S01]  /*c1d0*/  IMAD.WIDE R20, R6, 0x2, R16.reuse ;  /* 0x0000000206147825 */ /* 0x104fe200078e0210 */
[----:B------:R0:W-:Y:S03]  /*c1e0*/  STL.64 [R1+0x60], R24 ;  /* 0x0000601801007387 */ /* 0x0001e60000100a00 */
[--C-:B------:R-:W-:Y:S01]  /*c1f0*/  IMAD.WIDE R14, R7, 0x2, R16.reuse ;  /* 0x00000002070e7825 */ /* 0x100fe200078e0210 */
[----:B------:R-:W-:Y:S03]  /*c200*/  STL.64 [R1+0x70], R20 ;  /* 0x0000701401007387 */ /* 0x000fe60000100a00 */
[--C-:B------:R-:W-:Y:S01]  /*c210*/  IMAD.WIDE R6, R2, 0x2, R16.reuse ;  /* 0x0000000202067825 */ /* 0x100fe200078e0210 */
[----:B------:R1:W-:Y:S03]  /*c220*/  STL.64 [R1+0x88], R14 ;  /* 0x0000880e01007387 */ /* 0x0003e60000100a00 */
[--C-:B------:R-:W-:Y:S01]  /*c230*/  IMAD.WIDE R2, R3, 0x2, R16.reuse ;  /* 0x0000000203027825 */ /* 0x100fe200078e0210 */
[----:B------:R-:W2:Y:S03]  /*c240*/  LDL R10, [R1+0x1c0] ;  /* 0x0001c000010a7983 */ /* 0x000ea60000100800 */
[--C-:B0-----:R-:W-:Y:S01]  /*c250*/  IMAD.WIDE R24, R22, 0x2, R16.reuse ;  /* 0x0000000216187825 */ /* 0x101fe200078e0210 */
[----:B------:R0:W-:Y:S03]  /*c260*/  STL.64 [R1+0x98], R6 ;  /* 0x0000980601007387 */ /* 0x0001e60000100a00 */
[--C-:B------:R-:W-:Y:S01]  /*c270*/  IMAD.WIDE R22, R23, 0x2, R16.reuse ;  /* 0x0000000217167825 */ /* 0x100fe200078e0210 */
[----:B-1----:R-:W3:Y:S03]  /*c280*/  LDL R14, [R1+0x224] ;  /* 0x00022400010e7983 */ /* 0x002ee60000100800 */
[--C-:B------:R-:W-:Y:S01]  /*c290*/  IMAD.WIDE R20, R18, 0x2, R16.reuse ;  /* 0x0000000212147825 */ /* 0x100fe200078e0210 */
[----:B------:R1:W-:Y:S03]  /*c2a0*/  STL.64 [R1+0xa8], R2 ;  /* 0x0000a80201007387 */ /* 0x0003e60000100a00 */
[--C-:B------:R-:W-:Y:S01]  /*c2b0*/  IMAD.WIDE R18, R19, 0x2, R16.reuse ;  /* 0x0000000213127825 */ /* 0x100fe200078e0210 */
[----:B------:R-:W3:Y:S04]  /*c2c0*/  LDL R15, [R1+0x230] ;  /* 0x00023000010f7983 */ /* 0x000ee80000100800 */
[----:B0-----:R-:W3:Y:S04]  /*c2d0*/  LDL R6, [R1+0x234] ;  /* 0x0002340001067983 */ /* 0x001ee80000100800 */
[----:B------:R-:W3:Y:S04]  /*c2e0*/  LDL R7, [R1+0x240] ;  /* 0x0002400001077983 */ /* 0x000ee80000100800 */
[----:B-1----:R-:W3:Y:S04]  /*c2f0*/  LDL R2, [R1+0x244] ;  /* 0x0002440001027983 */ /* 0x002ee80000100800 */
[----:B------:R-:W3:Y:S04]  /*c300*/  LDL R3, [R1+0x250] ;  /* 0x0002500001037983 */ /* 0x000ee80000100800 */
[----:B------:R-:W-:Y:S04]  /*c310*/  STL.64 [R1+0xb8], R24 ;  /* 0x0000b81801007387 */ /* 0x000fe80000100a00 */
[----:B------:R0:W-:Y:S04]  /*c320*/  STL.64 [R1+0xc8], R22 ;  /* 0x0000c81601007387 */ /* 0x0001e80000100a00 */
[----:B------:R1:W-:Y:S04]  /*c330*/  STL.64 [R1+0xd8], R20 ;  /* 0x0000d81401007387 */ /* 0x0003e80000100a00 */
[----:B------:R4:W-:Y:S01]  /*c340*/  STL.64 [R1+0xe8], R18 ;  /* 0x0000e81201007387 */ /* 0x0009e20000100a00 */
[----:B0-----:R-:W-:-:S04]  /*c350*/  IMAD.WIDE R22, R11, 0x2, R16 ;  /* 0x000000020b167825 */ /* 0x001fc800078e0210 */
[--C-:B-1----:R-:W-:Y:S01]  /*c360*/  IMAD.WIDE R20, R8, 0x2, R16.reuse ;  /* 0x0000000208147825 */ /* 0x102fe200078e0210 */
[----:B------:R-:W-:Y:S03]  /*c370*/  STL.64 [R1+0x100], R22 ;  /* 0x0001001601007387 */ /* 0x000fe60000100a00 */
[--C-:B----4-:R-:W-:Y:S01]  /*c380*/  IMAD.WIDE R18, R9, 0x2, R16.reuse ;  /* 0x0000000209127825 */ /* 0x110fe200078e0210 */
[----:B------:R-:W-:Y:S03]  /*c390*/  STL.64 [R1+0x110], R20 ;  /* 0x0001101401007387 */ /* 0x000fe60000100a00 */
[--C-:B-----5:R-:W-:Y:S01]  /*c3a0*/  IMAD.WIDE R8, R4, 0x2, R16.reuse ;  /* 0x0000000204087825 */ /* 0x120fe200078e0210 */
[----:B------:R0:W-:Y:S03]  /*c3b0*/  STL.64 [R1+0x128], R18 ;  /* 0x0001281201007387 */ /* 0x0001e60000100a00 */
[--C-:B------:R-:W-:Y:S01]  /*c3c0*/  IMAD.WIDE R4, R5, 0x2, R16.reuse ;  /* 0x0000000205047825 */ /* 0x100fe200078e0210 */
[----:B------:R1:W-:Y:S04]  /*c3d0*/  STL.64 [R1+0x138], R8 ;  /* 0x0001380801007387 */ /* 0x0003e80000100a00 */
[----:B------:R4:W-:Y:S01]  /*c3e0*/  STL.64 [R1+0x150], R4 ;  /* 0x0001500401007387 */ /* 0x0009e20000100a00 */
[----:B0-----:R-:W-:-:S04]  /*c3f0*/  IMAD.WIDE R18, R29, 0x2, R16 ;  /* 0x000000021d127825 */ /* 0x001fc800078e0210 */
[--C-:B-1----:R-:W-:Y:S01]  /*c400*/  IMAD.WIDE R8, R13, 0x2, R16.reuse ;  /* 0x000000020d087825 */ /* 0x102fe200078e0210 */
[----:B------:R-:W-:Y:S04]  /*c410*/  STL.64 [R1+0x160], R18 ;  /* 0x0001601201007387 */ /* 0x000fe80000100a00 */
[----:B------:R-:W5:Y:S01]  /*c420*/  LDL R25, [R1+0x254] ;  /* 0x0002540001197983 */ /* 0x000f620000100800 */
[----:B----4-:R-:W-:-:S03]  /*c430*/  IMAD.WIDE R4, R12, 0x2, R16 ;  /* 0x000000020c047825 */ /* 0x010fc600078e0210 */
[----:B------:R0:W-:Y:S04]  /*c440*/  STL.64 [R1+0x178], R8 ;  /* 0x0001780801007387 */ /* 0x0001e80000100a00 */
[----:B------:R-:W4:Y:S04]  /*c450*/  LDL R26, [R1+0x260] ;  /* 0x00026000011a7983 */ /* 0x000f280000100800 */
[----:B------:R1:W-:Y:S04]  /*c460*/  STL.64 [R1+0x190], R4 ;  /* 0x0001900401007387 */ /* 0x0003e80000100a00 */
[----:B------:R-:W4:Y:S04]  /*c470*/  LDL R27, [R1+0x264] ;  /* 0x00026400011b7983 */ /* 0x000f280000100800 */
[----:B------:R-:W4:Y:S04]  /*c480*/  LDL R20, [R1+0x270] ;  /* 0x0002700001147983 */ /* 0x000f280000100800 */
[----:B------:R-:W4:Y:S04]  /*c490*/  LDL R21, [R1+0x274] ;  /* 0x0002740001157983 */ /* 0x000f280000100800 */
[----:B0-----:R-:W4:Y:S04]  /*c4a0*/  LDL R8, [R1+0x298] ;  /* 0x0002980001087983 */ /* 0x001f280000100800 */
[----:B------:R-:W4:Y:S04]  /*c4b0*/  LDL R9, [R1+0x29c] ;  /* 0x00029c0001097983 */ /* 0x000f280000100800 */
[----:B-1----:R-:W4:Y:S04]  /*c4c0*/  LDL R4, [R1+0x2a8] ;  /* 0x0002a80001047983 */ /* 0x002f280000100800 */
[----:B------:R-:W4:Y:S04]  /*c4d0*/  LDL R5, [R1+0x2ac] ;  /* 0x0002ac0001057983 */ /* 0x000f280000100800 */
[----:B------:R-:W4:Y:S04]  /*c4e0*/  LDL R29, [R1+0x2b8] ;  /* 0x0002b800011d7983 */ /* 0x000f280000100800 */
[----:B------:R-:W4:Y:S04]  /*c4f0*/  LDL R13, [R1+0x2bc] ;  /* 0x0002bc00010d7983 */ /* 0x000f280000100800 */
[----:B------:R-:W4:Y:S01]  /*c500*/  LDL R12, [R1+0x2c8] ;  /* 0x0002c800010c7983 */ /* 0x000f220000100800 */
[----:B--2---:R-:W-:-:S04]  /*c510*/  IMAD.WIDE R22, R10, 0x2, R16 ;  /* 0x000000020a167825 */ /* 0x004fc800078e0210 */
[--C-:B---3--:R-:W-:Y:S01]  /*c520*/  IMAD.WIDE R10, R14, 0x2, R16.reuse ;  /* 0x000000020e0a7825 */ /* 0x108fe200078e0210 */
[----:B------:R-:W-:Y:S04]  /*c530*/  STL.64 [R1+0x1a0], R22 ;  /* 0x0001a01601007387 */ /* 0x000fe80000100a00 */
[----:B------:R0:W-:Y:S01]  /*c540*/  STL.64 [R1+0x1b8], R10 ;  /* 0x0001b80a01007387 */ /* 0x0001e20000100a00 */
[----:B------:R-:W-:-:S04]  /*c550*/  IMAD.WIDE R18, R15, 0x2, R16 ;  /* 0x000000020f127825 */ /* 0x000fc800078e0210 */
[--C-:B------:R-:W-:Y:S01]  /*c560*/  IMAD.WIDE R14, R6, 0x2, R16.reuse ;  /* 0x00000002060e7825 */ /* 0x100fe200078e0210 */
[----:B------:R1:W-:Y:S03]  /*c570*/  STL.64 [R1+0x1c8], R18 ;  /* 0x0001c81201007387 */ /* 0x0003e60000100a00 */
[--C-:B0-----:R-:W-:Y:S01]  /*c580*/  IMAD.WIDE R10, R7, 0x2, R16.reuse ;  /* 0x00000002070a7825 */ /* 0x101fe200078e0210 */
[----:B------:R-:W-:Y:S03]  /*c590*/  STL.64 [R1+0x1e0], R14 ;  /* 0x0001e00e01007387 */ /* 0x000fe60000100a00 */
[--C-:B------:R-:W-:Y:S01]  /*c5a0*/  IMAD.WIDE R6, R2, 0x2, R16.reuse ;  /* 0x0000000202067825 */ /* 0x100fe200078e0210 */
[----:B------:R0:W-:Y:S03]  /*c5b0*/  STL.64 [R1+0x1f0], R10 ;  /* 0x0001f00a01007387 */ /* 0x0001e60000100a00 */
[--C-:B------:R-:W-:Y:S01]  /*c5c0*/  IMAD.WIDE R2, R3, 0x2, R16.reuse ;  /* 0x0000000203027825 */ /* 0x100fe200078e0210 */
[----:B------:R-:W2:Y:S04]  /*c5d0*/  LDL R22, [R1+0x2cc] ;  /* 0x0002cc0001167983 */ /* 0x000ea80000100800 */
[----:B------:R3:W-:Y:S04]  /*c5e0*/  STL.64 [R1+0x208], R6 ;  /* 0x0002080601007387 */ /* 0x0007e80000100a00 */
[----:B------:R-:W2:Y:S04]  /*c5f0*/  LDL R23, [R1+0x2e0] ;  /* 0x0002e00001177983 */ /* 0x000ea80000100800 */
[----:B------:R0:W-:Y:S04]  /*c600*/  STL.64 [R1+0x218], R2 ;  /* 0x0002180201007387 */ /* 0x0001e80000100a00 */
[----:B-1----:R-:W2:Y:S04]  /*c610*/  LDL R18, [R1+0x2f0] ;  /* 0x0002f00001127983 */ /* 0x002ea80000100800 */
[----:B------:R-:W2:Y:S04]  /*c620*/  LDL R19, [R1+0x310] ;  /* 0x0003100001137983 */ /* 0x000ea80000100800 */
[----:B0-----:R-:W2:Y:S04]  /*c630*/  LDL R11, [R1+0x314] ;  /* 0x00031400010b7983 */ /* 0x001ea80000100800 */
[----:B------:R-:W2:Y:S04]  /*c640*/  LDL R10, [R1+0x318] ;  /* 0x00031800010a7983 */ /* 0x000ea80000100800 */
[----:B------:R-:W2:Y:S04]  /*c650*/  LDL R14, [R1+0x31c] ;  /* 0x00031c00010e7983 */ /* 0x000ea80000100800 */
[----:B------:R-:W2:Y:S04]  /*c660*/  LDL R15, [R1+0x320] ;  /* 0x00032000010f7983 */ /* 0x000ea80000100800 */
[----:B---3--:R-:W3:Y:S04]  /*c670*/  LDL R6, [R1+0x324] ;  /* 0x0003240001067983 */ /* 0x008ee80000100800 */
[----:B------:R-:W3:Y:S04]  /*c680*/  LDL R7, [R1+0x328] ;  /* 0x0003280001077983 */ /* 0x000ee80000100800 */
[----:B------:R-:W3:Y:S01]  /*c690*/  LDL R2, [R1+0x32c] ;  /* 0x00032c0001027983 */ /* 0x000ee20000100800 */
[----:B-----5:R-:W-:-:S03]  /*c6a0*/  IMAD.WIDE R24, R25, 0x2, R16 ;  /* 0x0000000219187825 */ /* 0x020fc600078e0210 */
[----:B------:R-:W5:Y:S04]  /*c6b0*/  LDL R3, [R1+0x330] ;  /* 0x0003300001037983 */ /* 0x000f680000100800 */
[----:B------:R4:W-:Y:S02]  /*c6c0*/  STL.64 [R1+0x228], R24 ;  /* 0x0002281801007387 */ /* 0x0009e40000100a00 */
[----:B----4-:R-:W-:-:S05]  /*c6d0*/  IMAD.WIDE R24, R26, 0x2, R16 ;  /* 0x000000021a187825 */ /* 0x010fca00078e0210 */
[----:B------:R0:W-:Y:S02]  /*c6e0*/  STL.64 [R1+0x238], R24 ;  /* 0x0002381801007387 */ /* 0x0001e40000100a00 */
[----:B0-----:R-:W-:-:S04]  /*c6f0*/  IMAD.WIDE R24, R27, 0x2, R16 ;  /* 0x000000021b187825 */ /* 0x001fc800078e0210 */
[--C-:B------:R-:W-:Y:S01]  /*c700*/  IMAD.WIDE R26, R20, 0x2, R16.reuse ;  /* 0x00000002141a7825 */ /* 0x100fe200078e0210 */
[----:B------:R0:W-:Y:S03]  /*c710*/  STL.64 [R1+0x248], R24 ;  /* 0x0002481801007387 */ /* 0x0001e60000100a00 */
[--C-:B------:R-:W-:Y:S01]  /*c720*/  IMAD.WIDE R20, R21, 0x2, R16.reuse ;  /* 0x0000000215147825 */ /* 0x100fe200078e0210 */
[----:B------:R-:W-:Y:S04]  /*c730*/  STL.64 [R1+0x258], R26 ;  /* 0x0002581a01007387 */ /* 0x000fe80000100a00 */
[----:B------:R1:W-:Y:S01]  /*c740*/  STL.64 [R1+0x268], R20 ;  /* 0x0002681401007387 */ /* 0x0003e20000100a00 */
[----:B0-----:R-:W-:-:S04]  /*c750*/  IMAD.WIDE R24, R8, 0x2, R16 ;  /* 0x0000000208187825 */ /* 0x001fc800078e0210 */
[--C-:B------:R-:W-:Y:S01]  /*c760*/  IMAD.WIDE R8, R9, 0x2, R16.reuse ;  /* 0x0000000209087825 */ /* 0x100fe200078e0210 */
[----:B------:R-:W-:Y:S03]  /*c770*/  STL.64 [R1+0x290], R24 ;  /* 0x0002901801007387 */ /* 0x000fe60000100a00 */
[--C-:B-1----:R-:W-:Y:S01]  /*c780*/  IMAD.WIDE R20, R4, 0x2, R16.reuse ;  /* 0x0000000204147825 */ /* 0x102fe200078e0210 */
[----:B------:R0:W-:Y:S03]  /*c790*/  STL.64 [R1+0x2a0], R8 ;  /* 0x0002a00801007387 */ /* 0x0001e60000100a00 */
[--C-:B------:R-:W-:Y:S01]  /*c7a0*/  IMAD.WIDE R4, R5, 0x2, R16.reuse ;  /* 0x0000000205047825 */ /* 0x100fe200078e0210 */
[----:B------:R1:W-:Y:S04]  /*c7b0*/  STL.64 [R1+0x2b0], R20 ;  /* 0x0002b01401007387 */ /* 0x0003e80000100a00 */
[----:B------:R4:W-:Y:S01]  /*c7c0*/  STL.64 [R1+0x2c0], R4 ;  /* 0x0002c00401007387 */ /* 0x0009e20000100a00 */
[----:B0-----:R-:W-:-:S04]  /*c7d0*/  IMAD.WIDE R8, R29, 0x2, R16 ;  /* 0x000000021d087825 */ /* 0x001fc800078e0210 */
[--C-:B-1----:R-:W-:Y:S01]  /*c7e0*/  IMAD.WIDE R20, R13, 0x2, R16.reuse ;  /* 0x000000020d147825 */ /* 0x102fe200078e0210 */
[----:B------:R0:W-:Y:S03]  /*c7f0*/  STL.64 [R1+0x2d8], R8 ;  /* 0x0002d80801007387 */ /* 0x0001e60000100a00 */
[--C-:B----4-:R-:W-:Y:S01]  /*c800*/  IMAD.WIDE R4, R12, 0x2, R16.reuse ;  /* 0x000000020c047825 */ /* 0x110fe200078e0210 */
[----:B0-----:R-:W4:Y:S04]  /*c810*/  LDL R8, [R1+0x334] ;  /* 0x0003340001087983 */ /* 0x001f280000100800 */
[----:B------:R-:W-:Y:S04]  /*c820*/  STL.64 [R1+0x2e8], R20 ;  /* 0x0002e81401007387 */ /* 0x000fe80000100a00 */
[----:B------:R-:W4:Y:S04]  /*c830*/  LDL R9, [R1+0x338] ;  /* 0x0003380001097983 */ /* 0x000f280000100800 */
[----:B------:R0:W-:Y:S04]  /*c840*/  STL.64 [R1+0x300], R4 ;  /* 0x0003000401007387 */ /* 0x0001e80000100a00 */
[----:B------:R-:W4:Y:S04]  /*c850*/  LDL R29, [R1+0x344] ;  /* 0x00034400011d7983 */ /* 0x000f280000100800 */
[----:B------:R-:W4:Y:S04]  /*c860*/  LDL R13, [R1+0x348] ;  /* 0x00034800010d7983 */ /* 0x000f280000100800 */
[----:B0-----:R-:W4:Y:S04]  /*c870*/  LDL R4, [R1+0x33c] ;  /* 0x00033c0001047983 */ /* 0x001f280000100800 */
[----:B------:R-:W4:Y:S04]  /*c880*/  LDL R5, [R1+0x340] ;  /* 0x0003400001057983 */ /* 0x000f280000100800 */
[----:B------:R-:W4:Y:S01]  /*c890*/  LDL R12, [R1+0x34c] ;  /* 0x00034c00010c7983 */ /* 0x000f220000100800 */
[----:B--2---:R-:W-:-:S04]  /*c8a0*/  IMAD.WIDE R26, R22, 0x2, R16 ;  /* 0x00000002161a7825 */ /* 0x004fc800078e0210 */
[--C-:B------:R-:W-:Y:S01]  /*c8b0*/  IMAD.WIDE R24, R23, 0x2, R16.reuse ;  /* 0x0000000217187825 */ /* 0x100fe200078e0210 */
[----:B------:R-:W-:Y:S03]  /*c8c0*/  STL.64 [R1+0x608], R26 ;  /* 0x0006081a01007387 */ /* 0x000fe60000100a00 */
[--C-:B------:R-:W-:Y:S01]  /*c8d0*/  IMAD.WIDE R20, R18, 0x2, R16.reuse ;  /* 0x0000000212147825 */ /* 0x100fe200078e0210 */
[----:B------:R-:W-:Y:S03]  /*c8e0*/  STL.64 [R1+0x618], R24 ;  /* 0x0006181801007387 */ /* 0x000fe60000100a00 */
        /* <DEDUP_REMOVED lines=10> */
[--C-:B---3--:R-:W-:Y:S01]  /*c990*/  IMAD.WIDE R14, R6, 0x2, R16.reuse ;  /* 0x00000002060e7825 */ /* 0x108fe200078e0210 */
[----:B------:R1:W-:Y:S04]  /*c9a0*/  STL.64 [R1+0x678], R18 ;  /* 0x0006781201007387 */ /* 0x0003e80000100a00 */
[----:B------:R-:W-:Y:S01]  /*c9b0*/  STL.64 [R1+0x688], R14 ;  /* 0x0006880e01007387 */ /* 0x000fe20000100a00 */
[----:B0-----:R-:W-:-:S04]  /*c9c0*/  IMAD.WIDE R10, R7, 0x2, R16 ;  /* 0x00000002070a7825 */ /* 0x001fc800078e0210 */
[--C-:B------:R-:W-:Y:S01]  /*c9d0*/  IMAD.WIDE R6, R2, 0x2, R16.reuse ;  /* 0x0000000202067825 */ /* 0x100fe200078e0210 */
[----:B------:R0:W-:Y:S04]  /*c9e0*/  STL.64 [R1+0x698], R10 ;  /* 0x0006980a01007387 */ /* 0x0001e80000100a00 */
[----:B------:R-:W2:Y:S01]  /*c9f0*/  LDL R25, [R1+0x350] ;  /* 0x0003500001197983 */ /* 0x000ea20000100800 */
[----:B-----5:R-:W-:-:S03]  /*ca00*/  IMAD.WIDE R2, R3, 0x2, R16 ;  /* 0x0000000203027825 */ /* 0x020fc600078e0210 */
[----:B------:R3:W-:Y:S04]  /*ca10*/  STL.64 [R1+0x6a8], R6 ;  /* 0x0006a80601007387 */ /* 0x0007e80000100a00 */
[----:B------:R-:W5:Y:S04]  /*ca20*/  LDL R26, [R1+0x354] ;  /* 0x00035400011a7983 */ /* 0x000f680000100800 */
[----:B------:R0:W-:Y:S04]  /*ca30*/  STL.64 [R1+0x6b8], R2 ;  /* 0x0006b80201007387 */ /* 0x0001e80000100a00 */
[----:B------:R-:W5:Y:S04]  /*ca40*/  LDL R27, [R1+0x358] ;  /* 0x00035800011b7983 */ /* 0x000f680000100800 */
[----:B------:R-:W5:Y:S04]  /*ca50*/  LDL R20, [R1+0x35c] ;  /* 0x00035c0001147983 */ /* 0x000f680000100800 */
[----:B------:R-:W5:Y:S04]  /*ca60*/  LDL R21, [R1+0x360] ;  /* 0x0003600001157983 */ /* 0x000f680000100800 */
[----:B-1----:R-:W5:Y:S04]  /*ca70*/  LDL R19, [R1+0x364] ;  /* 0x0003640001137983 */ /* 0x002f680000100800 */
[----:B0-----:R-:W5:Y:S04]  /*ca80*/  LDL R11, [R1+0x368] ;  /* 0x00036800010b7983 */ /* 0x001f680000100800 */
[----:B------:R-:W5:Y:S04]  /*ca90*/  LDL R10, [R1+0x36c] ;  /* 0x00036c00010a7983 */ /* 0x000f680000100800 */
[----:B---3--:R-:W3:Y:S04]  /*caa0*/  LDL R6, [R1+0x370] ;  /* 0x0003700001067983 */ /* 0x008ee80000100800 */
[----:B------:R-:W3:Y:S04]  /*cab0*/  LDL R7, [R1+0x374] ;  /* 0x0003740001077983 */ /* 0x000ee80000100800 */
[----:B------:R-:W3:Y:S04]  /*cac0*/  LDL R2, [R1+0x378] ;  /* 0x0003780001027983 */ /* 0x000ee80000100800 */
[----:B------:R-:W3:Y:S01]  /*cad0*/  LDL R3, [R1+0x37c] ;  /* 0x00037c0001037983 */ /* 0x000ee20000100800 */
[----:B----4-:R-:W-:-:S04]  /*cae0*/  IMAD.WIDE R22, R8, 0x2, R16 ;  /* 0x0000000208167825 */ /* 0x010fc800078e0210 */
[--C-:B------:R-:W-:Y:S01]  /*caf0*/  IMAD.WIDE R14, R9, 0x2, R16.reuse ;  /* 0x00000002090e7825 */ /* 0x100fe200078e0210 */
[----:B------:R-:W-:Y:S04]  /*cb00*/  STL.64 [R1+0x6c8], R22 ;  /* 0x0006c81601007387 */ /* 0x000fe80000100a00 */
[----:B------:R0:W-:Y:S01]  /*cb10*/  STL.64 [R1+0x6d8], R14 ;  /* 0x0006d80e01007387 */ /* 0x0001e20000100a00 */
[----:B------:R-:W-:-:S04]  /*cb20*/  IMAD.WIDE R8, R4, 0x2, R16 ;  /* 0x0000000204087825 */ /* 0x000fc800078e0210 */
[--C-:B------:R-:W-:Y:S01]  /*cb30*/  IMAD.WIDE R4, R5, 0x2, R16.reuse ;  /* 0x0000000205047825 */ /* 0x100fe200078e0210 */
[----:B------:R1:W-:Y:S03]  /*cb40*/  STL.64 [R1+0x6e8], R8 ;  /* 0x0006e80801007387 */ /* 0x0003e60000100a00 */
[--C-:B0-----:R-:W-:Y:S01]  /*cb50*/  IMAD.WIDE R14, R29, 0x2, R16.reuse ;  /* 0x000000021d0e7825 */ /* 0x101fe200078e0210 */
[----:B------:R0:W-:Y:S04]  /*cb60*/  STL.64 [R1+0x6f8], R4 ;  /* 0x0006f80401007387 */ /* 0x0001e80000100a00 */
[----:B------:R4:W-:Y:S01]  /*cb70*/  STL.64 [R1+0x708], R14 ;  /* 0x0007080e01007387 */ /* 0x0009e20000100a00 */
[----:B-1----:R-:W-:-:S03]  /*cb80*/  IMAD.WIDE R8, R13, 0x2, R16 ;  /* 0x000000020d087825 */ /* 0x002fc600078e0210 */
[----:B------:R-:W3:Y:S01]  /*cb90*/  LDL R22, [R1+0x380] ;  /* 0x0003800001167983 */ /* 0x000ee20000100800 */
[----:B0-----:R-:W-:-:S03]  /*cba0*/  IMAD.WIDE R4, R12, 0x2, R16 ;  /* 0x000000020c047825 */ /* 0x001fc600078e0210 */
[----:B------:R0:W-:Y:S04]  /*cbb0*/  STL.64 [R1+0x718], R8 ;  /* 0x0007180801007387 */ /* 0x0001e80000100a00 */
[----:B------:R-:W3:Y:S04]  /*cbc0*/  LDL R23, [R1+0x384] ;  /* 0x0003840001177983 */ /* 0x000ee80000100800 */
[----:B------:R1:W-:Y:S04]  /*cbd0*/  STL.64 [R1+0x728], R4 ;  /* 0x0007280401007387 */ /* 0x0003e80000100a00 */
[----:B------:R-:W3:Y:S04]  /*cbe0*/  LDL R18, [R1+0x388] ;  /* 0x0003880001127983 */ /* 0x000ee80000100800 */
[----:B----4-:R-:W4:Y:S04]  /*cbf0*/  LDL R14, [R1+0x38c] ;  /* 0x00038c00010e7983 */ /* 0x010f280000100800 */
        /* <DEDUP_REMOVED lines=8> */
[----:B--2---:R-:W-:-:S05]  /*cc80*/  IMAD.WIDE R24, R25, 0x2, R16 ;  /* 0x0000000219187825 */ /* 0x004fca00078e0210 */
[----:B------:R5:W-:Y:S02]  /*cc90*/  STL.64 [R1+0x738], R24 ;  /* 0x0007381801007387 */ /* 0x000be40000100a00 */
[----:B-----5:R-:W-:-:S05]  /*cca0*/  IMAD.WIDE R24, R26, 0x2, R16 ;  /* 0x000000021a187825 */ /* 0x020fca00078e0210 */
[----:B------:R0:W-:Y:S02]  /*ccb0*/  STL.64 [R1+0x748], R24 ;  /* 0x0007481801007387 */ /* 0x0001e40000100a00 */
[----:B0-----:R-:W-:-:S04]  /*ccc0*/  IMAD.WIDE R24, R27, 0x2, R16 ;  /* 0x000000021b187825 */ /* 0x001fc800078e0210 */
[--C-:B------:R-:W-:Y:S01]  /*ccd0*/  IMAD.WIDE R26, R20, 0x2, R16.reuse ;  /* 0x00000002141a7825 */ /* 0x100fe200078e0210 */
[----:B------:R0:W-:Y:S04]  /*cce0*/  STL.64 [R1+0x758], R24 ;  /* 0x0007581801007387 */ /* 0x0001e80000100a00 */
[----:B------:R1:W-:Y:S01]  /*ccf0*/  STL.64 [R1+0x768], R26 ;  /* 0x0007681a01007387 */ /* 0x0003e20000100a00 */
[----:B0-----:R-:W-:-:S04]  /*cd00*/  IMAD.WIDE R24, R21, 0x2, R16 ;  /* 0x0000000215187825 */ /* 0x001fc800078e0210 */
[--C-:B------:R-:W-:Y:S01]  /*cd10*/  IMAD.WIDE R20, R19, 0x2, R16.reuse ;  /* 0x0000000213147825 */ /* 0x100fe200078e0210 */
[----:B------:R0:W-:Y:S03]  /*cd20*/  STL.64 [R1+0x778], R24 ;  /* 0x0007781801007387 */ /* 0x0001e60000100a00 */
[--C-:B-1----:R-:W-:Y:S01]  /*cd30*/  IMAD.WIDE R26, R11, 0x2, R16.reuse ;  /* 0x000000020b1a7825 */ /* 0x102fe200078e0210 */
[----:B------:R3:W-:Y:S04]  /*cd40*/  STL.64 [R1+0x788], R20 ;  /* 0x0007881401007387 */ /* 0x0007e80000100a00 */
[----:B------:R-:W-:Y:S01]  /*cd50*/  STL.64 [R1+0x798], R26 ;  /* 0x0007981a01007387 */ /* 0x000fe20000100a00 */
[----:B0-----:R-:W-:-:S04]  /*cd60*/  IMAD.WIDE R24, R10, 0x2, R16 ;  /* 0x000000020a187825 */ /* 0x001fc800078e0210 */
[--C-:B---3--:R-:W-:Y:S01]  /*cd70*/  IMAD.WIDE R20, R6, 0x2, R16.reuse ;  /* 0x0000000206147825 */ /* 0x108fe200078e0210 */
[----:B------:R-:W-:Y:S03]  /*cd80*/  STL.64 [R1+0x7a8], R24 ;  /* 0x0007a81801007387 */ /* 0x000fe60000100a00 */
[--C-:B------:R-:W-:Y:S01]  /*cd90*/  IMAD.WIDE R10, R7, 0x2, R16.reuse ;  /* 0x00000002070a7825 */ /* 0x100fe200078e0210 */
[----:B------:R-:W-:Y:S03]  /*cda0*/  STL.64 [R1+0x7b8], R20 ;  /* 0x0007b81401007387 */ /* 0x000fe60000100a00 */
[--C-:B------:R-:W-:Y:S01]  /*cdb0*/  IMAD.WIDE R6, R2, 0x2, R16.reuse ;  /* 0x0000000202067825 */ /* 0x100fe200078e0210 */
[----:B------:R0:W-:Y:S03]  /*cdc0*/  STL.64 [R1+0x7c8], R10 ;  /* 0x0007c80a01007387 */ /* 0x0001e60000100a00 */
[--C-:B------:R-:W-:Y:S01]  /*cdd0*/  IMAD.WIDE R2, R3, 0x2, R16.reuse ;  /* 0x0000000203027825 */ /* 0x100fe200078e0210 */
[----:B------:R-:W2:Y:S04]  /*cde0*/  LDL R19, [R1+0x3b0] ;  /* 0x0003b00001137983 */ /* 0x000ea80000100800 */
[----:B------:R1:W-:Y:S04]  /*cdf0*/  STL.64 [R1+0x7d8], R6 ;  /* 0x0007d80601007387 */ /* 0x0003e80000100a00 */
[----:B0-----:R-:W3:Y:S04]  /*ce00*/  LDL R11, [R1+0x3b4] ;  /* 0x0003b400010b7983 */ /* 0x001ee80000100800 */
[----:B------:R0:W-:Y:S04]  /*ce10*/  STL.64 [R1+0x7e8], R2 ;  /* 0x0007e80201007387 */ /* 0x0001e80000100a00 */
[----:B------:R-:W5:Y:S04]  /*ce20*/  LDL R10, [R1+0x3b8] ;  /* 0x0003b800010a7983 */ /* 0x000f680000100800 */
[----:B-1----:R-:W5:Y:S04]  /*ce30*/  LDL R6, [R1+0x3bc] ;  /* 0x0003bc0001067983 */ /* 0x002f680000100800 */
[----:B------:R-:W5:Y:S04]  /*ce40*/  LDL R7, [R1+0x3c0] ;  /* 0x0003c00001077983 */ /* 0x000f680000100800 */
[----:B0-----:R-:W5:Y:S04]  /*ce50*/  LDL R2, [R1+0x3c4] ;  /* 0x0003c40001027983 */ /* 0x001f680000100800 */
[----:B------:R-:W5:Y:S01]  /*ce60*/  LDL R3, [R1+0x3c8] ;  /* 0x0003c80001037983 */ /* 0x000f620000100800 */
[----:B------:R-:W-:-:S04]  /*ce70*/  IMAD.WIDE R24, R22, 0x2, R16 ;  /* 0x0000000216187825 */ /* 0x000fc800078e0210 */
[--C-:B------:R-:W-:Y:S01]  /*ce80*/  IMAD.WIDE R22, R23, 0x2, R16.reuse ;  /* 0x0000000217167825 */ /* 0x100fe200078e0210 */
[----:B------:R4:W-:Y:S03]  /*ce90*/  STL.64 [R1+0x7f8], R24 ;  /* 0x0007f81801007387 */ /* 0x0009e60000100a00 */
[--C-:B------:R-:W-:Y:S01]  /*cea0*/  IMAD.WIDE R20, R18, 0x2, R16.reuse ;  /* 0x0000000212147825 */ /* 0x100fe200078e0210 */
[----:B------:R0:W-:Y:S03]  /*ceb0*/  STL.64 [R1+0x808], R22 ;  /* 0x0008081601007387 */ /* 0x0001e60000100a00 */
[--C-:B----4-:R-:W-:Y:S01]  /*cec0*/  IMAD.WIDE R24, R14, 0x2, R16.reuse ;  /* 0x000000020e187825 */ /* 0x110fe200078e0210 */
[----:B------:R1:W-:Y:S03]  /*ced0*/  STL.64 [R1+0x818], R20 ;  /* 0x0008181401007387 */ /* 0x0003e60000100a00 */
[--C-:B0-----:R-:W-:Y:S01]  /*cee0*/  IMAD.WIDE R22, R15, 0x2, R16.reuse ;  /* 0x000000020f167825 */ /* 0x101fe200078e0210 */
[----:B------:R-:W-:Y:S03]  /*cef0*/  STL.64 [R1+0x828], R24 ;  /* 0x0008281801007387 */ /* 0x000fe60000100a00 */
[----:B------:R-:W-:-:S04]  /*cf00*/  IMAD.WIDE R14, R9, 0x2, R16 ;  /* 0x00000002090e7825 */ /* 0x000fc800078e0210 */
[--C-:B-1----:R-:W-:Y:S01]  /*cf10*/  IMAD.WIDE R20, R8, 0x2, R16.reuse ;  /* 0x0000000208147825 */ /* 0x102fe200078e0210 */
[----:B------:R-:W-:Y:S03]  /*cf20*/  STL.64 [R1+0x838], R22 ;  /* 0x0008381601007387 */ /* 0x000fe60000100a00 */
[--C-:B------:R-:W-:Y:S01]  /*cf30*/  IMAD.WIDE R8, R4, 0x2, R16.reuse ;  /* 0x0000000204087825 */ /* 0x100fe200078e0210 */
[----:B------:R-:W-:Y:S03]  /*cf40*/  STL.64 [R1+0x848], R20 ;  /* 0x0008481401007387 */ /* 0x000fe60000100a00 */
[--C-:B------:R-:W-:Y:S01]  /*cf50*/  IMAD.WIDE R4, R5, 0x2, R16.reuse ;  /* 0x0000000205047825 */ /* 0x100fe200078e0210 */
[----:B------:R0:W-:Y:S04]  /*cf60*/  STL.64 [R1+0x858], R14 ;  /* 0x0008580e01007387 */ /* 0x0001e80000100a00 */
[----:B------:R1:W-:Y:S04]  /*cf70*/  STL.64 [R1+0x868], R8 ;  /* 0x0008680801007387 */ /* 0x0003e80000100a00 */
[----:B------:R4:W-:Y:S01]  /*cf80*/  STL.64 [R1+0x878], R4 ;  /* 0x0008780401007387 */ /* 0x0009e20000100a00 */
[----:B0-----:R-:W-:-:S04]  /*cf90*/  IMAD.WIDE R14, R29, 0x2, R16 ;  /* 0x000000021d0e7825 */ /* 0x001fc800078e0210 */
[--C-:B-1----:R-:W-:Y:S01]  /*cfa0*/  IMAD.WIDE R8, R13, 0x2, R16.reuse ;  /* 0x000000020d087825 */ /* 0x102fe200078e0210 */
[----:B------:R0:W-:Y:S04]  /*cfb0*/  STL.64 [R1+0x888], R14 ;  /* 0x0008880e01007387 */ /* 0x0001e80000100a00 */
[----:B------:R-:W5:Y:S01]  /*cfc0*/  LDL R27, [R1+0x3cc] ;  /* 0x0003cc00011b7983 */ /* 0x000f620000100800 */
[----:B----4-:R-:W-:-:S03]  /*cfd0*/  IMAD.WIDE R4, R12, 0x2, R16 ;  /* 0x000000020c047825 */ /* 0x010fc600078e0210 */
[----:B------:R1:W-:Y:S04]  /*cfe0*/  STL.64 [R1+0x898], R8 ;  /* 0x0008980801007387 */ /* 0x0003e80000100a00 */
[----:B------:R-:W4:Y:S04]  /*cff0*/  LDL R22, [R1+0x3d0] ;  /* 0x0003d00001167983 */ /* 0x000f280000100800 */
[----:B------:R1:W-:Y:S04]  /*d000*/  STL.64 [R1+0x8a8], R4 ;  /* 0x0008a80401007387 */ /* 0x0003e80000100a00 */
[----:B------:R-:W4:Y:S04]  /*d010*/  LDL R23, [R1+0x3d4] ;  /* 0x0003d40001177983 */ /* 0x000f280000100800 */
[----:B0-----:R-:W4:Y:S04]  /*d020*/  LDL R14, [R1+0x3d8] ;  /* 0x0003d800010e7983 */ /* 0x001f280000100800 */
[----:B------:R-:W4:Y:S04]  /*d030*/  LDL R15, [R1+0x3dc] ;  /* 0x0003dc00010f7983 */ /* 0x000f280000100800 */
[----:B-1----:R-:W4:Y:S04]  /*d040*/  LDL R8, [R1+0x30c] ;  /* 0x00030c0001087983 */ /* 0x002f280000100800 */
[----:B------:R-:W4:Y:S04]  /*d050*/  LDL R9, [R1+0x2fc] ;  /* 0x0002fc0001097983 */ /* 0x000f280000100800 */
[----:B------:R-:W4:Y:S04]  /*d060*/  LDL R4, [R1+0x2f8] ;  /* 0x0002f80001047983 */ /* 0x000f280000100800 */
[----:B------:R-:W4:Y:S04]  /*d070*/  LDL R5, [R1+0x2d4] ;  /* 0x0002d40001057983 */ /* 0x000f280000100800 */
[----:B------:R-:W4:Y:S04]  /*d080*/  LDL R29, [R1+0x2d0] ;  /* 0x0002d000011d7983 */ /* 0x000f280000100800 */
[----:B------:R-:W4:Y:S04]  /*d090*/  LDL R13, [R1+0x28c] ;  /* 0x00028c00010d7983 */ /* 0x000f280000100800 */
[----:B------:R-:W4:Y:S01]  /*d0a0*/  LDL R12, [R1+0x280] ;  /* 0x00028000010c7983 */ /* 0x000f220000100800 */
[----:B--2---:R-:W-:-:S05]  /*d0b0*/  IMAD.WIDE R18, R19, 0x2, R16 ;  /* 0x0000000213127825 */ /* 0x004fca00078e0210 */
[----:B------:R0:W-:Y:S01]  /*d0c0*/  STL.64 [R1+0x8b8], R18 ;  /* 0x0008b81201007387 */ /* 0x0001e20000100a00 */
[----:B---3--:R-:W-:-:S04]  /*d0d0*/  IMAD.WIDE R24, R11, 0x2, R16 ;  /* 0x000000020b187825 */ /* 0x008fc800078e0210 */
[--C-:B-----5:R-:W-:Y:S01]  /*d0e0*/  IMAD.WIDE R20, R10, 0x2, R16.reuse ;  /* 0x000000020a147825 */ /* 0x120fe200078e0210 */
[----:B------:R-:W-:Y:S03]  /*d0f0*/  STL.64 [R1+0x8c8], R24 ;  /* 0x0008c81801007387 */ /* 0x000fe60000100a00 */
[--C-:B0-----:R-:W-:Y:S01]  /*d100*/  IMAD.WIDE R18, R6, 0x2, R16.reuse ;  /* 0x0000000206127825 */ /* 0x101fe200078e0210 */
[----:B------:R-:W-:Y:S03]  /*d110*/  STL.64 [R1+0x8d8], R20 ;  /* 0x0008d81401007387 */ /* 0x000fe60000100a00 */
[--C-:B------:R-:W-:Y:S01]  /*d120*/  IMAD.WIDE R10, R7, 0x2, R16.reuse ;  /* 0x00000002070a7825 */ /* 0x100fe200078e0210 */
[----:B------:R-:W-:Y:S03]  /*d130*/  STL.64 [R1+0x8e8], R18 ;  /* 0x0008e81201007387 */ /* 0x000fe60000100a00 */
[--C-:B------:R-:W-:Y:S01]  /*d140*/  IMAD.WIDE R6, R2, 0x2, R16.reuse ;  /* 0x0000000202067825 */ /* 0x100fe200078e0210 */
[----:B------:R0:W-:Y:S03]  /*d150*/  STL.64 [R1+0x8f8], R10 ;  /* 0x0008f80a01007387 */ /* 0x0001e60000100a00 */
[--C-:B------:R-:W-:Y:S01]  /*d160*/  IMAD.WIDE R2, R3, 0x2, R16.reuse ;  /* 0x0000000203027825 */ /* 0x100fe200078e0210 */
[----:B0-----:R-:W2:Y:S04]  /*d170*/  LDL.LU R10, [R1+0x1b0] ;  /* 0x0001b000010a7983 */ /* 0x001ea80000300800 */
[----:B------:R0:W-:Y:S04]  /*d180*/  STL.64 [R1+0x908], R6 ;  /* 0x0009080601007387 */ /* 0x0001e80000100a00 */
[----:B------:R-:W3:Y:S04]  /*d190*/  LDL.LU R24, [R1+0x18c] ;  /* 0x00018c0001187983 */ /* 0x000ee80000300800 */
[----:B------:R1:W-:Y:S04]  /*d1a0*/  STL.64 [R1+0x918], R2 ;  /* 0x0009180201007387 */ /* 0x0003e80000100a00 */
[----:B------:R-:W5:Y:S04]  /*d1b0*/  LDL.LU R25, [R1+0x188] ;  /* 0x0001880001197983 */ /* 0x000f680000300800 */
[----:B------:R-:W2:Y:S04]  /*d1c0*/  LDL.LU R20, [R1+0x174] ;  /* 0x0001740001147983 */ /* 0x000ea80000300800 */
[----:B------:R-:W2:Y:S04]  /*d1d0*/  LDL.LU R21, [R1+0x170] ;  /* 0x0001700001157983 */ /* 0x000ea80000300800 */
[----:B------:R-:W2:Y:S04]  /*d1e0*/  LDL.LU R18, [R1+0x14c] ;  /* 0x00014c0001127983 */ /* 0x000ea80000300800 */
[----:B------:R-:W2:Y:S04]  /*d1f0*/  LDL.LU R19, [R1+0x148] ;  /* 0x0001480001137983 */ /* 0x000ea80000300800 */
[----:B0-----:R-:W2:Y:S04]  /*d200*/  LDL.LU R6, [R1+0x124] ;  /* 0x0001240001067983 */ /* 0x001ea80000300800 */
[----:B------:R-:W2:Y:S04]  /*d210*/  LDL.LU R7, [R1+0x120] ;  /* 0x0001200001077983 */ /* 0x000ea80000300800 */
[----:B-1----:R-:W2:Y:S04]  /*d220*/  LDL.LU R2, [R1+0xfc] ;  /* 0x0000fc0001027983 */ /* 0x002ea80000300800 */
[----:B------:R-:W2:Y:S04]  /*d230*/  LDL.LU R3, [R1+0x3e0] ;  /* 0x0003e00001037983 */ /* 0x000ea80000300800 */
[----:B------:R-:W2:Y:S01]  /*d240*/  LDL.LU R11, [R1+0xf8] ;  /* 0x0000f800010b7983 */ /* 0x000ea20000300800 */
[----:B------:R-:W-:-:S05]  /*d250*/  IMAD.WIDE R26, R27, 0x2, R16 ;  /* 0x000000021b1a7825 */ /* 0x000fca00078e0210 */
[----:B------:R4:W-:Y:S02]  /*d260*/  STL.64 [R1+0x928], R26 ;  /* 0x0009281a01007387 */ /* 0x0009e40000100a00 */
[----:B----4-:R-:W-:-:S04]  /*d270*/  IMAD.WIDE R26, R22, 0x2, R16 ;  /* 0x00000002161a7825 */ /* 0x010fc800078e0210 */
[--C-:B------:R-:W-:Y:S01]  /*d280*/  IMAD.WIDE R22, R23, 0x2, R16.reuse ;  /* 0x0000000217167825 */ /* 0x100fe200078e0210 */
[----:B------:R0:W-:Y:S04]  /*d290*/  STL.64 [R1+0x938], R26 ;  /* 0x0009381a01007387 */ /* 0x0001e80000100a00 */
[----:B0-----:R-:W4:Y:S04]  /*d2a0*/  LDL.LU.64 R26, [R1+0xf58] ;  /* 0x000f5800011a7983 */ /* 0x001f280000300a00 */
[----:B------:R0:W-:Y:S02]  /*d2b0*/  STL.64 [R1+0x948], R22 ;  /* 0x0009481601007387 */ /* 0x0001e40000100a00 */
[----:B0-----:R-:W-:-:S04]  /*d2c0*/  IMAD.WIDE R22, R14, 0x2, R16 ;  /* 0x000000020e167825 */ /* 0x001fc800078e0210 */
[--C-:B------:R-:W-:Y:S01]  /*d2d0*/  IMAD.WIDE R14, R15, 0x2, R16.reuse ;  /* 0x000000020f0e7825 */ /* 0x100fe200078e0210 */
[----:B------:R0:W-:Y:S04]  /*d2e0*/  STL.64 [R1+0x958], R22 ;  /* 0x0009581601007387 */ /* 0x0001e80000100a00 */
[----:B0-----:R-:W2:Y:S04]  /*d2f0*/  LDL.LU.64 R22, [R1+0xf50] ;  /* 0x000f500001167983 */ /* 0x001ea80000300a00 */
[----:B------:R0:W-:Y:S02]  /*d300*/  STL.64 [R1+0x968], R14 ;  /* 0x0009680e01007387 */ /* 0x0001e40000100a00 */
[----:B0-----:R-:W-:-:S05]  /*d310*/  IMAD.WIDE R14, R8, 0x2, R16 ;  /* 0x00000002080e7825 */ /* 0x001fca00078e0210 */
[----:B------:R0:W-:Y:S04]  /*d320*/  STL.64 [R1+0x978], R14 ;  /* 0x0009780e01007387 */ /* 0x0001e80000100a00 */
[----:B0-----:R-:W3:Y:S01]  /*d330*/  LDL.LU.64 R14, [R1+0xf48] ;  /* 0x000f4800010e7983 */ /* 0x001ee20000300a00 */
[----:B------:R-:W-:-:S05]  /*d340*/  IMAD.WIDE R8, R9, 0x2, R16 ;  /* 0x0000000209087825 */ /* 0x000fca00078e0210 */
[----:B------:R0:W-:Y:S02]  /*d350*/  STL.64 [R1+0x988], R8 ;  /* 0x0009880801007387 */ /* 0x0001e40000100a00 */
[----:B0-----:R-:W-:-:S04]  /*d360*/  IMAD.WIDE R8, R4, 0x2, R16 ;  /* 0x0000000204087825 */ /* 0x001fc800078e0210 */
[--C-:B------:R-:W-:Y:S01]  /*d370*/  IMAD.WIDE R4, R5, 0x2, R16.reuse ;  /* 0x0000000205047825 */ /* 0x100fe200078e0210 */
[----:B------:R0:W-:Y:S04]  /*d380*/  STL.64 [R1+0x998], R8 ;  /* 0x0009980801007387 */ /* 0x0001e80000100a00 */
[----:B0-----:R-:W5:Y:S04]  /*d390*/  LDL.LU.64 R8, [R1+0xf40] ;  /* 0x000f400001087983 */ /* 0x001f680000300a00 */
[----:B------:R0:W-:Y:S02]  /*d3a0*/  STL.64 [R1+0x9a8], R4 ;  /* 0x0009a80401007387 */ /* 0x0001e40000100a00 */
[----:B0-----:R-:W-:-:S05]  /*d3b0*/  IMAD.WIDE R4, R29, 0x2, R16 ;  /* 0x000000021d047825 */ /* 0x001fca00078e0210 */
[----:B------:R0:W-:Y:S02]  /*d3c0*/  STL.64 [R1+0x9b8], R4 ;  /* 0x0009b80401007387 */ /* 0x0001e40000100a00 */
[----:B0-----:R-:W-:-:S04]  /*d3d0*/  IMAD.WIDE R4, R13, 0x2, R16 ;  /* 0x000000020d047825 */ /* 0x001fc800078e0210 */
[--C-:B------:R-:W-:Y:S01]  /*d3e0*/  IMAD.WIDE R12, R12, 0x2, R16.reuse ;  /* 0x000000020c0c7825 */ /* 0x100fe200078e0210 */
[----:B------:R0:W-:Y:S04]  /*d3f0*/  STL.64 [R1+0x9c8], R4 ;  /* 0x0009c80401007387 */ /* 0x0001e80000100a00 */
[----:B0-----:R-:W5:Y:S04]  /*d400*/  LDL.LU.64 R4, [R1+0xf38] ;  /* 0x000f380001047983 */ /* 0x001f680000300a00 */
[----:B------:R4:W-:Y:S02]  /*d410*/  STL.64 [R1+0x9d8], R12 ;  /* 0x0009d80c01007387 */ /* 0x0009e40000100a00 */
[----:B----4-:R-:W-:-:S05]  /*d420*/  IMAD.WIDE R12, R27, 0x2, R16 ;  /* 0x000000021b0c7825 */ /* 0x010fca00078e0210 */
[----:B------:R2:W-:Y:S02]  /*d430*/  STL.64 [R1+0x9e8], R12 ;  /* 0x0009e80c01007387 */ /* 0x0005e40000100a00 */
[----:B--2---:R-:W-:-:S05]  /*d440*/  IMAD.WIDE R12, R23, 0x2, R16 ;  /* 0x00000002170c7825 */ /* 0x004fca00078e0210 */
[----:B------:R3:W-:Y:S02]  /*d450*/  STL.64 [R1+0x9f8], R12 ;  /* 0x0009f80c01007387 */ /* 0x0007e40000100a00 */
[----:B---3--:R-:W-:-:S05]  /*d460*/  IMAD.WIDE R12, R15, 0x2, R16 ;  /* 0x000000020f0c7825 */ /* 0x008fca00078e0210 */
[----:B------:R0:W-:Y:S04]  /*d470*/  STL.64 [R1+0xa08], R12 ;  /* 0x000a080c01007387 */ /* 0x0001e80000100a00 */
[----:B0-----:R-:W2:Y:S02]  /*d480*/  LDL.LU R13, [R1+0xf34] ;  /* 0x000f3400010d7983 */ /* 0x001ea40000300800 */
[----:B--2---:R-:W-:-:S05]  /*d490*/  IMAD.WIDE R12, R13, 0x2, R16 ;  /* 0x000000020d0c7825 */ /* 0x004fca00078e0210 */
[----:B------:R0:W-:Y:S04]  /*d4a0*/  STL.64 [R1+0xa18], R12 ;  /* 0x000a180c01007387 */ /* 0x0001e80000100a00 */
[----:B0-----:R-:W2:Y:S02]  /*d4b0*/  LDL.LU R12, [R1+0xf30] ;  /* 0x000f3000010c7983 */ /* 0x001ea40000300800 */
[----:B--2---:R-:W-:-:S05]  /*d4c0*/  IMAD.WIDE R12, R12, 0x2, R16 ;  /* 0x000000020c0c7825 */ /* 0x004fca00078e0210 */
[----:B------:R5:W-:Y:S02]  /*d4d0*/  STL.64 [R1+0xa28], R12 ;  /* 0x000a280c01007387 */ /* 0x000be40000100a00 */
[----:B-----5:R-:W-:-:S05]  /*d4e0*/  IMAD.WIDE R12, R9, 0x2, R16 ;  /* 0x00000002090c7825 */ /* 0x020fca00078e0210 */
[----:B------:R0:W-:Y:S02]  /*d4f0*/  STL.64 [R1+0xa38], R12 ;  /* 0x000a380c01007387 */ /* 0x0001e40000100a00 */
[----:B0-----:R-:W-:-:S05]  /*d500*/  IMAD.WIDE R12, R5, 0x2, R16 ;  /* 0x00000002050c7825 */ /* 0x001fca00078e0210 */
[----:B------:R0:W-:Y:S02]  /*d510*/  STL.64 [R1+0xa48], R12 ;  /* 0x000a480c01007387 */ /* 0x0001e40000100a00 */
[----:B0-----:R-:W-:-:S05]  /*d520*/  IMAD.WIDE R12, R10, 0x2, R16 ;  /* 0x000000020a0c7825 */ /* 0x001fca00078e0210 */
[----:B------:R0:W-:Y:S02]  /*d530*/  STL.64 [R1+0xa58], R12 ;  /* 0x000a580c01007387 */ /* 0x0001e40000100a00 */
[----:B0-----:R-:W-:-:S05]  /*d540*/  IMAD.WIDE R12, R24, 0x2, R16 ;  /* 0x00000002180c7825 */ /* 0x001fca00078e0210 */
[----:B------:R0:W-:Y:S02]  /*d550*/  STL.64 [R1+0xa68], R12 ;  /* 0x000a680c01007387 */ /* 0x0001e40000100a00 */
[----:B0-----:R-:W-:-:S05]  /*d560*/  IMAD.WIDE R12, R25, 0x2, R16 ;  /* 0x00000002190c7825 */ /* 0x001fca00078e0210 */
[----:B------:R0:W-:Y:S04]  /*d570*/  STL.64 [R1+0xa78], R12 ;  /* 0x000a780c01007387 */ /* 0x0001e80000100a00 */
[----:B0-----:R-:W2:Y:S04]  /*d580*/  LDL.LU.64 R12, [R1+0xf28] ;  /* 0x000f2800010c7983 */ /* 0x001ea80000300a00 */
[----:B------:R-:W-:Y:S04]  /*d590*/  STL [R1+0xe78], R25 ;  /* 0x000e781901007387 */ /* 0x000fe80000100800 */
[----:B------:R0:W-:Y:S02]  /*d5a0*/  STL [R1+0xe7c], R24 ;  /* 0x000e7c1801007387 */ /* 0x0001e40000100800 */
[----:B0-----:R-:W-:-:S05]  /*d5b0*/  IMAD.WIDE R24, R20, 0x2, R16 ;  /* 0x0000000214187825 */ /* 0x001fca00078e0210 */
[----:B------:R0:W-:Y:S04]  /*d5c0*/  STL.64 [R1+0xa88], R24 ;  /* 0x000a881801007387 */ /* 0x0001e80000100a00 */
[----:B------:R1:W-:Y:S01]  /*d5d0*/  STL.64 [R1+0xe88], R20 ;  /* 0x000e881401007387 */ /* 0x0003e20000100a00 */
[----:B0-----:R-:W-:-:S04]  /*d5e0*/  IMAD.WIDE R24, R21, 0x2, R16 ;  /* 0x0000000215187825 */ /* 0x001fc800078e0210 */
[--C-:B-1----:R-:W-:Y:S01]  /*d5f0*/  IMAD.WIDE R20, R18, 0x2, R16.reuse ;  /* 0x0000000212147825 */ /* 0x102fe200078e0210 */
[----:B------:R0:W-:Y:S04]  /*d600*/  STL.64 [R1+0xa98], R24 ;  /* 0x000a981801007387 */ /* 0x0001e80000100a00 */
[----:B------:R1:W-:Y:S04]  /*d610*/  STL.64 [R1+0xe90], R18 ;  /* 0x000e901201007387 */ /* 0x0003e80000100a00 */
[----:B------:R3:W-:Y:S01]  /*d620*/  STL.64 [R1+0xaa8], R20 ;  /* 0x000aa81401007387 */ /* 0x0007e20000100a00 */
[----:B0-----:R-:W-:-:S04]  /*d630*/  IMAD.WIDE R24, R19, 0x2, R16 ;  /* 0x0000000213187825 */ /* 0x001fc800078e0210 */
[--C-:B-1----:R-:W-:Y:S01]  /*d640*/  IMAD.WIDE R18, R7, 0x2, R16.reuse ;  /* 0x0000000207127825 */ /* 0x102fe200078e0210 */
[----:B------:R-:W-:Y:S03]  /*d650*/  STL.64 [R1+0xab8], R24 ;  /* 0x000ab81801007387 */ /* 0x000fe60000100a00 */
[--C-:B---3--:R-:W-:Y:S01]  /*d660*/  IMAD.WIDE R20, R6, 0x2, R16.reuse ;  /* 0x0000000206147825 */ /* 0x108fe200078e0210 */
[----:B------:R0:W-:Y:S04]  /*d670*/  STL.64 [R1+0xe98], R6 ;  /* 0x000e980601007387 */ /* 0x0001e80000100a00 */
[----:B------:R-:W-:Y:S04]  /*d680*/  STL.64 [R1+0xac8], R20 ;  /* 0x000ac81401007387 */ /* 0x000fe80000100a00 */
[----:B------:R1:W-:Y:S01]  /*d690*/  STL.64 [R1+0xad8], R18 ;  /* 0x000ad81201007387 */ /* 0x0003e20000100a00 */
[----:B0-----:R-:W-:-:S03]  /*d6a0*/  IMAD.WIDE R6, R2, 0x2, R16 ;  /* 0x0000000202067825 */ /* 0x001fc600078e0210 */
[----:B------:R-:W-:Y:S04]  /*d6b0*/  STL.64 [R1+0xea0], R2 ;  /* 0x000ea00201007387 */ /* 0x000fe80000100a00 */
[----:B------:R0:W-:Y:S01]  /*d6c0*/  STL.64 [R1+0xae8], R6 ;  /* 0x000ae80601007387 */ /* 0x0001e20000100a00 */
[----:B-1----:R-:W-:-:S05]  /*d6d0*/  IMAD.WIDE R18, R3, 0x2, R16 ;  /* 0x0000000203127825 */ /* 0x002fca00078e0210 */
[----:B------:R-:W-:Y:S01]  /*d6e0*/  STL.64 [R1+0xb08], R18 ;  /* 0x000b081201007387 */ /* 0x000fe20000100a00 */
[----:B0-----:R-:W-:-:S03]  /*d6f0*/  IMAD.WIDE R6, R11, 0x2, R16 ;  /* 0x000000020b067825 */ /* 0x001fc600078e0210 */
[----:B------:R-:W3:Y:S04]  /*d700*/  LDL.LU R2, [R1+0x58] ;  /* 0x0000580001027983 */ /* 0x000ee80000300800 */
[----:B------:R-:W4:Y:S04]  /*d710*/  LDL.LU R3, [R1+0x68] ;  /* 0x0000680001037983 */ /* 0x000f280000300800 */
[----:B------:R0:W-:Y:S04]  /*d720*/  STL.64 [R1+0xaf8], R6 ;  /* 0x000af80601007387 */ /* 0x0001e80000100a00 */
[----:B0-----:R-:W5:Y:S04]  /*d730*/  LDL.LU R6, [R1+0x78] ;  /* 0x0000780001067983 */ /* 0x001f680000300800 */
[----:B------:R-:W3:Y:S04]  /*d740*/  LDL.LU R7, [R1+0x80] ;  /* 0x0000800001077983 */ /* 0x000ee80000300800 */
[----:B------:R-:W3:Y:S04]  /*d750*/  LDL.LU R18, [R1+0xa4] ;  /* 0x0000a40001127983 */ /* 0x000ee80000300800 */
[----:B------:R-:W3:Y:S04]  /*d760*/  LDL.LU R19, [R1+0x1e8] ;  /* 0x0001e80001137983 */ /* 0x000ee80000300800 */
[----:B------:R-:W3:Y:S04]  /*d770*/  LDL.LU R20, [R1+0x1ec] ;  /* 0x0001ec0001147983 */ /* 0x000ee80000300800 */
[----:B------:R-:W3:Y:S04]  /*d780*/  LDL.LU R21, [R1+0x1f8] ;  /* 0x0001f80001157983 */ /* 0x000ee80000300800 */
[----:B------:R-:W3:Y:S04]  /*d790*/  LDL.LU R24, [R1+0x1fc] ;  /* 0x0001fc0001187983 */ /* 0x000ee80000300800 */
[----:B------:R-:W3:Y:S04]  /*d7a0*/  LDL.LU R25, [R1+0x210] ;  /* 0x0002100001197983 */ /* 0x000ee80000300800 */
[----:B------:R0:W-:Y:S04]  /*d7b0*/  STL.64 [R1+0xea8], R10 ;  /* 0x000ea80a01007387 */ /* 0x0001e80000100a00 */
[----:B0-----:R-:W3:Y:S04]  /*d7c0*/  LDL.LU R10, [R1+0x40] ;  /* 0x00004000010a7983 */ /* 0x001ee80000300800 */
[----:B------:R-:W3:Y:S01]  /*d7d0*/  LDL.LU R11, [R1+0x50] ;  /* 0x00005000010b7983 */ /* 0x000ee20000300800 */
[----:B--2---:R-:W-:-:S04]  /*d7e0*/  IMAD.WIDE R4, R4, 0x2, R12 ;  /* 0x0000000204047825 */ /* 0x004fc800078e020c */
[--C-:B------:R-:W-:Y:S01]  /*d7f0*/  IMAD.WIDE R8, R8, 0x2, R12.reuse ;  /* 0x0000000208087825 */ /* 0x100fe200078e020c */
[----:B------:R0:W-:Y:S04]  /*d800*/  STL.64 [R1+0xeb0], R4 ;  /* 0x000eb00401007387 */ /* 0x0001e80000100a00 */
[----:B0-----:R-:W2:Y:S04]  /*d810*/  LDL.LU R4, [R1+0x20] ;  /* 0x0000200001047983 */ /* 0x001ea80000300800 */
[----:B------:R-:W3:Y:S04]  /*d820*/  LDL.LU R5, [R1+0x30] ;  /* 0x0000300001057983 */ /* 0x000ee80000300800 */
[----:B------:R0:W-:Y:S04]  /*d830*/  STL.64 [R1+0xeb8], R8 ;  /* 0x000eb80801007387 */ /* 0x0001e80000100a00 */
[----:B0-----:R-:W3:Y:S04]  /*d840*/  LDL.LU R8, [R1+0x8] ;  /* 0x0000080001087983 */ /* 0x001ee80000300800 */
[----:B------:R-:W4:Y:S01]  /*d850*/  LDL.LU R9, [R1+0x18] ;  /* 0x0000180001097983 */ /* 0x000f220000300800 */
[----:B------:R-:W-:-:S04]  /*d860*/  IMAD.WIDE R14, R14, 0x2, R12 ;  /* 0x000000020e0e7825 */ /* 0x000fc800078e020c */
[--C-:B------:R-:W-:Y:S01]  /*d870*/  IMAD.WIDE R16, R0, 0x2, R12.reuse ;  /* 0x0000000200107825 */ /* 0x100fe200078e020c */
[----:B------:R-:W-:Y:S03]  /*d880*/  STL.64 [R1+0xec0], R14 ;  /* 0x000ec00e01007387 */ /* 0x000fe60000100a00 */
[--C-:B------:R-:W-:Y:S01]  /*d890*/  IMAD.WIDE R22, R22, 0x2, R12.reuse ;  /* 0x0000000216167825 */ /* 0x100fe200078e020c */
[----:B------:R2:W-:Y:S03]  /*d8a0*/  STL.64 [R1+0xec8], R16 ;  /* 0x000ec81001007387 */ /* 0x0005e60000100a00 */
[--C-:B------:R-:W-:Y:S01]  /*d8b0*/  IMAD.WIDE R26, R26, 0x2, R12.reuse ;  /* 0x000000021a1a7825 */ /* 0x100fe200078e020c */
[----:B------:R-:W-:Y:S03]  /*d8c0*/  STL.64 [R1+0xed0], R22 ;  /* 0x000ed01601007387 */ /* 0x000fe60000100a00 */
[--C-:B------:R-:W-:Y:S01]  /*d8d0*/  IMAD.WIDE R28, R28, 0x2, R12.reuse ;  /* 0x000000021c1c7825 */ /* 0x100fe200078e020c */
[----:B------:R-:W-:Y:S04]  /*d8e0*/  STL.64 [R1+0xed8], R26 ;  /* 0x000ed81a01007387 */ /* 0x000fe80000100a00 */
[----:B------:R-:W-:Y:S01]  /*d8f0*/  STL.64 [R1+0xee0], R28 ;  /* 0x000ee01c01007387 */ /* 0x000fe20000100a00 */
[----:B--2---:R-:W-:-:S04]  /*d900*/  IMAD.WIDE R16, R4, 0x2, R12 ;  /* 0x0000000204107825 */ /* 0x004fc800078e020c */
[----:B---3--:R-:W-:-:S04]  /*d910*/  IMAD.WIDE R14, R8, 0x2, R12 ;  /* 0x00000002080e7825 */ /* 0x008fc800078e020c */
[--C-:B----4-:R-:W-:Y:S01]  /*d920*/  IMAD.WIDE R8, R9, 0x2, R12.reuse ;  /* 0x0000000209087825 */ /* 0x110fe200078e020c */
[----:B------:R0:W-:Y:S04]  /*d930*/  STL.64 [R1+0x8], R14 ;  /* 0x0000080e01007387 */ /* 0x0001e80000100a00 */
[----:B------:R1:W-:Y:S04]  /*d940*/  STL.64 [R1+0x18], R8 ;  /* 0x0000180801007387 */ /* 0x0003e80000100a00 */
[----:B------:R-:W-:Y:S01]  /*d950*/  STL.64 [R1+0x20], R16 ;  /* 0x0000201001007387 */ /* 0x000fe20000100a00 */
[----:B0-----:R-:W-:-:S04]  /*d960*/  IMAD.WIDE R14, R5, 0x2, R12 ;  /* 0x00000002050e7825 */ /* 0x001fc800078e020c */
[--C-:B-1----:R-:W-:Y:S01]  /*d970*/  IMAD.WIDE R8, R10, 0x2, R12.reuse ;  /* 0x000000020a087825 */ /* 0x102fe200078e020c */
[----:B------:R-:W-:Y:S03]  /*d980*/  STL.64 [R1+0x30], R14 ;  /* 0x0000300e01007387 */ /* 0x000fe60000100a00 */
[--C-:B------:R-:W-:Y:S01]  /*d990*/  IMAD.WIDE R4, R11, 0x2, R12.reuse ;  /* 0x000000020b047825 */ /* 0x100fe200078e020c */
[----:B------:R0:W-:Y:S03]  /*d9a0*/  STL.64 [R1+0x40], R8 ;  /* 0x0000400801007387 */ /* 0x0001e60000100a00 */
[--C-:B------:R-:W-:Y:S01]  /*d9b0*/  IMAD.WIDE R10, R2, 0x2, R12.reuse ;  /* 0x00000002020a7825 */ /* 0x100fe200078e020c */
[----:B------:R5:W-:Y:S04]  /*d9c0*/  STL.64 [R1+0x50], R4 ;  /* 0x0000500401007387 */ /* 0x000be80000100a00 */
[----:B------:R-:W-:Y:S01]  /*d9d0*/  STL.64 [R1+0x58], R10 ;  /* 0x0000580a01007387 */ /* 0x000fe20000100a00 */
[----:B0-----:R-:W-:-:S04]  /*d9e0*/  IMAD.WIDE R8, R3, 0x2, R12 ;  /* 0x0000000203087825 */ /* 0x001fc800078e020c */
[--C-:B-----5:R-:W-:Y:S01]  /*d9f0*/  IMAD.WIDE R4, R6, 0x2, R12.reuse ;  /* 0x0000000206047825 */ /* 0x120fe200078e020c */
[----:B------:R-:W-:Y:S03]  /*da00*/  STL.64 [R1+0x68], R8 ;  /* 0x0000680801007387 */ /* 0x000fe60000100a00 */
[--C-:B------:R-:W-:Y:S01]  /*da10*/  IMAD.WIDE R2, R7, 0x2, R12.reuse ;  /* 0x0000000207027825 */ /* 0x100fe200078e020c */
[----:B------:R0:W-:Y:S03]  /*da20*/  STL.64 [R1+0x78], R4 ;  /* 0x0000780401007387 */ /* 0x0001e60000100a00 */
[--C-:B------:R-:W-:Y:S01]  /*da30*/  IMAD.WIDE R6, R18, 0x2, R12.reuse ;  /* 0x0000000212067825 */ /* 0x100fe200078e020c */
[----:B------:R1:W-:Y:S04]  /*da40*/  STL.64 [R1+0x80], R2 ;  /* 0x0000800201007387 */ /* 0x0003e80000100a00 */
[----:B------:R2:W-:Y:S01]  /*da50*/  STL.64 [R1+0x90], R6 ;  /* 0x0000900601007387 */ /* 0x0005e20000100a00 */
[----:B0-----:R-:W-:-:S04]  /*da60*/  IMAD.WIDE R4, R19, 0x2, R12 ;  /* 0x0000000213047825 */ /* 0x001fc800078e020c */
[--C-:B-1----:R-:W-:Y:S01]  /*da70*/  IMAD.WIDE R2, R20, 0x2, R12.reuse ;  /* 0x0000000214027825 */ /* 0x102fe200078e020c */
[----:B------:R0:W-:Y:S03]  /*da80*/  STL.64 [R1+0xa0], R4 ;  /* 0x0000a00401007387 */ /* 0x0001e60000100a00 */
[--C-:B--2---:R-:W-:Y:S01]  /*da90*/  IMAD.WIDE R6, R21, 0x2, R12.reuse ;  /* 0x0000000215067825 */ /* 0x104fe200078e020c */
[----:B------:R1:W-:Y:S04]  /*daa0*/  STL.64 [R1+0xb0], R2 ;  /* 0x0000b00201007387 */ /* 0x0003e80000100a00 */
[----:B------:R-:W-:Y:S01]  /*dab0*/  STL.64 [R1+0xc0], R6 ;  /* 0x0000c00601007387 */ /* 0x000fe20000100a00 */
[----:B0-----:R-:W-:-:S03]  /*dac0*/  IMAD.WIDE R4, R24, 0x2, R12 ;  /* 0x0000000218047825 */ /* 0x001fc600078e020c */
[----:B------:R-:W2:Y:S04]  /*dad0*/  LDL.LU R28, [R1+0x1c4] ;  /* 0x0001c400011c7983 */ /* 0x000ea80000300800 */
[----:B------:R-:W-:Y:S04]  /*dae0*/  STL.64 [R1+0xd0], R4 ;  /* 0x0000d00401007387 */ /* 0x000fe80000100a00 */
[----:B------:R-:W3:Y:S01]  /*daf0*/  LDL.LU R29, [R1+0x1c0] ;  /* 0x0001c000011d7983 */ /* 0x000ee20000300800 */
[----:B-1----:R-:W-:-:S05]  /*db00*/  IMAD.WIDE R2, R25, 0x2, R12 ;  /* 0x0000000219027825 */ /* 0x002fca00078e020c */
[----:B------:R-:W-:Y:S04]  /*db10*/  STL.64 [R1+0xe0], R2 ;  /* 0x0000e00201007387 */ /* 0x000fe80000100a00 */
[----:B---3--:R0:W-:Y:S04]  /*db20*/  STL [R1+0xf10], R29 ;  /* 0x000f101d01007387 */ /* 0x0081e80000100800 */
[----:B0-----:R-:W3:Y:S04]  /*db30*/  LDL.LU R29, [R1+0x220] ;  /* 0x00022000011d7983 */ /* 0x001ee80000300800 */
[----:B--2---:R0:W-:Y:S04]  /*db40*/  STL [R1+0xf14], R28 ;  /* 0x000f141c01007387 */ /* 0x0041e80000100800 */
[----:B0-----:R-:W2:Y:S04]  /*db50*/  LDL.LU R28, [R1+0x214] ;  /* 0x00021400011c7983 */ /* 0x001ea80000300800 */
[----:B---3--:R0:W-:Y:S04]  /*db60*/  STL [R1+0xf18], R29 ;  /* 0x000f181d01007387 */ /* 0x0081e80000100800 */
[----:B0-----:R-:W3:Y:S04]  /*db70*/  LDL.LU R29, [R1+0x1d0] ;  /* 0x0001d000011d7983 */ /* 0x001ee80000300800 */
[----:B--2---:R0:W-:Y:S04]  /*db80*/  STL [R1+0xf1c], R28 ;  /* 0x000f1c1c01007387 */ /* 0x0041e80000100800 */
[----:B0-----:R-:W2:Y:S04]  /*db90*/  LDL.LU R28, [R1+0x1d4] ;  /* 0x0001d400011c7983 */ /* 0x001ea80000300800 */
[----:B---3--:R2:W-:Y:S04]  /*dba0*/  STL [R1+0xf20], R29 ;  /* 0x000f201d01007387 */ /* 0x0085e80000100800 */
        /* <DEDUP_REMOVED lines=17> */
[----:B--2---:R-:W-:-:S03]  /*dcc0*/  IMAD.WIDE R28, R28, 0x2, R12 ;  /* 0x000000021c1c7825 */ /* 0x004fc600078e020c */
[----:B------:R-:W2:Y:S04]  /*dcd0*/  LDL.LU R6, [R1+0x2c8] ;  /* 0x0002c80001067983 */ /* 0x000ea80000300800 */
[----:B------:R-:W2:Y:S04]  /*dce0*/  LDL.LU R7, [R1+0x2cc] ;  /* 0x0002cc0001077983 */ /* 0x000ea80000300800 */
[----:B------:R-:W2:Y:S04]  /*dcf0*/  LDL.LU R18, [R1+0x2e0] ;  /* 0x0002e00001127983 */ /* 0x000ea80000300800 */
[----:B------:R-:W2:Y:S04]  /*dd00*/  LDL.LU R19, [R1+0x2f0] ;  /* 0x0002f00001137983 */ /* 0x000ea80000300800 */
[----:B------:R-:W2:Y:S04]  /*dd10*/  LDL.LU R20, [R1+0x310] ;  /* 0x0003100001147983 */ /* 0x000ea80000300800 */
[----:B------:R-:W2:Y:S04]  /*dd20*/  LDL.LU R21, [R1+0x314] ;  /* 0x0003140001157983 */ /* 0x000ea80000300800 */
[----:B------:R-:W2:Y:S04]  /*dd30*/  LDL.LU R24, [R1+0x318] ;  /* 0x0003180001187983 */ /* 0x000ea80000300800 */
[----:B------:R-:W2:Y:S04]  /*dd40*/  LDL.LU R25, [R1+0x31c] ;  /* 0x00031c0001197983 */ /* 0x000ea80000300800 */
[----:B------:R0:W-:Y:S04]  /*dd50*/  STL.64 [R1+0xf0], R28 ;  /* 0x0000f01c01007387 */ /* 0x0001e80000100a00 */
[----:B0-----:R-:W2:Y:S02]  /*dd60*/  LDL.LU R29, [R1+0xf20] ;  /* 0x000f2000011d7983 */ /* 0x001ea40000300800 */
[----:B--2---:R-:W-:-:S05]  /*dd70*/  IMAD.WIDE R28, R29, 0x2, R12 ;  /* 0x000000021d1c7825 */ /* 0x004fca00078e020c */
        /* <DEDUP_REMOVED lines=12> */
[----:B------:R3:W-:Y:S02]  /*de40*/  STL.64 [R1+0x158], R28 ;  /* 0x0001581c01007387 */ /* 0x0007e40000100a00 */
[----:B---3--:R-:W-:-:S04]  /*de50*/  IMAD.WIDE R28, R26, 0x2, R12 ;  /* 0x000000021a1c7825 */ /* 0x008fc800078e020c */
[--C-:B----4-:R-:W-:Y:S01]  /*de60*/  IMAD.WIDE R26, R27, 0x2, R12.reuse ;  /* 0x000000021b1a7825 */ /* 0x110fe200078e020c */
[----:B------:R5:W-:Y:S04]  /*de70*/  STL.64 [R1+0x168], R28 ;  /* 0x0001681c01007387 */ /* 0x000be80000100a00 */
[----:B------:R0:W-:Y:S01]  /*de80*/  STL.64 [R1+0x180], R26 ;  /* 0x0001801a01007387 */ /* 0x0001e20000100a00 */
[----:B-----5:R-:W-:-:S04]  /*de90*/  IMAD.WIDE R28, R22, 0x2, R12 ;  /* 0x00000002161c7825 */ /* 0x020fc800078e020c */
[--C-:B0-----:R-:W-:Y:S01]  /*dea0*/  IMAD.WIDE R26, R23, 0x2, R12.reuse ;  /* 0x00000002171a7825 */ /* 0x101fe200078e020c */
        /* <DEDUP_REMOVED lines=203> */
[----:B0-----:R-:W2:Y:S04]  /*eb60*/  LDL.LU.64 R28, [R1+0xee0] ;  /* 0x000ee000011c7983 */ /* 0x001ea80000300a00 */
[----:B------:R5:W-:Y:S02]  /*eb70*/  STL.64 [R1+0x8e0], R26 ;  /* 0x0008e01a01007387 */ /* 0x000be40000100a00 */
[----:B-----5:R-:W-:-:S04]  /*eb80*/  IMAD.WIDE R26, R22, 0x2, R12 ;  /* 0x00000002161a7825 */ /* 0x020fc800078e020c */
[--C-:B------:R-:W-:Y:S01]  /*eb90*/  IMAD.WIDE R22, R23, 0x2, R12.reuse ;  /* 0x0000000217167825 */ /* 0x100fe200078e020c */
[----:B------:R0:W-:Y:S04]  /*eba0*/  STL.64 [R1+0x8f0], R26 ;  /* 0x0008f01a01007387 */ /* 0x0001e80000100a00 */
[----:B0-----:R-:W3:Y:S04]  /*ebb0*/  LDL.LU.64 R26, [R1+0xed8] ;  /* 0x000ed800011a7983 */ /* 0x001ee80000300a00 */
[----:B------:R0:W-:Y:S02]  /*ebc0*/  STL.64 [R1+0x900], R22 ;  /* 0x0009001601007387 */ /* 0x0001e40000100a00 */
[----:B0-----:R-:W-:-:S04]  /*ebd0*/  IMAD.WIDE R22, R16, 0x2, R12 ;  /* 0x0000000210167825 */ /* 0x001fc800078e020c */
[--C-:B------:R-:W-:Y:S01]  /*ebe0*/  IMAD.WIDE R16, R17, 0x2, R12.reuse ;  /* 0x0000000211107825 */ /* 0x100fe200078e020c */
[----:B------:R0:W-:Y:S04]  /*ebf0*/  STL.64 [R1+0x910], R22 ;  /* 0x0009101601007387 */ /* 0x0001e80000100a00 */
[----:B0-----:R-:W4:Y:S04]  /*ec00*/  LDL.LU.64 R22, [R1+0xed0] ;  /* 0x000ed00001167983 */ /* 0x001f280000300a00 */
        /* <DEDUP_REMOVED lines=8> */
[----:B0-----:R-:W-:-:S04]  /*ec90*/  IMAD.WIDE R14, R8, 0x2, R12 ;  /* 0x00000002080e7825 */ /* 0x001fc800078e020c */
[--C-:B------:R-:W-:Y:S01]  /*eca0*/  IMAD.WIDE R8, R9, 0x2, R12.reuse ;  /* 0x0000000209087825 */ /* 0x100fe200078e020c */
[----:B------:R0:W-:Y:S04]  /*ecb0*/  STL.64 [R1+0x960], R14 ;  /* 0x0009600e01007387 */ /* 0x0001e80000100a00 */
[----:B0-----:R-:W2:Y:S04]  /*ecc0*/  LDL.LU.64 R14, [R1+0xec0] ;  /* 0x000ec000010e7983 */ /* 0x001ea80000300a00 */
        /* <DEDUP_REMOVED lines=13> */
[----:B0-----:R-:W2:Y:S01]  /*eda0*/  LDL.LU.64 R10, [R1+0xea8] ;  /* 0x000ea800010a7983 */ /* 0x001ea20000300a00 */
[----:B------:R-:W-:-:S05]  /*edb0*/  IMAD.WIDE R2, R3, 0x2, R12 ;  /* 0x0000000203027825 */ /* 0x000fca00078e020c */
[----:B------:R0:W-:Y:S02]  /*edc0*/  STL.64 [R1+0x9d0], R2 ;  /* 0x0009d00201007387 */ /* 0x0001e40000100a00 */
[----:B0-----:R-:W-:-:S04]  /*edd0*/  IMAD.WIDE R2, R6, 0x2, R12 ;  /* 0x0000000206027825 */ /* 0x001fc800078e020c */
[--C-:B------:R-:W-:Y:S01]  /*ede0*/  IMAD.WIDE R6, R7, 0x2, R12.reuse ;  /* 0x0000000207067825 */ /* 0x100fe200078e020c */
[----:B------:R0:W-:Y:S04]  /*edf0*/  STL.64 [R1+0x9e0], R2 ;  /* 0x0009e00201007387 */ /* 0x0001e80000100a00 */
[----:B0-----:R-:W3:Y:S04]  /*ee00*/  LDL.LU.64 R2, [R1+0xea0] ;  /* 0x000ea00001027983 */ /* 0x001ee80000300a00 */
        /* <DEDUP_REMOVED lines=16> */
[----:B--2---:R-:W-:-:S02]  /*ef10*/  IMAD.WIDE R24, R10, 0x2, R12 ;  /* 0x000000020a187825 */ /* 0x004fc400078e020c */
[----:B------:R-:W2:Y:S04]  /*ef20*/  LDL.LU R10, [R1+0xe80] ;  /* 0x000e8000010a7983 */ /* 0x000ea80000300800 */
        /* <DEDUP_REMOVED lines=8> */
[--C-:B------:R-:W-:Y:S01]  /*efb0*/  IMAD.WIDE R20, R21, 0x2, R12.reuse ;  /* 0x0000000215147825 */ /* 0x100fe200078e020c */
[----:B------:R0:W-:Y:S04]  /*efc0*/  STL.64 [R1+0xa90], R24 ;  /* 0x000a901801007387 */ /* 0x0001e80000100a00 */
[----:B0-----:R-:W2:Y:S04]  /*efd0*/  LDL.LU.64 R24, [R1+0xe70] ;  /* 0x000e700001187983 */ /* 0x001ea80000300a00 */
        /* <DEDUP_REMOVED lines=13> */
[----:B------:R0:W-:Y:S03]  /*f0b0*/  STL.64 [R1+0xaf0], R6 ;  /* 0x000af00601007387 */ /* 0x0001e60000100a00 */
[----:B------:R-:W-:Y:S01]  /*f0c0*/  IMAD.WIDE R12, R11, 0x2, R12 ;  /* 0x000000020b0c7825 */ /* 0x000fe200078e020c */
[----:B0-----:R-:W2:Y:S04]  /*f0d0*/  LDL.LU.64 R6, [R1+0xe58] ;  /* 0x000e580001067983 */ /* 0x001ea80000300a00 */
[----:B------:R0:W-:Y:S04]  /*f0e0*/  STL.64 [R1+0xd10], R2 ;  /* 0x000d100201007387 */ /* 0x0001e80000100a00 */
[----:B0-----:R-:W2:Y:S04]  /*f0f0*/  LDL.LU.64 R2, [R1+0xe50] ;  /* 0x000e500001027983 */ /* 0x001ea80000300a00 */
[----:B------:R-:W3:Y:S04]  /*f100*/  LDL.LU R11, [R1+0xe48] ;  /* 0x000e4800010b7983 */ /* 0x000ee80000300800 */
[----:B------:R-:W-:Y:S04]  /*f110*/  STL.64 [R1+0xe38], R12 ;  /* 0x000e380c01007387 */ /* 0x000fe80000100a00 */
[----:B--2---:R-:W-:Y:S04]  /*f120*/  STL [R1+0x314], R2 ;  /* 0x0003140201007387 */ /* 0x004fe80000100800 */
[----:B------:R-:W-:Y:S04]  /*f130*/  STL [R1+0x310], R3 ;  /* 0x0003100301007387 */ /* 0x000fe80000100800 */
[----:B------:R-:W-:Y:S04]  /*f140*/  STL [R1+0x31c], R4 ;  /* 0x00031c0401007387 */ /* 0x000fe80000100800 */
[----:B------:R-:W-:Y:S04]  /*f150*/  STL [R1+0x318], R5 ;  /* 0x0003180501007387 */ /* 0x000fe80000100800 */
[----:B------:R-:W-:Y:S04]  /*f160*/  STL [R1+0x324], R6 ;  /* 0x0003240601007387 */ /* 0x000fe80000100800 */
[----:B------:R-:W-:Y:S04]  /*f170*/  STL [R1+0x320], R7 ;  /* 0x0003200701007387 */ /* 0x000fe80000100800 */
[----:B------:R-:W-:Y:S04]  /*f180*/  STL [R1+0x32c], R8 ;  /* 0x00032c0801007387 */ /* 0x000fe80000100800 */
[----:B------:R-:W-:Y:S04]  /*f190*/  STL [R1+0x328], R9 ;  /* 0x0003280901007387 */ /* 0x000fe80000100800 */
[----:B------:R-:W-:Y:S04]  /*f1a0*/  STL [R1+0x334], R10 ;  /* 0x0003340a01007387 */ /* 0x000fe80000100800 */
[----:B---3--:R0:W-:Y:S04]  /*f1b0*/  STL [R1+0x330], R11 ;  /* 0x0003300b01007387 */ /* 0x0081e80000100800 */
[----:B0-----:R-:W2:Y:S04]  /*f1c0*/  LDL.LU.64 R10, [R1+0x10] ;  /* 0x00001000010a7983 */ /* 0x001ea80000300a00 */
[----:B------:R-:W3:Y:S04]  /*f1d0*/  LDL.LU.64 R8, [R1+0x8] ;  /* 0x0000080001087983 */ /* 0x000ee80000300a00 */
[----:B------:R-:W-:Y:S04]  /*f1e0*/  STL [R1+0x33c], R14 ;  /* 0x00033c0e01007387 */ /* 0x000fe80000100800 */
[----:B------:R0:W-:Y:S04]  /*f1f0*/  STL [R1+0x338], R15 ;  /* 0x0003380f01007387 */ /* 0x0001e80000100800 */
[----:B0-----:R-:W2:Y:S04]  /*f200*/  LDL.LU.64 R14, [R1] ;  /* 0x00000000010e7983 */ /* 0x001ea80000300a00 */
[----:B------:R-:W3:Y:S04]  /*f210*/  LDL.LU.64 R6, [R1+0x28] ;  /* 0x0000280001067983 */ /* 0x000ee80000300a00 */
[----:B------:R-:W-:Y:S04]  /*f220*/  STL [R1+0x344], R18 ;  /* 0x0003441201007387 */ /* 0x000fe80000100800 */
[----:B------:R-:W-:Y:S04]  /*f230*/  STL [R1+0x340], R19 ;  /* 0x0003401301007387 */ /* 0x000fe80000100800 */
[----:B------:R-:W3:Y:S04]  /*f240*/  LDL.LU.64 R4, [R1+0x18] ;  /* 0x0000180001047983 */ /* 0x000ee80000300a00 */
[----:B-----5:R-:W-:Y:S04]  /*f250*/  STL [R1+0x34c], R16 ;  /* 0x00034c1001007387 */ /* 0x020fe80000100800 */
[----:B------:R-:W-:Y:S04]  /*f260*/  STL [R1+0x348], R17 ;  /* 0x0003481101007387 */ /* 0x000fe80000100800 */
[----:B------:R-:W5:Y:S04]  /*f270*/  LDL.LU.64 R2, [R1+0x38] ;  /* 0x0000380001027983 */ /* 0x000f680000300a00 */
[----:B------:R-:W-:Y:S04]  /*f280*/  STL [R1+0x354], R20 ;  /* 0x0003541401007387 */ /* 0x000fe80000100800 */
[----:B------:R-:W-:Y:S04]  /*f290*/  STL [R1+0x350], R21 ;  /* 0x0003501501007387 */ /* 0x000fe80000100800 */
[----:B----4-:R-:W-:Y:S04]  /*f2a0*/  STL [R1+0x35c], R22 ;  /* 0x00035c1601007387 */ /* 0x010fe80000100800 */
[----:B------:R0:W-:Y:S04]  /*f2b0*/  STL [R1+0x358], R23 ;  /* 0x0003581701007387 */ /* 0x0001e80000100800 */
[----:B0-----:R-:W4:Y:S04]  /*f2c0*/  LDL.LU.64 R22, [R1+0x20] ;  /* 0x0000200001167983 */ /* 0x001f280000300a00 */
[----:B------:R-:W4:Y:S04]  /*f2d0*/  LDL.LU.64 R16, [R1+0x48] ;  /* 0x0000480001107983 */ /* 0x000f280000300a00 */
[----:B------:R-:W-:Y:S04]  /*f2e0*/  STL [R1+0x364], R24 ;  /* 0x0003641801007387 */ /* 0x000fe80000100800 */
[----:B------:R-:W-:Y:S04]  /*f2f0*/  STL [R1+0x360], R25 ;  /* 0x0003601901007387 */ /* 0x000fe80000100800 */
[----:B------:R-:W4:Y:S04]  /*f300*/  LDL.LU.64 R12, [R1+0x30] ;  /* 0x00003000010c7983 */ /* 0x000f280000300a00 */
[----:B------:R-:W-:Y:S04]  /*f310*/  STL [R1+0x36c], R26 ;  /* 0x00036c1a01007387 */ /* 0x000fe80000100800 */
[----:B------:R-:W-:Y:S04]  /*f320*/  STL [R1+0x368], R27 ;  /* 0x0003681b01007387 */ /* 0x000fe80000100800 */
[----:B------:R-:W4:Y:S04]  /*f330*/  LDL.LU.64 R20, [R1+0x60] ;  /* 0x0000600001147983 */ /* 0x000f280000300a00 */
[----:B--2---:R0:W-:Y:S01]  /*f340*/  STL [R1+0x374], R14 ;  /* 0x0003740e01007387 */ /* 0x0041e20000100800 */
[----:B------:R-:W-:-:S03]  /*f350*/  IMAD.MOV.U32 R0, RZ, RZ, R15 ;  /* 0x000000ffff007224 */ /* 0x000fc600078e000f */
[----:B------:R-:W2:Y:S04]  /*f360*/  LDL.LU.64 R18, [R1+0x40] ;  /* 0x0000400001127983 */ /* 0x000ea80000300a00 */
[----:B------:R1:W-:Y:S04]  /*f370*/  STL [R1+0x370], R0 ;  /* 0x0003700001007387 */ /* 0x0003e80000100800 */
[----:B------:R-:W-:Y:S04]  /*f380*/  STL [R1+0x37c], R28 ;  /* 0x00037c1c01007387 */ /* 0x000fe80000100800 */
[----:B------:R-:W-:Y:S04]  /*f390*/  STL [R1+0x378], R29 ;  /* 0x0003781d01007387 */ /* 0x000fe80000100800 */
[----:B0-----:R-:W2:Y:S01]  /*f3a0*/  LDL.LU.64 R14, [R1+0x70] ;  /* 0x00007000010e7983 */ /* 0x001ea20000300a00 */
[----:B-1----:R-:W-:-:S03]  /*f3b0*/  IMAD.MOV.U32 R0, RZ, RZ, R11 ;  /* 0x000000ffff007224 */ /* 0x002fc600078e000b */
[----:B------:R0:W-:Y:S04]  /*f3c0*/  STL [R1+0x384], R10 ;  /* 0x0003840a01007387 */ /* 0x0001e80000100800 */
[----:B0-----:R-:W2:Y:S04]  /*f3d0*/  LDL.LU.64 R10, [R1+0x50] ;  /* 0x00005000010a7983 */ /* 0x001ea80000300a00 */
[----:B------:R0:W-:Y:S04]  /*f3e0*/  STL [R1+0x380], R0 ;  /* 0x0003800001007387 */ /* 0x0001e80000100800 */
[----:B---3--:R1:W-:Y:S01]  /*f3f0*/  STL [R1+0x38c], R8 ;  /* 0x00038c0801007387 */ /* 0x0083e20000100800 */
[----:B0-----:R-:W-:-:S03]  /*f400*/  IMAD.MOV.U32 R0, RZ, RZ, R9 ;  /* 0x000000ffff007224 */ /* 0x001fc600078e0009 */
[----:B-1----:R-:W3:Y:S04]  /*f410*/  LDL.LU.64 R8, [R1+0x88] ;  /* 0x0000880001087983 */ /* 0x002ee80000300a00 */
[----:B------:R0:W-:Y:S04]  /*f420*/  STL [R1+0x388], R0 ;  /* 0x0003880001007387 */ /* 0x0001e80000100800 */
[----:B------:R1:W-:Y:S01]  /*f430*/  STL [R1+0x394], R6 ;  /* 0x0003940601007387 */ /* 0x0003e20000100800 */
[----:B0-----:R-:W-:-:S03]  /*f440*/  IMAD.MOV.U32 R0, RZ, RZ, R7 ;  /* 0x000000ffff007224 */ /* 0x001fc600078e0007 */
[----:B-1----:R-:W3:Y:S04]  /*f450*/  LDL.LU.64 R6, [R1+0x58] ;  /* 0x0000580001067983 */ /* 0x002ee80000300a00 */
[----:B------:R0:W-:Y:S04]  /*f460*/  STL [R1+0x390], R0 ;  /* 0x0003900001007387 */ /* 0x0001e80000100800 */
[----:B------:R1:W-:Y:S01]  /*f470*/  STL [R1+0x39c], R4 ;  /* 0x00039c0401007387 */ /* 0x0003e20000100800 */
[----:B0-----:R-:W-:-:S03]  /*f480*/  IMAD.MOV.U32 R0, RZ, RZ, R5 ;  /* 0x000000ffff007224 */ /* 0x001fc600078e0005 */
[----:B-1----:R-:W3:Y:S04]  /*f490*/  LDL.LU.64 R4, [R1+0x98] ;  /* 0x0000980001047983 */ /* 0x002ee80000300a00 */
[----:B------:R0:W-:Y:S04]  /*f4a0*/  STL [R1+0x398], R0 ;  /* 0x0003980001007387 */ /* 0x0001e80000100800 */
[----:B-----5:R1:W-:Y:S01]  /*f4b0*/  STL [R1+0x3a4], R2 ;  /* 0x0003a40201007387 */ /* 0x0203e20000100800 */
[----:B0-----:R-:W-:-:S03]  /*f4c0*/  IMAD.MOV.U32 R0, RZ, RZ, R3 ;  /* 0x000000ffff007224 */ /* 0x001fc600078e0003 */
[----:B-1----:R-:W5:Y:S04]  /*f4d0*/  LDL.LU.64 R2, [R1+0x68] ;  /* 0x0000680001027983 */ /* 0x002f680000300a00 */
[----:B------:R0:W-:Y:S04]  /*f4e0*/  STL [R1+0x3a0], R0 ;  /* 0x0003a00001007387 */ /* 0x0001e80000100800 */
[----:B----4-:R1:W-:Y:S01]  /*f4f0*/  STL [R1+0x3ac], R22 ;  /* 0x0003ac1601007387 */ /* 0x0103e20000100800 */
[----:B0-----:R-:W-:-:S03]  /*f500*/  IMAD.MOV.U32 R0, RZ, RZ, R23 ;  /* 0x000000ffff007224 */ /* 0x001fc600078e0017 */
[----:B-1----:R-:W4:Y:S04]  /*f510*/  LDL.LU.64 R22, [R1+0xa8] ;  /* 0x0000a80001167983 */ /* 0x002f280000300a00 */
[----:B------:R0:W-:Y:S04]  /*f520*/  STL [R1+0x3a8], R0 ;  /* 0x0003a80001007387 */ /* 0x0001e80000100800 */
[----:B------:R1:W-:Y:S01]  /*f530*/  STL [R1+0x3b4], R16 ;  /* 0x0003b41001007387 */ /* 0x0003e20000100800 */
        /* <DEDUP_REMOVED lines=11> */
[----:B--2---:R1:W-:Y:S01]  /*f5f0*/  STL [R1+0x3cc], R18 ;  /* 0x0003cc1201007387 */ /* 0x0043e20000100800 */
[----:B0-----:R-:W-:-:S03]  /*f600*/  IMAD.MOV.U32 R0, RZ, RZ, R19 ;  /* 0x000000ffff007224 */ /* 0x001fc600078e0013 */
[----:B-1----:R-:W2:Y:S04]  /*f610*/  LDL.LU.64 R18, [R1+0xc8] ;  /* 0x0000c80001127983 */ /* 0x002ea80000300a00 */
[----:B------:R0:W-:Y:S04]  /*f620*/  STL [R1+0x3c8], R0 ;  /* 0x0003c80001007387 */ /* 0x0001e80000100800 */
[----:B------:R1:W-:Y:S01]  /*f630*/  STL [R1+0x3d4], R14 ;  /* 0x0003d40e01007387 */ /* 0x0003e20000100800 */
[----:B0-----:R-:W-:-:S03]  /*f640*/  IMAD.MOV.U32 R0, RZ, RZ, R15 ;  /* 0x000000ffff007224 */ /* 0x001fc600078e000f */
[----:B-1----:R-:W2:Y:S04]  /*f650*/  LDL.LU.64 R14, [R1+0x90] ;  /* 0x00009000010e7983 */ /* 0x002ea80000300a00 */
[----:B------:R0:W-:Y:S04]  /*f660*/  STL [R1+0x3d0], R0 ;  /* 0x0003d00001007387 */ /* 0x0001e80000100800 */
[----:B------:R1:W-:Y:S01]  /*f670*/  STL [R1+0x3dc], R10 ;  /* 0x0003dc0a01007387 */ /* 0x0003e20000100800 */
[----:B0-----:R-:W-:-:S03]  /*f680*/  IMAD.MOV.U32 R0, RZ, RZ, R11 ;  /* 0x000000ffff007224 */ /* 0x001fc600078e000b */
[----:B-1----:R-:W2:Y:S04]  /*f690*/  LDL.LU.64 R10, [R1+0xd8] ;  /* 0x0000d800010a7983 */ /* 0x002ea80000300a00 */
        /* <DEDUP_REMOVED lines=645> */
[----:B------:R-:W-:Y:S04]  /*11ef0*/  STL [R1+0x8ec], R20 ;  /* 0x0008ec1401007387 */ /* 0x000fe80000100800 */
[----:B------:R-:W4:Y:S01]  /*11f00*/  LDL.LU.64 R24, [R1+0x948] ;  /* 0x0009480001187983 */ /* 0x000f220000300a00 */
[----:B0-----:R-:W-:-:S05]  /*11f10*/  IMAD.MOV.U32 R0, RZ, RZ, R21 ;  /* 0x000000ffff007224 */ /* 0x001fca00078e0015 */
[----:B------:R0:W-:Y:S04]  /*11f20*/  STL [R1+0x8e8], R0 ;  /* 0x0008e80001007387 */ /* 0x0001e80000100800 */
[----:B--2---:R-:W-:Y:S01]  /*11f30*/  STL [R1+0x8f4], R18 ;  /* 0x0008f41201007387 */ /* 0x004fe20000100800 */
[----:B0-----:R-:W-:-:S03]  /*11f40*/  IMAD.MOV.U32 R0, RZ, RZ, R19 ;  /* 0x000000ffff007224 */ /* 0x001fc600078e0013 */
[----:B------:R-:W2:Y:S04]  /*11f50*/  LDL.LU.64 R20, [R1+0x950] ;  /* 0x0009500001147983 */ /* 0x000ea80000300a00 */
[----:B------:R0:W-:Y:S04]  /*11f60*/  STL [R1+0x8f0], R0 ;  /* 0x0008f00001007387 */ /* 0x0001e80000100800 */
[----:B------:R-:W-:Y:S01]  /*11f70*/  STL [R1+0x8fc], R14 ;  /* 0x0008fc0e01007387 */ /* 0x000fe20000100800 */
[----:B0-----:R-:W-:-:S03]  /*11f80*/  IMAD.MOV.U32 R0, RZ, RZ, R15 ;  /* 0x000000ffff007224 */ /* 0x001fc600078e000f */
[----:B------:R-:W2:Y:S04]  /*11f90*/  LDL.LU.64 R18, [R1+0x958] ;  /* 0x0009580001127983 */ /* 0x000ea80000300a00 */
[----:B------:R0:W-:Y:S04]  /*11fa0*/  STL [R1+0x8f8], R0 ;  /* 0x0008f80001007387 */ /* 0x0001e80000100800 */
[----:B------:R-:W-:Y:S01]  /*11fb0*/  STL [R1+0x904], R10 ;  /* 0x0009040a01007387 */ /* 0x000fe20000100800 */
[----:B0-----:R-:W-:-:S03]  /*11fc0*/  IMAD.MOV.U32 R0, RZ, RZ, R11 ;  /* 0x000000ffff007224 */ /* 0x001fc600078e000b */
[----:B------:R-:W2:Y:S04]  /*11fd0*/  LDL.LU.64 R14, [R1+0x960] ;  /* 0x00096000010e7983 */ /* 0x000ea80000300a00 */
[----:B------:R0:W-:Y:S04]  /*11fe0*/  STL [R1+0x900], R0 ;  /* 0x0009000001007387 */ /* 0x0001e80000100800 */
[----:B---3--:R-:W-:Y:S01]  /*11ff0*/  STL [R1+0x90c], R8 ;  /* 0x00090c0801007387 */ /* 0x008fe20000100800 */
[----:B0-----:R-:W-:-:S03]  /*12000*/  IMAD.MOV.U32 R0, RZ, RZ, R9 ;  /* 0x000000ffff007224 */ /* 0x001fc600078e0009 */
[----:B------:R-:W3:Y:S04]  /*12010*/  LDL.LU.64 R10, [R1+0x968] ;  /* 0x00096800010a7983 */ /* 0x000ee80000300a00 */
[----:B------:R0:W-:Y:S04]  /*12020*/  STL [R1+0x908], R0 ;  /* 0x0009080001007387 */ /* 0x0001e80000100800 */
[----:B------:R-:W-:Y:S01]  /*12030*/  STL [R1+0x914], R6 ;  /* 0x0009140601007387 */ /* 0x000fe20000100800 */
[----:B0-----:R-:W-:-:S03]  /*12040*/  IMAD.MOV.U32 R0, RZ, RZ, R7 ;  /* 0x000000ffff007224 */ /* 0x001fc600078e0007 */
[----:B------:R-:W3:Y:S04]  /*12050*/  LDL.LU.64 R8, [R1+0x970] ;  /* 0x0009700001087983 */ /* 0x000ee80000300a00 */
[----:B------:R0:W-:Y:S02]  /*12060*/  STL [R1+0x910], R0 ;  /* 0x0009100001007387 */ /* 0x0001e40000100800 */
[----:B0-----:R-:W-:Y:S02]  /*12070*/  IMAD.MOV.U32 R0, RZ, RZ, R5 ;  /* 0x000000ffff007224 */ /* 0x001fe400078e0005 */
[----:B------:R-:W-:Y:S04]  /*12080*/  STL [R1+0x91c], R4 ;  /* 0x00091c0401007387 */ /* 0x000fe80000100800 */
[----:B------:R-:W3:Y:S04]  /*12090*/  LDL.LU.64 R6, [R1+0x978] ;  /* 0x0009780001067983 */ /* 0x000ee80000300a00 */
[----:B------:R5:W-:Y:S02]  /*120a0*/  STL [R1+0x918], R0 ;  /* 0x0009180001007387 */ /* 0x000be40000100800 */
[----:B-----5:R-:W-:-:S02]  /*120b0*/  IMAD.MOV.U32 R0, RZ, RZ, R3 ;  /* 0x000000ffff007224 */ /* 0x020fc400078e0003 */
[----:B------:R-:W-:Y:S04]  /*120c0*/  STL [R1+0x924], R2 ;  /* 0x0009240201007387 */ /* 0x000fe80000100800 */
[----:B------:R-:W5:Y:S04]  /*120d0*/  LDL.LU.64 R4, [R1+0x980] ;  /* 0x0009800001047983 */ /* 0x000f680000300a00 */
[----:B------:R0:W-:Y:S04]  /*120e0*/  STL [R1+0x920], R0 ;  /* 0x0009200001007387 */ /* 0x0001e80000100800 */
[----:B----4-:R1:W-:Y:S01]  /*120f0*/  STL [R1+0x92c], R22 ;  /* 0x00092c1601007387 */ /* 0x0103e20000100800 */
[----:B0-----:R-:W-:-:S03]  /*12100*/  IMAD.MOV.U32 R0, RZ, RZ, R23 ;  /* 0x000000ffff007224 */ /* 0x001fc600078e0017 */
[----:B------:R-:W4:Y:S04]  /*12110*/  LDL.LU.64 R2, [R1+0x988] ;  /* 0x0009880001027983 */ /* 0x000f280000300a00 */
[----:B------:R-:W-:Y:S04]  /*12120*/  STL [R1+0x934], R16 ;  /* 0x0009341001007387 */ /* 0x000fe80000100800 */
[----:B------:R0:W-:Y:S04]  /*12130*/  STL [R1+0x928], R0 ;  /* 0x0009280001007387 */ /* 0x0001e80000100800 */
[----:B-1----:R-:W4:Y:S01]  /*12140*/  LDL.LU.64 R22, [R1+0x990] ;  /* 0x0009900001167983 */ /* 0x002f220000300a00 */
[----:B0-----:R-:W-:-:S03]  /*12150*/  IMAD.MOV.U32 R0, RZ, RZ, R17 ;  /* 0x000000ffff007224 */ /* 0x001fc600078e0011 */
[----:B------:R-:W-:Y:S04]  /*12160*/  STL [R1+0x93c], R12 ;  /* 0x00093c0c01007387 */ /* 0x000fe80000100800 */
[----:B------:R0:W-:Y:S04]  /*12170*/  STL [R1+0x930], R0 ;  /* 0x0009300001007387 */ /* 0x0001e80000100800 */
[----:B------:R-:W4:Y:S01]  /*12180*/  LDL.LU.64 R16, [R1+0x998] ;  /* 0x0009980001107983 */ /* 0x000f220000300a00 */
[----:B0-----:R-:W-:-:S03]  /*12190*/  IMAD.MOV.U32 R0, RZ, RZ, R13 ;  /* 0x000000ffff007224 */ /* 0x001fc600078e000d */
[----:B------:R-:W-:Y:S04]  /*121a0*/  STL [R1+0x944], R24 ;  /* 0x0009441801007387 */ /* 0x000fe80000100800 */
[----:B------:R0:W-:Y:S04]  /*121b0*/  STL [R1+0x938], R0 ;  /* 0x0009380001007387 */ /* 0x0001e80000100800 */
[----:B------:R-:W4:Y:S01]  /*121c0*/  LDL.LU.64 R12, [R1+0x2f8] ;  /* 0x0002f800010c7983 */ /* 0x000f220000300a00 */
[----:B0-----:R-:W-:-:S03]  /*121d0*/  IMAD.MOV.U32 R0, RZ, RZ, R25 ;  /* 0x000000ffff007224 */ /* 0x001fc600078e0019 */
[----:B--2---:R-:W-:Y:S04]  /*121e0*/  STL [R1+0x94c], R20 ;  /* 0x00094c1401007387 */ /* 0x004fe80000100800 */
[----:B------:R0:W-:Y:S02]  /*121f0*/  STL [R1+0x940], R0 ;  /* 0x0009400001007387 */ /* 0x0001e40000100800 */
[----:B0-----:R-:W-:Y:S02]  /*12200*/  IMAD.MOV.U32 R0, RZ, RZ, R21 ;  /* 0x000000ffff007224 */ /* 0x001fe400078e0015 */
[----:B------:R-:W2:Y:S04]  /*12210*/  LDL.LU.64 R20, [R1+0x9a8] ;  /* 0x0009a80001147983 */ /* 0x000ea80000300a00 */
        /* <DEDUP_REMOVED lines=23> */
[----:B----4-:R-:W-:Y:S04]  /*12390*/  STL [R1+0x984], R2 ;  /* 0x0009840201007387 */ /* 0x010fe80000100800 */
[----:B------:R0:W-:Y:S04]  /*123a0*/  STL [R1+0x978], R0 ;  /* 0x0009780001007387 */ /* 0x0001e80000100800 */
[----:B-1----:R-:W4:Y:S01]  /*123b0*/  LDL.LU.64 R4, [R1+0x9d8] ;  /* 0x0009d80001047983 */ /* 0x002f220000300a00 */
[----:B0-----:R-:W-:-:S03]  /*123c0*/  IMAD.MOV.U32 R0, RZ, RZ, R3 ;  /* 0x000000ffff007224 */ /* 0x001fc600078e0003 */
[----:B------:R-:W-:Y:S04]  /*123d0*/  STL [R1+0x98c], R22 ;  /* 0x00098c1601007387 */ /* 0x000fe80000100800 */
[----:B------:R0:W-:Y:S04]  /*123e0*/  STL [R1+0x980], R0 ;  /* 0x0009800001007387 */ /* 0x0001e80000100800 */
[----:B------:R-:W5:Y:S01]  /*123f0*/  LDL.LU.64 R2, [R1+0x9e0] ;  /* 0x0009e00001027983 */ /* 0x000f620000300a00 */
        /* <DEDUP_REMOVED lines=9> */
[----:B------:R-:W5:Y:S04]  /*12490*/  LDL.LU.64 R12, [R1+0x9f8] ;  /* 0x0009f800010c7983 */ /* 0x000f680000300a00 */
[----:B------:R2:W-:Y:S02]  /*124a0*/  STL [R1+0x998], R0 ;  /* 0x0009980001007387 */ /* 0x0005e40000100800 */
[----:B--2---:R-:W-:Y:S02]  /*124b0*/  IMAD.MOV.U32 R0, RZ, RZ, R21 ;  /* 0x000000ffff007224 */ /* 0x004fe400078e0015 */
[----:B------:R-:W-:Y:S04]  /*124c0*/  STL [R1+0x9a4], R20 ;  /* 0x0009a41401007387 */ /* 0x000fe80000100800 */
        /* <DEDUP_REMOVED lines=10> */
[----:B---3--:R1:W-:Y:S04]  /*12570*/  STL [R1+0x9bc], R10 ;  /* 0x0009bc0a01007387 */ /* 0x0083e80000100800 */
[----:B------:R-:W3:Y:S01]  /*12580*/  LDL.LU.64 R22, [R1+0xa18] ;  /* 0x000a180001167983 */ /* 0x000ee20000300a00 */
[----:B0-----:R-:W-:-:S03]  /*12590*/  IMAD.MOV.U32 R0, RZ, RZ, R11 ;  /* 0x000000ffff007224 */ /* 0x001fc600078e000b */
[----:B------:R-:W-:Y:S04]  /*125a0*/  STL [R1+0x9c4], R8 ;  /* 0x0009c40801007387 */ /* 0x000fe80000100800 */
[----:B------:R0:W-:Y:S04]  /*125b0*/  STL [R1+0x9b8], R0 ;  /* 0x0009b80001007387 */ /* 0x0001e80000100800 */
[----:B-1----:R-:W3:Y:S01]  /*125c0*/  LDL.LU.64 R10, [R1+0x200] ;  /* 0x00020000010a7983 */ /* 0x002ee20000300a00 */
[----:B0-----:R-:W-:-:S03]  /*125d0*/  IMAD.MOV.U32 R0, RZ, RZ, R9 ;  /* 0x000000ffff007224 */ /* 0x001fc600078e0009 */
[----:B------:R-:W-:Y:S04]  /*125e0*/  STL [R1+0x9cc], R6 ;  /* 0x0009cc0601007387 */ /* 0x000fe80000100800 */
[----:B------:R0:W-:Y:S04]  /*125f0*/  STL [R1+0x9c0], R0 ;  /* 0x0009c00001007387 */ /* 0x0001e80000100800 */
[----:B------:R-:W3:Y:S04]  /*12600*/  LDL.LU.64 R8, [R1+0xa28] ;  /* 0x000a280001087983 */ /* 0x000ee80000300a00 */
[----:B------:R-:W3:Y:S01]  /*12610*/  LDL.LU.64 R20, [R1+0xa30] ;  /* 0x000a300001147983 */ /* 0x000ee20000300a00 */
[----:B0-----:R-:W-:-:S05]  /*12620*/  IMAD.MOV.U32 R0, RZ, RZ, R7 ;  /* 0x000000ffff007224 */ /* 0x001fca00078e0007 */
[----:B------:R0:W-:Y:S04]  /*12630*/  STL [R1+0x9c8], R0 ;  /* 0x0009c80001007387 */ /* 0x0001e80000100800 */
[----:B----4-:R-:W-:Y:S01]  /*12640*/  STL [R1+0x9d4], R4 ;  /* 0x0009d40401007387 */ /* 0x010fe20000100800 */
[----:B0-----:R-:W-:-:S03]  /*12650*/  IMAD.MOV.U32 R0, RZ, RZ, R5 ;  /* 0x000000ffff007224 */ /* 0x001fc600078e0005 */
[----:B------:R-:W4:Y:S04]  /*12660*/  LDL.LU.64 R6, [R1+0xa38] ;  /* 0x000a380001067983 */ /* 0x000f280000300a00 */
[----:B------:R5:W-:Y:S02]  /*12670*/  STL [R1+0x9d0], R0 ;  /* 0x0009d00001007387 */ /* 0x000be40000100800 */
[----:B-----5:R-:W-:Y:S02]  /*12680*/  IMAD.MOV.U32 R0, RZ, RZ, R3 ;  /* 0x000000ffff007224 */ /* 0x020fe400078e0003 */
[----:B------:R0:W-:Y:S04]  /*12690*/  STL [R1+0x9dc], R2 ;  /* 0x0009dc0201007387 */ /* 0x0001e80000100800 */
[----:B------:R-:W5:Y:S04]  /*126a0*/  LDL.LU.64 R4, [R1+0x1d8] ;  /* 0x0001d80001047983 */ /* 0x000f680000300a00 */
[----:B------:R1:W-:Y:S04]  /*126b0*/  STL [R1+0x9d8], R0 ;  /* 0x0009d80001007387 */ /* 0x0003e80000100800 */
[----:B------:R-:W-:Y:S04]  /*126c0*/  STL [R1+0x9e4], R26 ;  /* 0x0009e41a01007387 */ /* 0x000fe80000100800 */
[----:B0-----:R-:W5:Y:S01]  /*126d0*/  LDL.LU.64 R2, [R1+0xa48] ;  /* 0x000a480001027983 */ /* 0x001f620000300a00 */
[----:B-1----:R-:W-:-:S03]  /*126e0*/  IMAD.MOV.U32 R0, RZ, RZ, R27 ;  /* 0x000000ffff007224 */ /* 0x002fc600078e001b */
[----:B------:R-:W-:Y:S04]  /*126f0*/  STL [R1+0x9ec], R16 ;  /* 0x0009ec1001007387 */ /* 0x000fe80000100800 */
[----:B------:R0:W-:Y:S04]  /*12700*/  STL [R1+0x9e0], R0 ;  /* 0x0009e00001007387 */ /* 0x0001e80000100800 */
[----:B------:R-:W-:Y:S01]  /*12710*/  STL [R1+0x9f4], R12 ;  /* 0x0009f40c01007387 */ /* 0x000fe20000100800 */
[----:B0-----:R-:W-:-:S05]  /*12720*/  IMAD.MOV.U32 R0, RZ, RZ, R17 ;  /* 0x000000ffff007224 */ /* 0x001fca00078e0011 */
[----:B------:R0:W-:Y:S02]  /*12730*/  STL [R1+0x9e8], R0 ;  /* 0x0009e80001007387 */ /* 0x0001e40000100800 */
[----:B0-----:R-:W-:Y:S02]  /*12740*/  IMAD.MOV.U32 R0, RZ, RZ, R13 ;  /* 0x000000ffff007224 */ /* 0x001fe400078e000d */
[----:B------:R-:W5:Y:S04]  /*12750*/  LDL.LU.64 R12, [R1+0xa50] ;  /* 0x000a5000010c7983 */ /* 0x000f680000300a00 */
[----:B------:R2:W-:Y:S02]  /*12760*/  STL [R1+0x9f0], R0 ;  /* 0x0009f00001007387 */ /* 0x0005e40000100800 */
[----:B--2---:R-:W-:-:S02]  /*12770*/  IMAD.MOV.U32 R0, RZ, RZ, R25 ;  /* 0x000000ffff007224 */ /* 0x004fc400078e0019 */
[----:B------:R-:W-:Y:S04]  /*12780*/  STL [R1+0x9fc], R24 ;  /* 0x0009fc1801007387 */ /* 0x000fe80000100800 */
[----:B------:R-:W2:Y:S04]  /*12790*/  LDL.LU.64 R16, [R1+0xa58] ;  /* 0x000a580001107983 */ /* 0x000ea80000300a00 */
[----:B------:R-:W-:Y:S04]  /*127a0*/  STL [R1+0xa04], R18 ;  /* 0x000a041201007387 */ /* 0x000fe80000100800 */
[----:B------:R0:W-:Y:S02]  /*127b0*/  STL [R1+0x9f8], R0 ;  /* 0x0009f80001007387 */ /* 0x0001e40000100800 */
[----:B0-----:R-:W-:-:S02]  /*127c0*/  IMAD.MOV.U32 R0, RZ, RZ, R19 ;  /* 0x000000ffff007224 */ /* 0x001fc400078e0013 */
[----:B------:R-:W2:Y:S04]  /*127d0*/  LDL.LU.64 R18, [R1+0x1b0] ;  /* 0x0001b00001127983 */ /* 0x000ea80000300a00 */
[----:B------:R0:W-:Y:S04]  /*127e0*/  STL [R1+0xa00], R0 ;  /* 0x000a000001007387 */ /* 0x0001e80000100800 */
[----:B------:R1:W-:Y:S01]  /*127f0*/  STL [R1+0xa0c], R14 ;  /* 0x000a0c0e01007387 */ /* 0x0003e20000100800 */
[----:B0-----:R-:W-:-:S03]  /*12800*/  IMAD.MOV.U32 R0, RZ, RZ, R15 ;  /* 0x000000ffff007224 */ /* 0x001fc600078e000f */
[----:B---3--:R-:W-:Y:S04]  /*12810*/  STL [R1+0xa14], R22 ;  /* 0x000a141601007387 */ /* 0x008fe80000100800 */
[----:B------:R0:W-:Y:S04]  /*12820*/  STL [R1+0xa08], R0 ;  /* 0x000a080001007387 */ /* 0x0001e80000100800 */
[----:B-1----:R-:W3:Y:S01]  /*12830*/  LDL.LU.64 R14, [R1+0xa68] ;  /* 0x000a6800010e7983 */ /* 0x002ee20000300a00 */
[----:B0-----:R-:W-:-:S03]  /*12840*/  IMAD.MOV.U32 R0, RZ, RZ, R23 ;  /* 0x000000ffff007224 */ /* 0x001fc600078e0017 */
[----:B------:R-:W-:Y:S04]  /*12850*/  STL [R1+0xa1c], R10 ;  /* 0x000a1c0a01007387 */ /* 0x000fe80000100800 */
[----:B------:R0:W-:Y:S02]  /*12860*/  STL [R1+0xa10], R0 ;  /* 0x000a100001007387 */ /* 0x0001e40000100800 */
[----:B0-----:R-:W-:Y:S02]  /*12870*/  IMAD.MOV.U32 R0, RZ, RZ, R11 ;  /* 0x000000ffff007224 */ /* 0x001fe400078e000b */
[----:B------:R-:W2:Y:S04]  /*12880*/  LDL.LU.64 R10, [R1+0xa70] ;  /* 0x000a7000010a7983 */ /* 0x000ea80000300a00 */
[----:B------:R0:W-:Y:S04]  /*12890*/  STL [R1+0xa18], R0 ;  /* 0x000a180001007387 */ /* 0x0001e80000100800 */
[----:B------:R1:W-:Y:S01]  /*128a0*/  STL [R1+0xa24], R8 ;  /* 0x000a240801007387 */ /* 0x0003e20000100800 */
[----:B0-----:R-:W-:-:S03]  /*128b0*/  IMAD.MOV.U32 R0, RZ, RZ, R9 ;  /* 0x000000ffff007224 */ /* 0x001fc600078e0009 */
[----:B------:R-:W-:Y:S04]  /*128c0*/  STL [R1+0xa2c], R20 ;  /* 0x000a2c1401007387 */ /* 0x000fe80000100800 */
[----:B------:R0:W-:Y:S04]  /*128d0*/  STL [R1+0xa20], R0 ;  /* 0x000a200001007387 */ /* 0x0001e80000100800 */
[----:B-1----:R-:W2:Y:S01]  /*128e0*/  LDL.LU.64 R8, [R1+0xa78] ;  /* 0x000a780001087983 */ /* 0x002ea20000300a00 */
[----:B0-----:R-:W-:-:S03]  /*128f0*/  IMAD.MOV.U32 R0, RZ, RZ, R21 ;  /* 0x000000ffff007224 */ /* 0x001fc600078e0015 */
[----:B----4-:R-:W-:Y:S04]  /*12900*/  STL [R1+0xa34], R6 ;  /* 0x000a340601007387 */ /* 0x010fe80000100800 */
[----:B------:R0:W-:Y:S02]  /*12910*/  STL [R1+0xa28], R0 ;  /* 0x000a280001007387 */ /* 0x0001e40000100800 */
[----:B0-----:R-:W-:Y:S02]  /*12920*/  IMAD.MOV.U32 R0, RZ, RZ, R7 ;  /* 0x000000ffff007224 */ /* 0x001fe400078e0007 */
[----:B------:R-:W4:Y:S04]  /*12930*/  LDL.LU.64 R6, [R1+0x188] ;  /* 0x0001880001067983 */ /* 0x000f280000300a00 */
[----:B------:R0:W-:Y:S04]  /*12940*/  STL [R1+0xa30], R0 ;  /* 0x000a300001007387 */ /* 0x0001e80000100800 */
[----:B-----5:R1:W-:Y:S01]  /*12950*/  STL [R1+0xa3c], R4 ;  /* 0x000a3c0401007387 */ /* 0x0203e20000100800 */
[----:B0-----:R-:W-:-:S03]  /*12960*/  IMAD.MOV.U32 R0, RZ, RZ, R5 ;  /* 0x000000ffff007224 */ /* 0x001fc600078e0005 */
[----:B------:R-:W-:Y:S04]  /*12970*/  STL [R1+0xa44], R2 ;  /* 0x000a440201007387 */ /* 0x000fe80000100800 */
[----:B------:R0:W-:Y:S04]  /*12980*/  STL [R1+0xa38], R0 ;  /* 0x000a380001007387 */ /* 0x0001e80000100800 */
[----:B-1----:R-:W5:Y:S01]  /*12990*/  LDL.LU.64 R4, [R1+0xa90] ;  /* 0x000a900001047983 */ /* 0x002f620000300a00 */
[----:B0-----:R-:W-:-:S03]  /*129a0*/  IMAD.MOV.U32 R0, RZ, RZ, R3 ;  /* 0x000000ffff007224 */ /* 0x001fc600078e0003 */
[----:B-----5:R0:W-:Y:S04]  /*129b0*/  STL.64 [R1+0xe40], R4 ;  /* 0x000e400401007387 */ /* 0x0201e80000100a00 */
[----:B0-----:R-:W5:Y:S04]  /*129c0*/  LDL.LU.64 R4, [R1+0xa88] ;  /* 0x000a880001047983 */ /* 0x001f680000300a00 */
[----:B------:R-:W5:Y:S04]  /*129d0*/  LDL.LU.64 R2, [R1+0xa98] ;  /* 0x000a980001027983 */ /* 0x000f680000300a00 */
[----:B------:R0:W-:Y:S04]  /*129e0*/  STL [R1+0xa40], R0 ;  /* 0x000a400001007387 */ /* 0x0001e80000100800 */
[----:B------:R1:W-:Y:S01]  /*129f0*/  STL [R1+0xa4c], R12 ;  /* 0x000a4c0c01007387 */ /* 0x0003e20000100800 */
[----:B0-----:R-:W-:-:S03]  /*12a00*/  IMAD.MOV.U32 R0, RZ, RZ, R13 ;  /* 0x000000ffff007224 */ /* 0x001fc600078e000d */
[----:B--2---:R-:W-:Y:S04]  /*12a10*/  STL [R1+0xa54], R16 ;  /* 0x000a541001007387 */ /* 0x004fe80000100800 */
[----:B------:R0:W-:Y:S04]  /*12a20*/  STL [R1+0xa48], R0 ;  /* 0x000a480001007387 */ /* 0x0001e80000100800 */
[----:B-1----:R-:W2:Y:S04]  /*12a30*/  LDL.LU.64 R12, [R1+0x170] ;  /* 0x00017000010c7983 */ /* 0x002ea80000300a00 */
[----:B------:R-:W2:Y:S01]  /*12a40*/  LDL.LU.64 R28, [R1+0xaa8] ;  /* 0x000aa800011c7983 */ /* 0x000ea20000300a00 */
[----:B0-----:R-:W-:-:S05]  /*12a50*/  IMAD.MOV.U32 R0, RZ, RZ, R17 ;  /* 0x000000ffff007224 */ /* 0x001fca00078e0011 */
[----:B------:R0:W-:Y:S04]  /*12a60*/  STL [R1+0xa50], R0 ;  /* 0x000a500001007387 */ /* 0x0001e80000100800 */
[----:B------:R-:W-:Y:S04]  /*12a70*/  STL [R1+0xa5c], R18 ;  /* 0x000a5c1201007387 */ /* 0x000fe80000100800 */
[----:B------:R-:W2:Y:S01]  /*12a80*/  LDL.LU.64 R26, [R1+0xab0] ;  /* 0x000ab000011a7983 */ /* 0x000ea20000300a00 */
[----:B0-----:R-:W-:-:S03]  /*12a90*/  IMAD.MOV.U32 R0, RZ, RZ, R19 ;  /* 0x000000ffff007224 */ /* 0x001fc600078e0013 */
[----:B------:R-:W2:Y:S04]  /*12aa0*/  LDL.LU.64 R24, [R1+0xab8] ;  /* 0x000ab80001187983 */ /* 0x000ea80000300a00 */
[----:B------:R0:W-:Y:S04]  /*12ab0*/  STL [R1+0xa58], R0 ;  /* 0x000a580001007387 */ /* 0x0001e80000100800 */
[----:B---3--:R-:W-:Y:S04]  /*12ac0*/  STL [R1+0xa64], R14 ;  /* 0x000a640e01007387 */ /* 0x008fe80000100800 */
[----:B------:R-:W3:Y:S01]  /*12ad0*/  LDL.LU.64 R22, [R1+0x148] ;  /* 0x0001480001167983 */ /* 0x000ee20000300a00 */
[----:B0-----:R-:W-:-:S03]  /*12ae0*/  IMAD.MOV.U32 R0, RZ, RZ, R15 ;  /* 0x000000ffff007224 */ /* 0x001fc600078e000f */
[----:B------:R-:W2:Y:S04]  /*12af0*/  LDL.LU.64 R20, [R1+0xac8] ;  /* 0x000ac80001147983 */ /* 0x000ea80000300a00 */
[----:B------:R0:W-:Y:S04]  /*12b00*/  STL [R1+0xa60], R0 ;  /* 0x000a600001007387 */ /* 0x0001e80000100800 */
[----:B------:R-:W-:Y:S04]  /*12b10*/  STL [R1+0xa6c], R10 ;  /* 0x000a6c0a01007387 */ /* 0x000fe80000100800 */
[----:B------:R-:W2:Y:S01]  /*12b20*/  LDL.LU.64 R16, [R1+0xad0] ;  /* 0x000ad00001107983 */ /* 0x000ea20000300a00 */
[----:B0-----:R-:W-:-:S03]  /*12b30*/  IMAD.MOV.U32 R0, RZ, RZ, R11 ;  /* 0x000000ffff007224 */ /* 0x001fc600078e000b */
[----:B------:R-:W2:Y:S04]  /*12b40*/  LDL.LU.64 R18, [R1+0xad8] ;  /* 0x000ad80001127983 */ /* 0x000ea80000300a00 */
[----:B------:R0:W-:Y:S04]  /*12b50*/  STL [R1+0xa68], R0 ;  /* 0x000a680001007387 */ /* 0x0001e80000100800 */
[----:B------:R1:W-:Y:S04]  /*12b60*/  STL [R1+0xa74], R8 ;  /* 0x000a740801007387 */ /* 0x0003e80000100800 */
[----:B------:R-:W2:Y:S01]  /*12b70*/  LDL.LU.64 R14, [R1+0x120] ;  /* 0x00012000010e7983 */ /* 0x000ea20000300a00 */
[----:B0-----:R-:W-:-:S03]  /*12b80*/  IMAD.MOV.U32 R0, RZ, RZ, R9 ;  /* 0x000000ffff007224 */ /* 0x001fc600078e0009 */
[----:B------:R-:W2:Y:S04]  /*12b90*/  LDL.LU.64 R10, [R1+0xae8] ;  /* 0x000ae800010a7983 */ /* 0x000ea80000300a00 */
[----:B------:R0:W-:Y:S04]  /*12ba0*/  STL [R1+0xa70], R0 ;  /* 0x000a700001007387 */ /* 0x0001e80000100800 */
[----:B----4-:R4:W-:Y:S04]  /*12bb0*/  STL [R1+0xa7c], R6 ;  /* 0x000a7c0601007387 */ /* 0x0109e80000100800 */
[----:B-1----:R-:W2:Y:S01]  /*12bc0*/  LDL.LU.64 R8, [R1+0xaf0] ;  /* 0x000af00001087983 */ /* 0x002ea20000300a00 */
[----:B0-----:R-:W-:-:S03]  /*12bd0*/  IMAD.MOV.U32 R0, RZ, RZ, R7 ;  /* 0x000000ffff007224 */ /* 0x001fc600078e0007 */
[----:B----4-:R-:W4:Y:S04]  /*12be0*/  LDL.LU.64 R6, [R1+0xaf8] ;  /* 0x000af80001067983 */ /* 0x010f280000300a00 */
[----:B------:R0:W-:Y:S04]  /*12bf0*/  STL [R1+0xa78], R0 ;  /* 0x000a780001007387 */ /* 0x0001e80000100800 */
[----:B-----5:R1:W-:Y:S01]  /*12c00*/  STL [R1+0xa84], R4 ;  /* 0x000a840401007387 */ /* 0x0203e20000100800 */
[----:B0-----:R-:W-:-:S03]  /*12c10*/  IMAD.MOV.U32 R0, RZ, RZ, R5 ;  /* 0x000000ffff007224 */ /* 0x001fc600078e0005 */
[----:B-1----:R-:W5:Y:S04]  /*12c20*/  LDL.LU.64 R4, [R1+0xe40] ;  /* 0x000e400001047983 */ /* 0x002f680000300a00 */
[----:B-----5:R-:W-:Y:S04]  /*12c30*/  STL [R1+0xa8c], R4 ;  /* 0x000a8c0401007387 */ /* 0x020fe80000100800 */
[----:B------:R0:W-:Y:S04]  /*12c40*/  STL [R1+0xa80], R0 ;  /* 0x000a800001007387 */ /* 0x0001e80000100800 */
[----:B------:R-:W-:Y:S01]  /*12c50*/  STL [R1+0xa94], R2 ;  /* 0x000a940201007387 */ /* 0x000fe20000100800 */
[----:B0-----:R-:W-:-:S05]  /*12c60*/  IMAD.MOV.U32 R0, RZ, RZ, R5 ;  /* 0x000000ffff007224 */ /* 0x001fca00078e0005 */
[----:B------:R0:W-:Y:S04]  /*12c70*/  STL [R1+0xa88], R0 ;  /* 0x000a880001007387 */ /* 0x0001e80000100800 */
[----:B------:R-:W5:Y:S01]  /*12c80*/  LDL.LU.64 R4, [R1+0xb08] ;  /* 0x000b080001047983 */ /* 0x000f620000300a00 */
[----:B0-----:R-:W-:-:S03]  /*12c90*/  IMAD.MOV.U32 R0, RZ, RZ, R3 ;  /* 0x000000ffff007224 */ /* 0x001fc600078e0003 */
[----:B------:R-:W5:Y:S04]  /*12ca0*/  LDL.64 R2, [R1+0xd10] ;  /* 0x000d100001027983 */ /* 0x000f680000100a00 */
[----:B------:R0:W-:Y:S04]  /*12cb0*/  STL [R1+0xa90], R0 ;  /* 0x000a900001007387 */ /* 0x0001e80000100800 */
[----:B--2---:R1:W-:Y:S01]  /*12cc0*/  STL [R1+0xa9c], R12 ;  /* 0x000a9c0c01007387 */ /* 0x0043e20000100800 */
[----:B0-----:R-:W-:-:S03]  /*12cd0*/  IMAD.MOV.U32 R0, RZ, RZ, R13 ;  /* 0x000000ffff007224 */ /* 0x001fc600078e000d */
[----:B-1----:R-:W2:Y:S04]  /*12ce0*/  LDL.LU.64 R12, [R1+0xe38] ;  /* 0x000e3800010c7983 */ /* 0x002ea80000300a00 */
[----:B------:R-:W-:Y:S04]  /*12cf0*/  STL [R1+0xaa4], R28 ;  /* 0x000aa41c01007387 */ /* 0x000fe80000100800 */
[----:B------:R0:W-:Y:S04]  /*12d00*/  STL [R1+0xa98], R0 ;  /* 0x000a980001007387 */ /* 0x0001e80000100800 */
[----:B------:R-:W-:Y:S01]  /*12d10*/  STL [R1+0xaac], R26 ;  /* 0x000aac1a01007387 */ /* 0x000fe20000100800 */
[----:B0-----:R-:W-:-:S05]  /*12d20*/  IMAD.MOV.U32 R0, RZ, RZ, R29 ;  /* 0x000000ffff007224 */ /* 0x001fca00078e001d */
[----:B------:R0:W-:Y:S04]  /*12d30*/  STL [R1+0xaa0], R0 ;  /* 0x000aa00001007387 */ /* 0x0001e80000100800 */
[----:B------:R-:W-:Y:S01]  /*12d40*/  STL [R1+0xab4], R24 ;  /* 0x000ab41801007387 */ /* 0x000fe20000100800 */
[----:B0-----:R-:W-:-:S05]  /*12d50*/  IMAD.MOV.U32 R0, RZ, RZ, R27 ;  /* 0x000000ffff007224 */ /* 0x001fca00078e001b */
[----:B------:R0:W-:Y:S04]  /*12d60*/  STL [R1+0xaa8], R0 ;  /* 0x000aa80001007387 */ /* 0x0001e80000100800 */
[----:B---3--:R-:W-:Y:S01]  /*12d70*/  STL [R1+0xabc], R22 ;  /* 0x000abc1601007387 */ /* 0x008fe20000100800 */
[----:B0-----:R-:W-:-:S05]  /*12d80*/  IMAD.MOV.U32 R0, RZ, RZ, R25 ;  /* 0x000000ffff007224 */ /* 0x001fca00078e0019 */
[----:B------:R0:W-:Y:S04]  /*12d90*/  STL [R1+0xab0], R0 ;  /* 0x000ab00001007387 */ /* 0x0001e80000100800 */
[----:B------:R-:W-:Y:S01]  /*12da0*/  STL [R1+0xac4], R20 ;  /* 0x000ac41401007387 */ /* 0x000fe20000100800 */
        /* <DEDUP_REMOVED lines=17> */
[----:B----4-:R-:W-:Y:S01]  /*12ec0*/  STL [R1+0xaf4], R6 ;  /* 0x000af40601007387 */ /* 0x010fe20000100800 */
[----:B0-----:R-:W-:-:S05]  /*12ed0*/  IMAD.MOV.U32 R0, RZ, RZ, R9 ;  /* 0x000000ffff007224 */ /* 0x001fca00078e0009 */
[----:B------:R0:W-:Y:S02]  /*12ee0*/  STL [R1+0xae8], R0 ;  /* 0x000ae80001007387 */ /* 0x0001e40000100800 */
[----:B0-----:R-:W-:Y:S02]  /*12ef0*/  IMAD.MOV.U32 R0, RZ, RZ, R7 ;  /* 0x000000ffff007224 */ /* 0x001fe400078e0007 */
[----:B--2---:R-:W-:Y:S04]  /*12f00*/  STL [R1+0xafc], R12 ;  /* 0x000afc0c01007387 */ /* 0x004fe80000100800 */
[----:B------:R-:W-:Y:S04]  /*12f10*/  STL [R1+0xaf0], R0 ;  /* 0x000af00001007387 */ /* 0x000fe80000100800 */
[----:B------:R-:W-:Y:S04]  /*12f20*/  STL [R1+0xaf8], R13 ;  /* 0x000af80d01007387 */ /* 0x000fe80000100800 */
[----:B-----5:R0:W-:Y:S02]  /*12f30*/  STL [R1+0xb04], R4 ;  /* 0x000b040401007387 */ /* 0x0201e40000100800 */
[----:B0-----:R-:W-:-:S05]  /*12f40*/  IMAD.MOV.U32 R4, RZ, RZ, R5 ;  /* 0x000000ffff047224 */ /* 0x001fca00078e0005 */
[----:B------:R-:W-:Y:S04]  /*12f50*/  STL [R1+0xb00], R4 ;  /* 0x000b000401007387 */ /* 0x000fe80000100800 */
[----:B------:R0:W-:Y:S02]  /*12f60*/  STL [R1+0xb0c], R2 ;  /* 0x000b0c0201007387 */ /* 0x0001e40000100800 */
[----:B0-----:R-:W-:-:S05]  /*12f70*/  IMAD.MOV.U32 R2, RZ, RZ, R3 ;  /* 0x000000ffff027224 */ /* 0x001fca00078e0003 */
[----:B------:R0:W-:Y:S04]  /*12f80*/  STL [R1+0xb08], R2 ;  /* 0x000b080201007387 */ /* 0x0001e80000100800 */
[----:B------:R1:W-:Y:S04]  /*12f90*/  STL [R1+0x270], RZ ;  /* 0x000270ff01007387 */ /* 0x0003e80000100800 */
        /* <DEDUP_REMOVED lines=39> */
[----:B------:R-:W2:Y:S04]  /*13210*/  LDL R5, [R1+0x284] ;  /* 0x0002840001057983 */ /* 0x000ea80000100800 */
[----:B------:R-:W3:Y:S01]  /*13220*/  LDL R3, [R1+0x308] ;  /* 0x0003080001037983 */ /* 0x000ee20000100800 */
[----:B------:R-:W4:Y:S03]  /*13230*/  S2R R0, SR_TID.X ;  /* 0x0000000000007919 */ /* 0x000f260000002100 */
[----:B------:R1:W-:Y:S04]  /*13240*/  STL [R1+0x1d0], RZ ;  /* 0x0001d0ff01007387 */ /* 0x0003e80000100800 */
[----:B------:R1:W-:Y:S01]  /*13250*/  STL [R1+0x1d4], RZ ;  /* 0x0001d4ff01007387 */ /* 0x0003e20000100800 */
[----:B----4-:R-:W-:-:S05]  /*13260*/  LOP3.LUT R0, R0, 0x3f, RZ, 0xc0, !PT ;  /* 0x0000003f00007812 */ /* 0x010fca00078ec0ff */
[----:B------:R-:W-:Y:S02]  /*13270*/  IMAD.SHL.U32 R28, R0, 0x2, RZ ;  /* 0x00000002001c7824 */ /* 0x000fe400078e00ff */
[----:B------:R-:W0:Y:S01]  /*13280*/  LDC R0, c[0x0][0x3ac] ;  /* 0x0000eb00ff007b82 */ /* 0x000e220000000800 */
[----:B------:R1:W-:Y:S04]  /*13290*/  STL [R1+0x1d8], RZ ;  /* 0x0001d8ff01007387 */ /* 0x0003e80000100800 */
[----:B------:R1:W-:Y:S04]  /*132a0*/  STL [R1+0x1dc], RZ ;  /* 0x0001dcff01007387 */ /* 0x0003e80000100800 */
[----:B------:R1:W-:Y:S04]  /*132b0*/  STL [R1+0x1c0], RZ ;  /* 0x0001c0ff01007387 */ /* 0x0003e80000100800 */
[----:B------:R1:W-:Y:S04]  /*132c0*/  STL [R1+0x1c4], RZ ;  /* 0x0001c4ff01007387 */ /* 0x0003e80000100800 */
[----:B------:R1:W-:Y:S04]  /*132d0*/  STL [R1+0x1c8], RZ ;  /* 0x0001c8ff01007387 */ /* 0x0003e80000100800 */
[----:B------:R1:W-:Y:S01]  /*132e0*/  STL [R1+0x1cc], RZ ;  /* 0x0001ccff01007387 */ /* 0x0003e20000100800 */
[----:B0-----:R-:W-:-:S03]  /*132f0*/  IMAD.SHL.U32 R2, R0, 0x80, RZ ;  /* 0x0000008000027824 */ /* 0x001fc600078e00ff */
[----:B------:R1:W-:Y:S04]  /*13300*/  STL [R1+0x1b0], RZ ;  /* 0x0001b0ff01007387 */ /* 0x0003e80000100800 */
[----:B------:R1:W-:Y:S01]  /*13310*/  STL [R1+0x1b4], RZ ;  /* 0x0001b4ff01007387 */ /* 0x0003e20000100800 */
[----:B------:R-:W-:-:S03]  /*13320*/  SHF.R.S32.HI R0, RZ, 0x1f, R2 ;  /* 0x0000001fff007819 */ /* 0x000fc60000011402 */
[----:B------:R1:W-:Y:S04]  /*13330*/  STL [R1+0x1b8], RZ ;  /* 0x0001b8ff01007387 */ /* 0x0003e80000100800 */
[----:B------:R1:W-:Y:S04]  /*13340*/  STL [R1+0x1bc], RZ ;  /* 0x0001bcff01007387 */ /* 0x0003e80000100800 */
[----:B------:R1:W-:Y:S04]  /*13350*/  STL [R1+0x1a0], RZ ;  /* 0x0001a0ff01007387 */ /* 0x0003e80000100800 */
[----:B------:R1:W-:Y:S01]  /*13360*/  STL [R1+0x1a4], RZ ;  /* 0x0001a4ff01007387 */ /* 0x0003e20000100800 */
[----:B------:R-:W-:-:S03]  /*13370*/  SHF.L.U64.HI R0, R2, 0x1, R0 ;  /* 0x0000000102007819 */ /* 0x000fc60000010200 */
[----:B------:R1:W-:Y:S01]  /*13380*/  STL [R1+0x1a8], RZ ;  /* 0x0001a8ff01007387 */ /* 0x0003e20000100800 */
[----:B------:R-:W-:-:S03]  /*13390*/  LOP3.LUT R4, R28, 0x20, RZ, 0x3c, !PT ;  /* 0x000000201c047812 */ /* 0x000fc600078e3cff */
[----:B------:R1:W-:Y:S01]  /*133a0*/  STL [R1+0x1ac], RZ ;  /* 0x0001acff01007387 */ /* 0x0003e20000100800 */
[----:B------:R-:W-:-:S03]  /*133b0*/  LOP3.LUT R2, R28, 0x30, RZ, 0x3c, !PT ;  /* 0x000000301c027812 */ /* 0x000fc600078e3cff */
[----:B------:R1:W-:Y:S01]  /*133c0*/  STL [R1+0x190], RZ ;  /* 0x000190ff01007387 */ /* 0x0003e20000100800 */
[----:B------:R-:W-:-:S03]  /*133d0*/  LOP3.LUT R4, R28, 0x50, RZ, 0x3c, !PT ;  /* 0x000000501c047812 */ /* 0x000fc600078e3cff */
[----:B------:R1:W-:Y:S01]  /*133e0*/  STL [R1+0x194], RZ ;  /* 0x000194ff01007387 */ /* 0x0003e20000100800 */
[----:B------:R-:W-:-:S03]  /*133f0*/  LOP3.LUT R2, R28, 0x60, RZ, 0x3c, !PT ;  /* 0x000000601c027812 */ /* 0x000fc600078e3cff */
[----:B------:R1:W-:Y:S04]  /*13400*/  STL [R1+0x198], RZ ;  /* 0x000198ff01007387 */ /* 0x0003e80000100800 */
[----:B------:R1:W-:Y:S04]  /*13410*/  STL [R1+0x19c], RZ ;  /* 0x00019cff01007387 */ /* 0x0003e80000100800 */
[----:B------:R1:W-:Y:S04]  /*13420*/  STL [R1+0x180], RZ ;  /* 0x000180ff01007387 */ /* 0x0003e80000100800 */
[----:B------:R1:W-:Y:S04]  /*13430*/  STL [R1+0x184], RZ ;  /* 0x000184ff01007387 */ /* 0x0003e80000100800 */
[----:B------:R1:W-:Y:S04]  /*13440*/  STL [R1+0x188], RZ ;  /* 0x000188ff01007387 */ /* 0x0003e80000100800 */
[----:B------:R1:W-:Y:S01]  /*13450*/  STL [R1+0x18c], RZ ;  /* 0x00018cff01007387 */ /* 0x0003e20000100800 */
[----:B------:R-:W-:-:S02]  /*13460*/  USHF.R.S32.HI UR7, URZ, 0x1f, UR4 ;  /* 0x0000001fff077899 */ /* 0x000fc40008011404 */
[----:B------:R-:W-:Y:S02]  /*13470*/  USHF.L.U32 UR6, UR6, 0x7, URZ ;  /* 0x0000000706067899 */ /* 0x000fe400080006ff */
[----:B------:R-:W-:Y:S02]  /*13480*/  ULEA.HI UR7, UR7, UR4, URZ, 0x7 ;  /* 0x0000000407077291 */ /* 0x000fe4000f8f38ff */
[----:B------:R-:W-:Y:S01]  /*13490*/  USHF.R.S32.HI UR4, URZ, 0x1f, UR6 ;  /* 0x0000001fff047899 */ /* 0x000fe20008011406 */
[C---:B------:R-:W-:Y:S02]  /*134a0*/  LOP3.LUT R6, R28.reuse, 0x10, RZ, 0x3c, !PT ;  /* 0x000000101c067812 */ /* 0x040fe400078e3cff */
[C---:B------:R-:W-:Y:S01]  /*134b0*/  LOP3.LUT R6, R28.reuse, 0x40, RZ, 0x3c, !PT ;  /* 0x000000401c067812 */ /* 0x040fe200078e3cff */
[----:B------:R-:W-:Y:S01]  /*134c0*/  USHF.L.U32 UR10, UR6, 0x1, URZ ;  /* 0x00000001060a7899 */ /* 0x000fe200080006ff */
[----:B------:R-:W-:Y:S01]  /*134d0*/  LOP3.LUT R6, R28, 0x70, RZ, 0x3c, !PT ;  /* 0x000000701c067812 */ /* 0x000fe200078e3cff */
[----:B------:R-:W-:-:S02]  /*134e0*/  USHF.L.U64.HI UR6, UR6, 0x1, UR4 ;  /* 0x0000000106067899 */ /* 0x000fc40008010204 */
[----:B------:R-:W-:Y:S01]  /*134f0*/  USHF.R.S32.HI UR7, URZ, 0x7, UR7 ;  /* 0x00000007ff077899 */ /* 0x000fe20008011407 */
[----:B------:R-:W-:Y:S01]  /*13500*/  UMOV UR4, URZ ;  /* 0x000000ff00047c82 */ /* 0x000fe20008000000 */
[----:B--2---:R-:W-:Y:S02]  /*13510*/  LOP3.LUT R4, R5, 0x40, RZ, 0x3c, !PT ;  /* 0x0000004005047812 */ /* 0x004fe400078e3cff */
[----:B---3--:R-:W-:-:S03]  /*13520*/  LOP3.LUT R2, R3, 0x20, RZ, 0x3c, !PT ;  /* 0x0000002003027812 */ /* 0x008fc600078e3cff */
[----:B------:R1:W-:Y:S04]  /*13530*/  STL [R1+0xe28], R4 ;  /* 0x000e280401007387 */ /* 0x0003e80000100800 */
[----:B------:R1:W-:Y:S02]  /*13540*/  STL [R1+0x304], R2 ;  /* 0x0003040201007387 */ /* 0x0003e40000100800 */
.L_x_2:
[----:B-----5:R-:W2:Y:S04]  /*13550*/  LDL R3, [R1+0xb10] ;  /* 0x000b100001037983 */ /* 0x020ea80000100800 */
[----:B-1----:R-:W2:Y:S01]  /*13560*/  LDL R2, [R1+0xb20] ;  /* 0x000b200001027983 */ /* 0x002ea20000100800 */
[----:B------:R-:W-:Y:S01]  /*13570*/  UIMAD UR11, UR4, -0x80, UR12 ;  /* 0xffffff80040b78a4 */ /* 0x000fe2000f8e020c */
[----:B------:R-:W-:Y:S02]  /*13580*/  PRMT R20, RZ, 0x7610, R20 ;  /* 0x00007610ff147816 */ /* 0x000fe40000000014 */
[----:B------:R0:W-:Y:S04]  /*13590*/  STL [R1+0x1ccc], R22 ;  /* 0x001ccc1601007387 */ /* 0x0001e80000100800 */
[----:B------:R-:W-:Y:S04]  /*135a0*/  STL [R1+0x1cc8], R10 ;  /* 0x001cc80a01007387 */ /* 0x000fe80000100800 */
[----:B------:R-:W-:Y:S01]  /*135b0*/  STL [R1+0x1cc4], R29 ;  /* 0x001cc41d01007387 */ /* 0x000fe20000100800 */
[----:B0-----:R-:W-:-:S03]  /*135c0*/  PRMT R22, RZ, 0x7610, R22 ;  /* 0x00007610ff167816 */ /* 0x001fc60000000016 */
        /* <DEDUP_REMOVED lines=8> */
[----:B------:R0:W-:Y:S04]  /*13650*/  STL [R1+0x1cb4], R6 ;  /* 0x001cb40601007387 */ /* 0x0001e80000100800 */
        /* <DEDUP_REMOVED lines=26> */
[----:B------:R-:W0:Y:S03]  /*13800*/  S2R R12, SR_TID.X ;  /* 0x00000000000c7919 */ /* 0x000e260000002100 */
        /* <DEDUP_REMOVED lines=8> */
[----:B0-----:R-:W-:-:S02]  /*13890*/  SHF.R.U32.HI R6, RZ, 0x5, R12 ;  /* 0x00000005ff067819 */ /* 0x001fc4000001160c */
[----:B------:R-:W-:Y:S01]  /*138a0*/  SHF.R.U32.HI R7, RZ, 0x5, R12 ;  /* 0x00000005ff077819 */ /* 0x000fe2000001160c */
[----:B------:R-:W-:Y:S01]  /*138b0*/  STL [R1+0x1b70], R28 ;  /* 0x001b701c01007387 */ /* 0x000fe20000100800 */
[----:B------:R-:W-:Y:S02]  /*138c0*/  SGXT.U32 R6, R6, 0x1 ;  /* 0x000000010606781a */ /* 0x000fe40000000000 */
[----:B------:R-:W-:Y:S01]  /*138d0*/  SGXT.U32 R7, R7, 0x1 ;  /* 0x000000010707781a */ /* 0x000fe20000000000 */
[----:B------:R-:W-:Y:S01]  /*138e0*/  STL [R1+0x1b74], R28 ;  /* 0x001b741c01007387 */ /* 0x000fe20000100800 */
[----:B------:R-:W-:Y:S02]  /*138f0*/  LOP3.LUT R6, R6, 0x2, RZ, 0xfc, !PT ;  /* 0x0000000206067812 */ /* 0x000fe400078efcff */
[----:B------:R-:W-:Y:S01]  /*13900*/  LOP3.LUT R7, R7, 0x4, RZ, 0xfc, !PT ;  /* 0x0000000407077812 */ /* 0x000fe200078efcff */
[----:B------:R-:W-:Y:S01]  /*13910*/  STL [R1+0x1b78], R28 ;  /* 0x001b781c01007387 */ /* 0x000fe20000100800 */
[----:B------:R-:W-:-:S02]  /*13920*/  ISETP.GE.AND P0, PT, R6, UR11, PT ;  /* 0x0000000b06007c0c */ /* 0x000fc4000bf06270 */
[----:B------:R-:W-:Y:S01]  /*13930*/  ISETP.GE.AND P1, PT, R7, UR11, PT ;  /* 0x0000000b07007c0c */ /* 0x000fe2000bf26270 */
[----:B------:R-:W-:Y:S01]  /*13940*/  STL [R1+0x1b7c], R28 ;  /* 0x001b7c1c01007387 */ /* 0x000fe20000100800 */
[----:B------:R-:W-:Y:S02]  /*13950*/  SHF.R.U32.HI R7, RZ, 0x5, R12 ;  /* 0x00000005ff077819 */ /* 0x000fe4000001160c */
[----:B------:R-:W-:Y:S01]  /*13960*/  PRMT R10, RZ, 0x7610, R10 ;  /* 0x00007610ff0a7816 */ /* 0x000fe2000000000a */
[----:B------:R-:W-:Y:S01]  /*13970*/  STL [R1+0x1b80], R28 ;  /* 0x001b801c01007387 */ /* 0x000fe20000100800 */
[----:B------:R-:W-:Y:S02]  /*13980*/  SGXT.U32 R7, R7, 0x1 ;  /* 0x000000010707781a */ /* 0x000fe40000000000 */
[----:B------:R-:W-:Y:S01]  /*13990*/  SHF.R.U32.HI R12, RZ, 0x5, R12 ;  /* 0x00000005ff0c7819 */ /* 0x000fe2000001160c */
[----:B------:R-:W-:Y:S01]  /*139a0*/  STL [R1+0x1b84], R28 ;  /* 0x001b841c01007387 */ /* 0x000fe20000100800 */
[----:B------:R-:W-:-:S02]  /*139b0*/  LOP3.LUT R7, R7, 0x6, RZ, 0xfc, !PT ;  /* 0x0000000607077812 */ /* 0x000fc400078efcff */
[----:B------:R-:W-:Y:S01]  /*139c0*/  SGXT.U32 R12, R12, 0x1 ;  /* 0x000000010c0c781a */ /* 0x000fe20000000000 */
[----:B------:R-:W-:Y:S01]  /*139d0*/  STL [R1+0x1b88], R28 ;  /* 0x001b881c01007387 */ /* 0x000fe20000100800 */
[----:B------:R-:W-:Y:S02]  /*139e0*/  ISETP.GE.AND P2, PT, R7, UR11, PT ;  /* 0x0000000b07007c0c */ /* 0x000fe4000bf46270 */
[----:B------:R-:W-:Y:S01]  /*139f0*/  LOP3.LUT R12, R12, 0x8, RZ, 0xfc, !PT ;  /* 0x000000080c0c7812 */ /* 0x000fe200078efcff */
[----:B------:R-:W-:Y:S03]  /*13a00*/  STL [R1+0x1b8c], R28 ;  /* 0x001b8c1c01007387 */ /* 0x000fe60000100800 */
[----:B------:R-:W-:Y:S01]  /*13a10*/  ISETP.GE.AND P3, PT, R12, UR11, PT ;  /* 0x0000000b0c007c0c */ /* 0x000fe2000bf66270 */
        /* <DEDUP_REMOVED lines=41> */
[----:B--2---:R0:W2:Y:S04]  /*13cb0*/  @!P0 LDG.E.U16 R20, desc[UR8][R2.64] ;  /* 0x0000000802148981 */ /* 0x0040a8000c1e1500 */
[----:B------:R-:W3:Y:S04]  /*13cc0*/  LDL R7, [R1+0xb14] ;  /* 0x000b140001077983 */ /* 0x000ee80000100800 */
[----:B------:R-:W4:Y:S04]  /*13cd0*/  LDL R6, [R1+0xb68] ;  /* 0x000b680001067983 */ /* 0x000f280000100800 */
[----:B------:R-:W0:Y:S04]  /*13ce0*/  LDL R2, [R1+0xb1c] ;  /* 0x000b1c0001027983 */ /* 0x000e280000100800 */
[----:B------:R-:W0:Y:S02]  /*13cf0*/  LDL R3, [R1+0xb70] ;  /* 0x000b700001037983 */ /* 0x000e240000100800 */
[----:B0-----:R-:W-:-:S04]  /*13d00*/  @!P1 LOP3.LUT R3, R3, R2, RZ, 0x3c, !PT ;  /* 0x0000000203039212 */ /* 0x001fc800078e3cff */
[----:B------:R-:W-:-:S04]  /*13d10*/  @!P1 LOP3.LUT R2, R3, R2, RZ, 0x3c, !PT ;  /* 0x0000000203029212 */ /* 0x000fc800078e3cff */
[----:B------:R-:W-:-:S05]  /*13d20*/  @!P1 LOP3.LUT R3, R3, R2, RZ, 0x3c, !PT ;  /* 0x0000000203039212 */ /* 0x000fca00078e3cff */
[----:B------:R-:W3:Y:S04]  /*13d30*/  @!P1 LDG.E.U16 R22, desc[UR8][R2.64] ;  /* 0x0000000802169981 */ /* 0x000ee8000c1e1500 */
[----:B--2---:R-:W-:Y:S04]  /*13d40*/  STL [R1+0x1b38], R20 ;  /* 0x001b381401007387 */ /* 0x004fe80000100800 */
[----:B------:R-:W-:Y:S04]  /*13d50*/  STL [R1+0x1c1c], R20 ;  /* 0x001c1c1401007387 */ /* 0x000fe80000100800 */
[----:B------:R-:W-:Y:S04]  /*13d60*/  STL [R1+0x1c24], R20 ;  /* 0x001c241401007387 */ /* 0x000fe80000100800 */
[----:B------:R-:W-:Y:S04]  /*13d70*/  STL [R1+0x1c2c], R20 ;  /* 0x001c2c1401007387 */ /* 0x000fe80000100800 */
[----:B------:R-:W-:Y:S04]  /*13d80*/  STL [R1+0x1c34], R20 ;  /* 0x001c341401007387 */ /* 0x000fe80000100800 */
[----:B------:R-:W-:Y:S04]  /*13d90*/  STL [R1+0x1c3c], R20 ;  /* 0x001c3c1401007387 */ /* 0x000fe80000100800 */
[----:B------:R-:W2:Y:S04]  /*13da0*/  LDL R2, [R1+0xb18] ;  /* 0x000b180001027983 */ /* 0x000ea80000100800 */
[----:B---3--:R0:W-:Y:S04]  /*13db0*/  STL [R1+0x58], R22 ;  /* 0x0000581601007387 */ /* 0x0081e80000100800 */
[----:B------:R-:W2:Y:S01]  /*13dc0*/  LDL R3, [R1+0xb6c] ;  /* 0x000b6c0001037983 */ /* 0x000ea20000100800 */
[----:B------:R-:W1:Y:S02]  /*13dd0*/  S2R R12, SR_TID.X ;  /* 0x00000000000c7919 */ /* 0x000e640000002100 */
[----:B-1----:R-:W-:-:S04]  /*13de0*/  SHF.R.U32.HI R12, RZ, 0x5, R12 ;  /* 0x00000005ff0c7819 */ /* 0x002fc8000001160c */
[----:B------:R-:W-:Y:S02]  /*13df0*/  SGXT.U32 R12, R12, 0x1 ;  /* 0x000000010c0c781a */ /* 0x000fe40000000000 */
[----:B--2---:R-:W-:-:S04]  /*13e00*/  @!P2 LOP3.LUT R3, R3, R2, RZ, 0x3c, !PT ;  /* 0x000000020303a212 */ /* 0x004fc800078e3cff */
[----:B------:R-:W-:-:S04]  /*13e10*/  @!P2 LOP3.LUT R2, R3, R2, RZ, 0x3c, !PT ;  /* 0x000000020302a212 */ /* 0x000fc800078e3cff */
[----:B------:R-:W-:-:S05]  /*13e20*/  @!P2 LOP3.LUT R3, R3, R2, RZ, 0x3c, !PT ;  /* 0x000000020303a212 */ /* 0x000fca00078e3cff */
[----:B------:R4:W2:Y:S01]  /*13e30*/  @!P2 LDG.E.U16 R10, desc[UR8][R2.64] ;  /* 0x00000008020aa981 */ /* 0x0008a2000c1e1500 */
[----:B------:R-:W-:-:S04]  /*13e40*/  LOP3.LUT R12, R12, 0xa, RZ, 0xfc, !PT ;  /* 0x0000000a0c0c7812 */ /* 0x000fc800078efcff */
[----:B------:R-:W-:Y:S02]  /*13e50*/  ISETP.GE.AND P0, PT, R12, UR11, PT ;  /* 0x0000000b0c007c0c */ /* 0x000fe4000bf06270 */
[----:B------:R-:W0:Y:S01]  /*13e60*/  S2R R12, SR_TID.X ;  /* 0x00000000000c7919 */ /* 0x000e220000002100 */
[----:B------:R-:W-:Y:S01]  /*13e70*/  PRMT R14, RZ, 0x7610, R14 ;  /* 0x00007610ff0e7816 */ /* 0x000fe2000000000e */
[----:B----4-:R-:W-:Y:S02]  /*13e80*/  @!P3 IMAD.MOV.U32 R2, RZ, RZ, R6 ;  /* 0x000000ffff02b224 */ /* 0x010fe400078e0006 */
[----:B------:R-:W-:-:S05]  /*13e90*/  @!P3 IMAD.MOV.U32 R3, RZ, RZ, R7 ;  /* 0x000000ffff03b224 */ /* 0x000fca00078e0007 */
[----:B------:R-:W3:Y:S01]  /*13ea0*/  @!P3 LDG.E.U16 R14, desc[UR8][R2.64] ;  /* 0x00000008020eb981 */ /* 0x000ee2000c1e1500 */
[----:B0-----:R-:W-:-:S04]  /*13eb0*/  SHF.R.U32.HI R22, RZ, 0x5, R12 ;  /* 0x00000005ff167819 */ /* 0x001fc8000001160c */
[----:B------:R-:W-:-:S04]  /*13ec0*/  SGXT.U32 R22, R22, 0x1 ;  /* 0x000000011616781a */ /* 0x000fc80000000000 */
[----:B------:R-:W-:-:S04]  /*13ed0*/  LOP3.LUT R22, R22, 0xc, RZ, 0xfc, !PT ;  /* 0x0000000c16167812 */ /* 0x000fc800078efcff */
[----:B------:R-:W-:Y:S02]  /*13ee0*/  ISETP.GE.AND P1, PT, R22, UR11, PT ;  /* 0x0000000b16007c0c */ /* 0x000fe4000bf26270 */
[----:B------:R-:W4:Y:S04]  /*13ef0*/  LDL.LU R22, [R1+0x1ccc] ;  /* 0x001ccc0001167983 */ /* 0x000f280000300800 */
[----:B--2---:R0:W-:Y:S04]  /*13f00*/  STL [R1+0x300], R10 ;  /* 0x0003000a01007387 */ /* 0x0041e80000100800 */
[----:B0-----:R-:W2:Y:S04]  /*13f10*/  LDL.LU R10, [R1+0x1cc8] ;  /* 0x001cc800010a7983 */ /* 0x001ea80000300800 */
[----:B------:R-:W2:Y:S04]  /*13f20*/  LDL R2, [R1+0xb64] ;  /* 0x000b640001027983 */ /* 0x000ea80000100800 */
[----:B------:R-:W2:Y:S04]  /*13f30*/  LDL R3, [R1+0xb84] ;  /* 0x000b840001037983 */ /* 0x000ea80000100800 */
[----:B------:R-:W2:Y:S04]  /*13f40*/  LDL R7, [R1+0xb78] ;  /* 0x000b780001077983 */ /* 0x000ea80000100800 */
[----:B------:R-:W2:Y:S04]  /*13f50*/  LDL R6, [R1+0xb88] ;  /* 0x000b880001067983 */ /* 0x000ea80000100800 */
[----:B---3--:R-:W-:Y:S04]  /*13f60*/  STL [R1+0x1c40], R14 ;  /* 0x001c400e01007387 */ /* 0x008fe80000100800 */
[----:B------:R-:W-:Y:S01]  /*13f70*/  STL [R1+0x1c4c], R14 ;  /* 0x001c4c0e01007387 */ /* 0x000fe20000100800 */
[----:B----4-:R-:W-:-:S02]  /*13f80*/  PRMT R22, RZ, 0x7610, R22 ;  /* 0x00007610ff167816 */ /* 0x010fc40000000016 */
[----:B--2---:R-:W-:-:S04]  /*13f90*/  @!P0 LOP3.LUT R3, R3, R2, RZ, 0x3c, !PT ;  /* 0x0000000203038212 */ /* 0x004fc800078e3cff */
[----:B------:R-:W-:-:S04]  /*13fa0*/  @!P0 LOP3.LUT R2, R3, R2, RZ, 0x3c, !PT ;  /* 0x0000000203028212 */ /* 0x000fc800078e3cff */
[----:B------:R-:W-:-:S05]  /*13fb0*/  @!P0 LOP3.LUT R3, R3, R2, RZ, 0x3c, !PT ;  /* 0x0000000203038212 */ /* 0x000fca00078e3cff */
[----:B------:R0:W2:Y:S04]  /*13fc0*/  @!P0 LDG.E.U16 R22, desc[UR8][R2.64] ;  /* 0x0000000802168981 */ /* 0x0000a8000c1e1500 */
[----:B------:R-:W0:Y:S04]  /*13fd0*/  LDL R2, [R1+0xb60] ;  /* 0x000b600001027983 */ /* 0x000e280000100800 */
[----:B------:R-:W0:Y:S01]  /*13fe0*/  LDL R3, [R1+0xb80] ;  /* 0x000b800001037983 */ /* 0x000e220000100800 */
[----:B------:R-:W-:Y:S02]  /*13ff0*/  PRMT R29, RZ, 0x7610, R29 ;  /* 0x00007610ff1d7816 */ /* 0x000fe4000000001d */
[----:B0-----:R-:W-:-:S04]  /*14000*/  @!P1 LOP3.LUT R3, R3, R2, RZ, 0x3c, !PT ;  /* 0x0000000203039212 */ /* 0x001fc800078e3cff */
[----:B------:R-:W-:-:S04]  /*14010*/  @!P1 LOP3.LUT R2, R3, R2, RZ, 0x3c, !PT ;  /* 0x0000000203029212 */ /* 0x000fc800078e3cff */
[----:B------:R-:W-:-:S05]  /*14020*/  @!P1 LOP3.LUT R3, R3, R2, RZ, 0x3c, !PT ;  /* 0x0000000203039212 */ /* 0x000fca00078e3cff */
[----:B------:R-:W3:Y:S04]  /*14030*/  @!P1 LDG.E.U16 R29, desc[UR8][R2.64] ;  /* 0x00000008021d9981 */ /* 0x000ee8000c1e1500 */
[----:B--2---:R-:W-:Y:S04]  /*14040*/  STL [R1+0x1b34], R22 ;  /* 0x001b341601007387 */ /* 0x004fe80000100800 */
[----:B------:R-:W2:Y:S01]  /*14050*/  LDL R2, [R1+0xb5c] ;  /* 0x000b5c0001027983 */ /* 0x000ea20000100800 */
[----:B------:R-:W-:-:S04]  /*14060*/  SHF.R.U32.HI R12, RZ, 0x5, R12 ;  /* 0x00000005ff0c7819 */ /* 0x000fc8000001160c */
[----:B------:R-:W-:Y:S01]  /*14070*/  SGXT.U32 R12, R12, 0x1 ;  /* 0x000000010c0c781a */ /* 0x000fe20000000000 */
[----:B---3--:R0:W-:Y:S04]  /*14080*/  STL [R1+0x54], R29 ;  /* 0x0000541d01007387 */ /* 0x0081e80000100800 */
[----:B------:R-:W2:Y:S01]  /*14090*/  LDL R3, [R1+0xb7c] ;  /* 0x000b7c0001037983 */ /* 0x000ea20000100800 */
[----:B------:R-:W-:-:S04]  /*140a0*/  LOP3.LUT R12, R12, 0xe, RZ, 0xfc, !PT ;  /* 0x0000000e0c0c7812 */ /* 0x000fc800078efcff */
[----:B------:R-:W-:Y:S02]  /*140b0*/  ISETP.GE.AND P2, PT, R12, UR11, PT ;  /* 0x0000000b0c007c0c */ /* 0x000fe4000bf46270 */
[----:B------:R-:W-:Y:S01]  /*140c0*/  PRMT R9, RZ, 0x7610, R9 ;  /* 0x00007610ff097816 */ /* 0x000fe20000000009 */
[----:B------:R-:W1:Y:S02]  /*140d0*/  S2R R12, SR_TID.X ;  /* 0x00000000000c7919 */ /* 0x000e640000002100 */
[----:B-1----:R-:W-:-:S04]  /*140e0*/  SHF.R.U32.HI R12, RZ, 0x5, R12 ;  /* 0x00000005ff0c7819 */ /* 0x002fc8000001160c */
[----:B------:R-:W-:-:S04]  /*140f0*/  SGXT.U32 R12, R12, 0x1 ;  /* 0x000000010c0c781a */ /* 0x000fc80000000000 */
[----:B------:R-:W-:-:S04]  /*14100*/  LOP3.LUT R12, R12, 0x10, RZ, 0xfc, !PT ;  /* 0x000000100c0c7812 */ /* 0x000fc800078efcff */
[----:B------:R-:W-:Y:S02]  /*14110*/  ISETP.GE.AND P3, PT, R12, UR11, PT ;  /* 0x0000000b0c007c0c */ /* 0x000fe4000bf66270 */
[----:B------:R-:W1:Y:S01]  /*14120*/  S2R R12, SR_TID.X ;  /* 0x00000000000c7919 */ /* 0x000e620000002100 */
[----:B--2---:R-:W-:-:S04]  /*14130*/  @!P2 LOP3.LUT R3, R3, R2, RZ, 0x3c, !PT ;  /* 0x000000020303a212 */ /* 0x004fc800078e3cff */
[----:B------:R-:W-:-:S04]  /*14140*/  @!P2 LOP3.LUT R2, R3, R2, RZ, 0x3c, !PT ;  /* 0x000000020302a212 */ /* 0x000fc800078e3cff */
[----:B------:R-:W-:-:S05]  /*14150*/  @!P2 LOP3.LUT R3, R3, R2, RZ, 0x3c, !PT ;  /* 0x000000020303a212 */ /* 0x000fca00078e3cff */
[----:B------:R2:W3:Y:S01]  /*14160*/  @!P2 LDG.E.U16 R9, desc[UR8][R2.64] ;  /* 0x000000080209a981 */ /* 0x0004e2000c1e1500 */
[----:B-1----:R-:W-:-:S04]  /*14170*/  SHF.R.U32.HI R12, RZ, 0x5, R12 ;  /* 0x00000005ff0c7819 */ /* 0x002fc8000001160c */
[----:B------:R-:W-:-:S04]  /*14180*/  SGXT.U32 R12, R12, 0x1 ;  /* 0x000000010c0c781a */ /* 0x000fc80000000000 */
[----:B------:R-:W-:-:S04]  /*14190*/  LOP3.LUT R12, R12, 0x12, RZ, 0xfc, !PT ;  /* 0x000000120c0c7812 */ /* 0x000fc800078efcff */
[----:B------:R-:W-:Y:S02]  /*141a0*/  ISETP.GE.AND P0, PT, R12, UR11, PT ;  /* 0x0000000b0c007c0c */ /* 0x000fe4000bf06270 */
[----:B------:R-:W0:Y:S01]  /*141b0*/  S2R R12, SR_TID.X ;  /* 0x00000000000c7919 */ /* 0x000e220000002100 */
[----:B------:R-:W-:Y:S01]  /*141c0*/  PRMT R10, RZ, 0x7610, R10 ;  /* 0x00007610ff0a7816 */ /* 0x000fe2000000000a */
[----:B--2---:R-:W-:Y:S02]  /*141d0*/  @!P3 IMAD.MOV.U32 R2, RZ, RZ, R6 ;  /* 0x000000ffff02b224 */ /* 0x004fe400078e0006 */
[----:B------:R-:W-:-:S05]  /*141e0*/  @!P3 IMAD.MOV.U32 R3, RZ, RZ, R7 ;  /* 0x000000ffff03b224 */ /* 0x000fca00078e0007 */
[----:B------:R1:W2:Y:S01]  /*141f0*/  @!P3 LDG.E.U16 R10, desc[UR8][R2.64] ;  /* 0x00000008020ab981 */ /* 0x0002a2000c1e1500 */
[----:B0-----:R-:W-:-:S04]  /*14200*/  SHF.R.U32.HI R29, RZ, 0x5, R12 ;  /* 0x00000005ff1d7819 */ /* 0x001fc8000001160c */
[----:B------:R-:W-:-:S04]  /*14210*/  SGXT.U32 R29, R29, 0x1 ;  /* 0x000000011d1d781a */ /* 0x000fc80000000000 */
[----:B------:R-:W-:-:S04]  /*14220*/  LOP3.LUT R29, R29, 0x14, RZ, 0xfc, !PT ;  /* 0x000000141d1d7812 */ /* 0x000fc800078efcff */
[----:B------:R-:W-:Y:S02]  /*14230*/  ISETP.GE.AND P1, PT, R29, UR11, PT ;  /* 0x0000000b1d007c0c */ /* 0x000fe4000bf26270 */
[----:B------:R-:W4:Y:S04]  /*14240*/  LDL.LU R29, [R1+0x1cc4] ;  /* 0x001cc400011d7983 */ /* 0x000f280000300800 */
[----:B---3--:R0:W-:Y:S04]  /*14250*/  STL [R1+0x2fc], R9 ;  /* 0x0002fc0901007387 */ /* 0x0081e80000100800 */
[----:B0-----:R-:W3:Y:S04]  /*14260*/  LDL.LU R9, [R1+0x1cc0] ;  /* 0x001cc00001097983 */ /* 0x001ee80000300800 */
[----:B------:R-:W1:Y:S04]  /*14270*/  LDL R2, [R1+0xb58] ;  /* 0x000b580001027983 */ /* 0x000e680000100800 */
[----:B------:R-:W1:Y:S01]  /*14280*/  LDL R3, [R1+0xb74] ;  /* 0x000b740001037983 */ /* 0x000e620000100800 */
[----:B------:R-:W-:-:S02]  /*14290*/  PRMT R13, RZ, 0x7610, R13 ;  /* 0x00007610ff0d7816 */ /* 0x000fc4000000000d */
[----:B------:R-:W-:Y:S01]  /*142a0*/  SHF.R.U32.HI R12, RZ, 0x5, R12 ;  /* 0x00000005ff0c7819 */ /* 0x000fe2000001160c */
[----:B------:R-:W2:Y:S01]  /*142b0*/  LDL R6, [R1+0xb44] ;  /* 0x000b440001067983 */ /* 0x000ea20000100800 */
[----:B----4-:R-:W-:Y:S02]  /*142c0*/  PRMT R29, RZ, 0x7610, R29 ;  /* 0x00007610ff1d7816 */ /* 0x010fe4000000001d */
[----:B-1----:R-:W-:-:S04]  /*142d0*/  @!P0 LOP3.LUT R3, R3, R2, RZ, 0x3c, !PT ;  /* 0x0000000203038212 */ /* 0x002fc800078e3cff */
[----:B------:R-:W-:-:S04]  /*142e0*/  @!P0 LOP3.LUT R2, R3, R2, RZ, 0x3c, !PT ;  /* 0x0000000203028212 */ /* 0x000fc800078e3cff */
[----:B------:R-:W-:-:S05]  /*142f0*/  @!P0 LOP3.LUT R3, R3, R2, RZ, 0x3c, !PT ;  /* 0x0000000203038212 */ /* 0x000fca00078e3cff */
[----:B------:R0:W4:Y:S04]  /*14300*/  @!P0 LDG.E.U16 R29, desc[UR8][R2.64] ;  /* 0x00000008021d8981 */ /* 0x000128000c1e1500 */
[----:B------:R-:W0:Y:S04]  /*14310*/  LDL R2, [R1+0xb50] ;  /* 0x000b500001027983 */ /* 0x000e280000100800 */
[----:B------:R-:W0:Y:S02]  /*14320*/  LDL R3, [R1+0xb54] ;  /* 0x000b540001037983 */ /* 0x000e240000100800 */
[----:B0-----:R-:W-:-:S04]  /*14330*/  @!P1 LOP3.LUT R3, R3, R2, RZ, 0x3c, !PT ;  /* 0x0000000203039212 */ /* 0x001fc800078e3cff */
[----:B------:R-:W-:-:S04]  /*14340*/  @!P1 LOP3.LUT R2, R3, R2, RZ, 0x3c, !PT ;  /* 0x0000000203029212 */ /* 0x000fc800078e3cff */
[----:B------:R-:W-:-:S05]  /*14350*/  @!P1 LOP3.LUT R3, R3, R2, RZ, 0x3c, !PT ;  /* 0x0000000203039212 */ /* 0x000fca00078e3cff */
[----:B------:R-:W2:Y:S01]  /*14360*/  @!P1 LDG.E.U16 R13, desc[UR8][R2.64] ;  /* 0x00000008020d9981 */ /* 0x000ea2000c1e1500 */
[----:B------:R-:W-:-:S04]  /*14370*/  SGXT.U32 R12, R12, 0x1 ;  /* 0x000000010c0c781a */ /* 0x000fc80000000000 */
[----:B------:R-:W-:-:S04]  /*14380*/  LOP3.LUT R12, R12, 0x16, RZ, 0xfc, !PT ;  /* 0x000000160c0c7812 */ /* 0x000fc800078efcff */
[----:B------:R-:W-:Y:S02]  /*14390*/  ISETP.GE.AND P2, PT, R12, UR11, PT ;  /* 0x0000000b0c007c0c */ /* 0x000fe4000bf46270 */
[----:B------:R-:W3:Y:S04]  /*143a0*/  LDL R12, [R1+0xb40] ;  /* 0x000b4000010c7983 */ /* 0x000ee80000100800 */
[----:B----4-:R-:W-:Y:S04]  /*143b0*/  STL [R1+0x1b30], R29 ;  /* 0x001b301d01007387 */ /* 0x010fe80000100800 */
[----:B------:R-:W4:Y:S04]  /*143c0*/  LDL R2, [R1+0xb48] ;  /* 0x000b480001027983 */ /* 0x000f280000100800 */
[----:B--2---:R-:W-:Y:S04]  /*143d0*/  STL [R1+0x50], R13 ;  /* 0x0000500d01007387 */ /* 0x004fe80000100800 */
[----:B------:R-:W4:Y:S01]  /*143e0*/  LDL R3, [R1+0xb4c] ;  /* 0x000b4c0001037983 */ /* 0x000f220000100800 */
[----:B------:R-:W-:Y:S01]  /*143f0*/  PRMT R8, RZ, 0x7610, R8 ;  /* 0x00007610ff087816 */ /* 0x000fe20000000008 */
[----:B------:R-:W0:Y:S02]  /*14400*/  S2R R7, SR_TID.X ;  /* 0x0000000000077919 */ /* 0x000e240000002100 */
[----:B0-----:R-:W-:-:S04]  /*14410*/  SHF.R.U32.HI R7, RZ, 0x5, R7 ;  /* 0x00000005ff077819 */ /* 0x001fc80000011607 */
[----:B------:R-:W-:-:S04]  /*14420*/  SGXT.U32 R7, R7, 0x1 ;  /* 0x000000010707781a */ /* 0x000fc80000000000 */
[----:B------:R-:W-:-:S04]  /*14430*/  LOP3.LUT R7, R7, 0x18, RZ, 0xfc, !PT ;  /* 0x0000001807077812 */ /* 0x000fc800078efcff */
[----:B------:R-:W-:Y:S02]  /*14440*/  ISETP.GE.AND P3, PT, R7, UR11, PT ;  /* 0x0000000b07007c0c */ /* 0x000fe4000bf66270 */
[----:B------:R-:W0:Y:S01]  /*14450*/  S2R R7, SR_TID.X ;  /* 0x0000000000077919 */ /* 0x000e220000002100 */
[----:B----4-:R-:W-:-:S04]  /*14460*/  @!P2 LOP3.LUT R3, R3, R2, RZ, 0x3c, !PT ;  /* 0x000000020303a212 */ /* 0x010fc800078e3cff */
[----:B------:R-:W-:-:S04]  /*14470*/  @!P2 LOP3.LUT R2, R3, R2, RZ, 0x3c, !PT ;  /* 0x000000020302a212 */ /* 0x000fc800078e3cff */
[----:B------:R-:W-:-:S05]  /*14480*/  @!P2 LOP3.LUT R3, R3, R2, RZ, 0x3c, !PT ;  /* 0x000000020303a212 */ /* 0x000fca00078e3cff */
[----:B------:R1:W2:Y:S01]  /*14490*/  @!P2 LDG.E.U16 R8, desc[UR8][R2.64] ;  /* 0x000000080208a981 */ /* 0x0002a2000c1e1500 */
[----:B0-----:R-:W-:-:S04]  /*144a0*/  SHF.R.U32.HI R7, RZ, 0x5, R7 ;  /* 0x00000005ff077819 */ /* 0x001fc80000011607 */
[----:B------:R-:W-:-:S04]  /*144b0*/  SGXT.U32 R7, R7, 0x1 ;  /* 0x000000010707781a */ /* 0x000fc80000000000 */
[----:B------:R-:W-:-:S04]  /*144c0*/  LOP3.LUT R7, R7, 0x1a, RZ, 0xfc, !PT ;  /* 0x0000001a07077812 */ /* 0x000fc800078efcff */
[----:B------:R-:W-:Y:S02]  /*144d0*/  ISETP.GE.AND P0, PT, R7, UR11, PT ;  /* 0x0000000b07007c0c */ /* 0x000fe4000bf06270 */
[----:B------:R-:W0:Y:S01]  /*144e0*/  S2R R7, SR_TID.X ;  /* 0x0000000000077919 */ /* 0x000e220000002100 */
[----:B---3--:R-:W-:Y:S01]  /*144f0*/  PRMT R9, RZ, 0x7610, R9 ;  /* 0x00007610ff097816 */ /* 0x008fe20000000009 */
[----:B-1----:R-:W-:Y:S02]  /*14500*/  @!P3 IMAD.MOV.U32 R2, RZ, RZ, R6 ;  /* 0x000000ffff02b224 */ /* 0x002fe400078e0006 */
[----:B------:R-:W-:-:S05]  /*14510*/  @!P3 IMAD.MOV.U32 R3, RZ, RZ, R12 ;  /* 0x000000ffff03b224 */ /* 0x000fca00078e000c */
[----:B------:R1:W3:Y:S01]  /*14520*/  @!P3 LDG.E.U16 R9, desc[UR8][R2.64] ;  /* 0x000000080209b981 */ /* 0x0002e2000c1e1500 */
[----:B0-----:R-:W-:-:S04]  /*14530*/  SHF.R.U32.HI R7, RZ, 0x5, R7 ;  /* 0x00000005ff077819 */ /* 0x001fc80000011607 */
[----:B------:R-:W-:-:S04]  /*14540*/  SGXT.U32 R7, R7, 0x1 ;  /* 0x000000010707781a */ /* 0x000fc80000000000 */
[----:B------:R-:W-:-:S04]  /*14550*/  LOP3.LUT R7, R7, 0x1c, RZ, 0xfc, !PT ;  /* 0x0000001c07077812 */ /* 0x000fc800078efcff */
[----:B------:R-:W-:Y:S02]  /*14560*/  ISETP.GE.AND P1, PT, R7, UR11, PT ;  /* 0x0000000b07007c0c */ /* 0x000fe4000bf26270 */
[----:B------:R-:W4:Y:S04]  /*14570*/  LDL.LU R7, [R1+0x1cbc] ;  /* 0x001cbc0001077983 */ /* 0x000f280000300800 */
[----:B--2---:R0:W-:Y:S04]  /*14580*/  STL [R1+0x2f8], R8 ;  /* 0x0002f80801007387 */ /* 0x0041e80000100800 */
[----:B0-----:R-:W2:Y:S04]  /*14590*/  LDL.LU R8, [R1+0x1cb8] ;  /* 0x001cb80001087983 */ /* 0x001ea80000300800 */
[----:B------:R-:W1:Y:S04]  /*145a0*/  LDL R2, [R1+0xb38] ;  /* 0x000b380001027983 */ /* 0x000e680000100800 */
[----:B------:R-:W1:Y:S01]  /*145b0*/  LDL R3, [R1+0xb3c] ;  /* 0x000b3c0001037983 */ /* 0x000e620000100800 */
[----:B------:R-:W0:Y:S01]  /*145c0*/  S2R R13, SR_TID.X ;  /* 0x00000000000d7919 */ /* 0x000e220000002100 */
[----:B------:R-:W0:Y:S01]  /*145d0*/  S2R R12, SR_TID.X ;  /* 0x00000000000c7919 */ /* 0x000e220000002100 */
[----:B--2---:R-:W-:-:S02]  /*145e0*/  PRMT R8, RZ, 0x7610, R8 ;  /* 0x00007610ff087816 */ /* 0x004fc40000000008 */
[----:B-1----:R-:W-:-:S04]  /*145f0*/  @!P0 LOP3.LUT R3, R3, R2, RZ, 0x3c, !PT ;  /* 0x0000000203038212 */ /* 0x002fc800078e3cff */
[----:B------:R-:W-:-:S04]  /*14600*/  @!P0 LOP3.LUT R2, R3, R2, RZ, 0x3c, !PT ;  /* 0x0000000203028212 */ /* 0x000fc800078e3cff */
[----:B------:R-:W-:-:S05]  /*14610*/  @!P0 LOP3.LUT R3, R3, R2, RZ, 0x3c, !PT ;  /* 0x0000000203038212 */ /* 0x000fca00078e3cff */
[----:B------:R-:W2:Y:S01]  /*14620*/  @!P0 LDG.E.U16 R8, desc[UR8][R2.64] ;  /* 0x0000000802088981 */ /* 0x000ea2000c1e1500 */
[----:B0-----:R-:W-:Y:S02]  /*14630*/  SHF.R.U32.HI R13, RZ, 0x5, R13 ;  /* 0x00000005ff0d7819 */ /* 0x001fe4000001160d */
[----:B------:R-:W-:Y:S02]  /*14640*/  SHF.R.U32.HI R6, RZ, 0x5, R12 ;  /* 0x00000005ff067819 */ /* 0x000fe4000001160c */
[----:B------:R-:W-:Y:S02]  /*14650*/  SGXT.U32 R13, R13, 0x1 ;  /* 0x000000010d0d781a */ /* 0x000fe40000000000 */
[----:B------:R-:W-:Y:S02]  /*14660*/  SGXT.U32 R6, R6, 0x1 ;  /* 0x000000010606781a */ /* 0x000fe40000000000 */
[----:B------:R-:W-:Y:S02]  /*14670*/  LOP3.LUT R13, R13, 0x1e, RZ, 0xfc, !PT ;  /* 0x0000001e0d0d7812 */ /* 0x000fe400078efcff */
[----:B------:R-:W-:-:S02]  /*14680*/  LOP3.LUT R6, R6, 0x20, RZ, 0xfc, !PT ;  /* 0x0000002006067812 */ /* 0x000fc400078efcff */
[----:B------:R-:W-:Y:S02]  /*14690*/  ISETP.GE.AND P2, PT, R13, UR11, PT ;  /* 0x0000000b0d007c0c */ /* 0x000fe4000bf46270 */
[----:B------:R-:W3:Y:S01]  /*146a0*/  LDL R13, [R1+0xb8c] ;  /* 0x000b8c00010d7983 */ /* 0x000ee20000100800 */
[----:B------:R-:W-:-:S03]  /*146b0*/  ISETP.GE.AND P3, PT, R6, UR11, PT ;  /* 0x0000000b06007c0c */ /* 0x000fc6000bf66270 */
[----:B------:R-:W3:Y:S04]  /*146c0*/  LDL.LU R6, [R1+0x1cb4] ;  /* 0x001cb40001067983 */ /* 0x000ee80000300800 */
[----:B--2---:R0:W-:Y:S04]  /*146d0*/  STL [R1+0x8], R8 ;  /* 0x0000080801007387 */ /* 0x0041e80000100800 */
[----:B0-----:R-:W2:Y:S04]  /*146e0*/  LDL.LU R8, [R1+0x1cb0] ;  /* 0x001cb00001087983 */ /* 0x001ea80000300800 */
[----:B------:R-:W2:Y:S04]  /*146f0*/  LDL R2, [R1+0xb34] ;  /* 0x000b340001027983 */ /* 0x000ea80000100800 */
[----:B------:R-:W2:Y:S01]  /*14700*/  LDL R3, [R1+0xb94] ;  /* 0x000b940001037983 */ /* 0x000ea20000100800 */
[----:B----4-:R-:W-:-:S02]  /*14710*/  PRMT R7, RZ, 0x7610, R7 ;  /* 0x00007610ff077816 */ /* 0x010fc40000000007 */
[----:B--2---:R-:W-:-:S04]  /*14720*/  @!P1 LOP3.LUT R3, R3, R2, RZ, 0x3c, !PT ;  /* 0x0000000203039212 */ /* 0x004fc800078e3cff */
[----:B------:R-:W-:-:S04]  /*14730*/  @!P1 LOP3.LUT R2, R3, R2, RZ, 0x3c, !PT ;  /* 0x0000000203029212 */ /* 0x000fc800078e3cff */
[----:B------:R-:W-:-:S05]  /*14740*/  @!P1 LOP3.LUT R3, R3, R2, RZ, 0x3c, !PT ;  /* 0x0000000203039212 */ /* 0x000fca00078e3cff */
[----:B------:R-:W2:Y:S04]  /*14750*/  @!P1 LDG.E.U16 R7, desc[UR8][R2.64] ;  /* 0x0000000802079981 */ /* 0x000ea8000c1e1500 */
[----:B------:R-:W4:Y:S01]  /*14760*/  LDL R2, [R1+0xb30] ;  /* 0x000b300001027983 */ /* 0x000f220000100800 */
[----:B------:R-:W-:-:S04]  /*14770*/  SHF.R.U32.HI R12, RZ, 0x5, R12 ;  /* 0x00000005ff0c7819 */ /* 0x000fc8000001160c */
[----:B------:R-:W-:-:S04]  /*14780*/  SGXT.U32 R12, R12, 0x1 ;  /* 0x000000010c0c781a */ /* 0x000fc80000000000 */
[----:B------:R-:W-:-:S04]  /*14790*/  LOP3.LUT R12, R12, 0x22, RZ, 0xfc, !PT ;  /* 0x000000220c0c7812 */ /* 0x000fc800078efcff */
[----:B------:R-:W-:Y:S02]  /*147a0*/  ISETP.GE.AND P0, PT, R12, UR11, PT ;  /* 0x0000000b0c007c0c */ /* 0x000fe4000bf06270 */
[----:B------:R-:W0:Y:S01]  /*147b0*/  S2R R12, SR_TID.X ;  /* 0x00000000000c7919 */ /* 0x000e220000002100 */
[----:B--2---:R0:W-:Y:S04]  /*147c0*/  STL [R1+0x4c], R7 ;  /* 0x00004c0701007387 */ /* 0x0041e80000100800 */
[----:B------:R-:W4:Y:S01]  /*147d0*/  LDL R3, [R1+0xb90] ;  /* 0x000b900001037983 */ /* 0x000f220000100800 */
[----:B0-----:R-:W-:-:S04]  /*147e0*/  SHF.R.U32.HI R7, RZ, 0x5, R12 ;  /* 0x00000005ff077819 */ /* 0x001fc8000001160c */
[----:B------:R-:W-:Y:S02]  /*147f0*/  SGXT.U32 R7, R7, 0x1 ;  /* 0x000000010707781a */ /* 0x000fe40000000000 */
[----:B------:R-:W-:Y:S02]  /*14800*/  PRMT R4, RZ, 0x7610, R4 ;  /* 0x00007610ff047816 */ /* 0x000fe40000000004 */
[----:B------:R-:W-:-:S04]  /*14810*/  LOP3.LUT R7, R7, 0x24, RZ, 0xfc, !PT ;  /* 0x0000002407077812 */ /* 0x000fc800078efcff */
[----:B------:R-:W-:Y:S02]  /*14820*/  ISETP.GE.AND P1, PT, R7, UR11, PT ;  /* 0x0000000b07007c0c */ /* 0x000fe4000bf26270 */
[----:B------:R-:W2:Y:S01]  /*14830*/  LDL.LU R7, [R1+0x1cac] ;  /* 0x001cac0001077983 */ /* 0x000ea20000300800 */
[----:B----4-:R-:W-:-:S04]  /*14840*/  @!P2 LOP3.LUT R3, R3, R2, RZ, 0x3c, !PT ;  /* 0x000000020303a212 */ /* 0x010fc800078e3cff */
[----:B------:R-:W-:-:S04]  /*14850*/  @!P2 LOP3.LUT R2, R3, R2, RZ, 0x3c, !PT ;  /* 0x000000020302a212 */ /* 0x000fc800078e3cff */
[----:B------:R-:W-:-:S05]  /*14860*/  @!P2 LOP3.LUT R3, R3, R2, RZ, 0x3c, !PT ;  /* 0x000000020303a212 */ /* 0x000fca00078e3cff */
[----:B------:R3:W4:Y:S04]  /*14870*/  @!P2 LDG.E.U16 R4, desc[UR8][R2.64] ;  /* 0x000000080204a981 */ /* 0x000728000c1e1500 */
[----:B------:R-:W2:Y:S01]  /*14880*/  LDL R3, [R1+0xb2c] ;  /* 0x000b2c0001037983 */ /* 0x000ea20000100800 */
[----:B------:R-:W-:Y:S01]  /*14890*/  PRMT R8, RZ, 0x7610, R8 ;  /* 0x00007610ff087816 */ /* 0x000fe20000000008 */
[----:B---3--:R-:W-:Y:S02]  /*148a0*/  @!P3 IMAD.MOV.U32 R2, RZ, RZ, R13 ;  /* 0x000000ffff02b224 */ /* 0x008fe400078e000d */
[----:B----4-:R0:W-:Y:S01]  /*148b0*/  STL [R1+0x2f4], R4 ;  /* 0x0002f40401007387 */ /* 0x0101e20000100800 */
[----:B------:R-:W-:-:S03]  /*148c0*/  PRMT R6, RZ, 0x7610, R6 ;  /* 0x00007610ff067816 */ /* 0x000fc60000000006 */
[----:B------:R-:W3:Y:S04]  /*148d0*/  LDL R13, [R1+0xbc0] ;  /* 0x000bc000010d7983 */ /* 0x000ee80000100800 */
[----:B--2---:R1:W2:Y:S04]  /*148e0*/  @!P3 LDG.E.U16 R8, desc[UR8][R2.64] ;  /* 0x000000080208b981 */ /* 0x0042a8000c1e1500 */
[----:B0-----:R-:W4:Y:S04]  /*148f0*/  LDL R4, [R1+0xba0] ;  /* 0x000ba00001047983 */ /* 0x001f280000100800 */
[----:B------:R-:W1:Y:S04]  /*14900*/  LDL R2, [R1+0xb28] ;  /* 0x000b280001027983 */ /* 0x000e680000100800 */
[----:B------:R-:W1:Y:S02]  /*14910*/  LDL R3, [R1+0xba8] ;  /* 0x000ba80001037983 */ /* 0x000e640000100800 */
[----:B-1----:R-:W-:-:S04]  /*14920*/  @!P0 LOP3.LUT R3, R3, R2, RZ, 0x3c, !PT ;  /* 0x0000000203038212 */ /* 0x002fc800078e3cff */
[----:B------:R-:W-:-:S04]  /*14930*/  @!P0 LOP3.LUT R2, R3, R2, RZ, 0x3c, !PT ;  /* 0x0000000203028212 */ /* 0x000fc800078e3cff */
[----:B------:R-:W-:-:S05]  /*14940*/  @!P0 LOP3.LUT R3, R3, R2, RZ, 0x3c, !PT ;  /* 0x0000000203038212 */ /* 0x000fca00078e3cff */
[----:B------:R-:W2:Y:S04]  /*14950*/  @!P0 LDG.E.U16 R6, desc[UR8][R2.64] ;  /* 0x0000000802068981 */ /* 0x000ea8000c1e1500 */
[----:B------:R-:W3:Y:S04]  /*14960*/  LDL R2, [R1+0xb24] ;  /* 0x000b240001027983 */ /* 0x000ee80000100800 */
[----:B--2---:R0:W-:Y:S04]  /*14970*/  STL [R1+0x24], R6 ;  /* 0x0000240601007387 */ /* 0x0041e80000100800 */
[----:B------:R-:W3:Y:S01]  /*14980*/  LDL R3, [R1+0xba4] ;  /* 0x000ba40001037983 */ /* 0x000ee20000100800 */
[----:B------:R-:W-:-:S02]  /*14990*/  PRMT R7, RZ, 0x7610, R7 ;  /* 0x00007610ff077816 */ /* 0x000fc40000000007 */
[----:B------:R-:W-:-:S04]  /*149a0*/  SHF.R.U32.HI R12, RZ, 0x5, R12 ;  /* 0x00000005ff0c7819 */ /* 0x000fc8000001160c */
[----:B------:R-:W-:-:S04]  /*149b0*/  SGXT.U32 R12, R12, 0x1 ;  /* 0x000000010c0c781a */ /* 0x000fc80000000000 */
[----:B------:R-:W-:-:S04]  /*149c0*/  LOP3.LUT R12, R12, 0x26, RZ, 0xfc, !PT ;  /* 0x000000260c0c7812 */ /* 0x000fc800078efcff */
[----:B------:R-:W-:Y:S02]  /*149d0*/  ISETP.GE.AND P2, PT, R12, UR11, PT ;  /* 0x0000000b0c007c0c */ /* 0x000fe4000bf46270 */
[----:B------:R-:W1:Y:S01]  /*149e0*/  S2R R12, SR_TID.X ;  /* 0x00000000000c7919 */ /* 0x000e620000002100 */
[----:B---3--:R-:W-:-:S04]  /*149f0*/  @!P1 LOP3.LUT R3, R3, R2, RZ, 0x3c, !PT ;  /* 0x0000000203039212 */ /* 0x008fc800078e3cff */
[----:B------:R-:W-:-:S04]  /*14a00*/  @!P1 LOP3.LUT R2, R3, R2, RZ, 0x3c, !PT ;  /* 0x0000000203029212 */ /* 0x000fc800078e3cff */
[----:B------:R-:W-:-:S05]  /*14a10*/  @!P1 LOP3.LUT R3, R3, R2, RZ, 0x3c, !PT ;  /* 0x0000000203039212 */ /* 0x000fca00078e3cff */
[----:B------:R-:W2:Y:S01]  /*14a20*/  @!P1 LDG.E.U16 R7, desc[UR8][R2.64] ;  /* 0x0000000802079981 */ /* 0x000ea2000c1e1500 */
[----:B-1----:R-:W-:-:S04]  /*14a30*/  SHF.R.U32.HI R12, RZ, 0x5, R12 ;  /* 0x00000005ff0c7819 */ /* 0x002fc8000001160c */
[----:B------:R-:W-:-:S04]  /*14a40*/  SGXT.U32 R12, R12, 0x1 ;  /* 0x000000010c0c781a */ /* 0x000fc80000000000 */
[----:B------:R-:W-:-:S04]  /*14a50*/  LOP3.LUT R12, R12, 0x28, RZ, 0xfc, !PT ;  /* 0x000000280c0c7812 */ /* 0x000fc800078efcff */
[----:B------:R-:W-:Y:S02]  /*14a60*/  ISETP.GE.AND P3, PT, R12, UR11, PT ;  /* 0x0000000b0c007c0c */ /* 0x000fe4000bf66270 */
[----:B------:R-:W0:Y:S02]  /*14a70*/  S2R R12, SR_TID.X ;  /* 0x00000000000c7919 */ /* 0x000e240000002100 */
[----:B0-----:R-:W-:-:S04]  /*14a80*/  SHF.R.U32.HI R6, RZ, 0x5, R12 ;  /* 0x00000005ff067819 */ /* 0x001fc8000001160c */
[----:B------:R-:W-:-:S04]  /*14a90*/  SGXT.U32 R6, R6, 0x1 ;  /* 0x000000010606781a */ /* 0x000fc80000000000 */
[----:B------:R-:W-:-:S04]  /*14aa0*/  LOP3.LUT R6, R6, 0x2a, RZ, 0xfc, !PT ;  /* 0x0000002a06067812 */ /* 0x000fc800078efcff */
[----:B------:R-:W-:Y:S02]  /*14ab0*/  ISETP.GE.AND P0, PT, R6, UR11, PT ;  /* 0x0000000b06007c0c */ /* 0x000fe4000bf06270 */
[----:B------:R-:W3:Y:S04]  /*14ac0*/  LDL.LU R6, [R1+0x1ca8] ;  /* 0x001ca80001067983 */ /* 0x000ee80000300800 */
[----:B--2---:R0:W-:Y:S04]  /*14ad0*/  STL [R1+0x48], R7 ;  /* 0x0000480701007387 */ /* 0x0041e80000100800 */
[----:B0-----:R-:W2:Y:S04]  /*14ae0*/  LDL.LU R7, [R1+0x1ca4] ;  /* 0x001ca40001077983 */ /* 0x001ea80000300800 */
[----:B------:R-:W2:Y:S01]  /*14af0*/  LDL R3, [R1+0xb98] ;  /* 0x000b980001037983 */ /* 0x000ea20000100800 */
[----:B------:R-:W-:-:S04]  /*14b00*/  SHF.R.U32.HI R2, RZ, 0x5, R12 ;  /* 0x00000005ff027819 */ /* 0x000fc8000001160c */
[----:B------:R-:W-:-:S04]  /*14b10*/  SGXT.U32 R2, R2, 0x1 ;  /* 0x000000010202781a */ /* 0x000fc80000000000 */
[----:B------:R-:W-:Y:S02]  /*14b20*/  LOP3.LUT R2, R2, 0x2c, RZ, 0xfc, !PT ;  /* 0x0000002c02027812 */ /* 0x000fe400078efcff */
[----:B------:R-:W-:Y:S02]  /*14b30*/  PRMT R11, RZ, 0x7610, R11 ;  /* 0x00007610ff0b7816 */ /* 0x000fe4000000000b */
[----:B------:R-:W-:Y:S01]  /*14b40*/  ISETP.GE.AND P1, PT, R2, UR11, PT ;  /* 0x0000000b02007c0c */ /* 0x000fe2000bf26270 */
[----:B----4-:R-:W-:-:S05]  /*14b50*/  @!P2 IMAD.MOV.U32 R2, RZ, RZ, R4 ;  /* 0x000000ffff02a224 */ /* 0x010fca00078e0004 */
[----:B--2---:R0:W2:Y:S04]  /*14b60*/  @!P2 LDG.E.U16 R11, desc[UR8][R2.64] ;  /* 0x00000008020ba981 */ /* 0x0040a8000c1e1500 */
[----:B------:R-:W4:Y:S01]  /*14b70*/  LDL R3, [R1+0xb9c] ;  /* 0x000b9c0001037983 */ /* 0x000f220000100800 */
[----:B------:R-:W-:Y:S01]  /*14b80*/  PRMT R7, RZ, 0x7610, R7 ;  /* 0x00007610ff077816 */ /* 0x000fe20000000007 */
[----:B0-----:R-:W-:Y:S02]  /*14b90*/  @!P3 IMAD.MOV.U32 R2, RZ, RZ, R13 ;  /* 0x000000ffff02b224 */ /* 0x001fe400078e000d */
[----:B--2---:R0:W-:Y:S04]  /*14ba0*/  STL [R1+0x2f0], R11 ;  /* 0x0002f00b01007387 */ /* 0x0041e80000100800 */
[----:B----4-:R1:W2:Y:S01]  /*14bb0*/  @!P3 LDG.E.U16 R7, desc[UR8][R2.64] ;  /* 0x000000080207b981 */ /* 0x0102a2000c1e1500 */
[----:B---3--:R-:W-:-:S02]  /*14bc0*/  PRMT R6, RZ, 0x7610, R6 ;  /* 0x00007610ff067816 */ /* 0x008fc40000000006 */
[--C-:B------:R-:W-:Y:S01]  /*14bd0*/  SHF.R.U32.HI R4, RZ, 0x5, R12.reuse ;  /* 0x00000005ff047819 */ /* 0x100fe2000001160c */
[----:B0-----:R-:W3:Y:S04]  /*14be0*/  LDL R11, [R1+0xbc4] ;  /* 0x000bc400010b7983 */ /* 0x001ee80000100800 */
[----:B------:R-:W1:Y:S04]  /*14bf0*/  LDL R2, [R1+0xbac] ;  /* 0x000bac0001027983 */ /* 0x000e680000100800 */
[----:B------:R-:W1:Y:S01]  /*14c00*/  LDL R3, [R1+0xbbc] ;  /* 0x000bbc0001037983 */ /* 0x000e620000100800 */
[----:B------:R-:W-:-:S02]  /*14c10*/  SHF.R.U32.HI R13, RZ, 0x5, R12 ;  /* 0x00000005ff0d7819 */ /* 0x000fc4000001160c */
[----:B-1----:R-:W-:-:S04]  /*14c20*/  @!P0 LOP3.LUT R3, R3, R2, RZ, 0x3c, !PT ;  /* 0x0000000203038212 */ /* 0x002fc800078e3cff */
[----:B------:R-:W-:-:S04]  /*14c30*/  @!P0 LOP3.LUT R2, R3, R2, RZ, 0x3c, !PT ;  /* 0x0000000203028212 */ /* 0x000fc800078e3cff */
[----:B------:R-:W-:-:S05]  /*14c40*/  @!P0 LOP3.LUT R3, R3, R2, RZ, 0x3c, !PT ;  /* 0x0000000203038212 */ /* 0x000fca00078e3cff */
[----:B------:R-:W4:Y:S01]  /*14c50*/  @!P0 LDG.E.U16 R6, desc[UR8][R2.64] ;  /* 0x0000000802068981 */ /* 0x000f22000c1e1500 */
[----:B------:R-:W-:Y:S02]  /*14c60*/  SGXT.U32 R4, R4, 0x1 ;  /* 0x000000010404781a */ /* 0x000fe40000000000 */
[----:B------:R-:W-:Y:S02]  /*14c70*/  SGXT.U32 R13, R13, 0x1 ;  /* 0x000000010d0d781a */ /* 0x000fe40000000000 */
[----:B------:R-:W-:Y:S02]  /*14c80*/  LOP3.LUT R4, R4, 0x2e, RZ, 0xfc, !PT ;  /* 0x0000002e04047812 */ /* 0x000fe400078efcff */
[----:B------:R-:W-:Y:S02]  /*14c90*/  LOP3.LUT R13, R13, 0x30, RZ, 0xfc, !PT ;  /* 0x000000300d0d7812 */ /* 0x000fe400078efcff */
[----:B------:R-:W-:Y:S02]  /*14ca0*/  ISETP.GE.AND P2, PT, R4, UR11, PT ;  /* 0x0000000b04007c0c */ /* 0x000fe4000bf46270 */
[----:B------:R-:W2:Y:S01]  /*14cb0*/  LDL R4, [R1+0xbd4] ;  /* 0x000bd40001047983 */ /* 0x000ea20000100800 */
[----:B------:R-:W-:-:S03]  /*14cc0*/  ISETP.GE.AND P3, PT, R13, UR11, PT ;  /* 0x0000000b0d007c0c */ /* 0x000fc6000bf66270 */
[----:B------:R-:W2:Y:S04]  /*14cd0*/  LDL.LU R13, [R1+0x1ca0] ;  /* 0x001ca000010d7983 */ /* 0x000ea80000300800 */
[----:B----4-:R0:W-:Y:S04]  /*14ce0*/  STL [R1+0x18], R6 ;  /* 0x0000180601007387 */ /* 0x0101e80000100800 */
[----:B0-----:R-:W4:Y:S04]  /*14cf0*/  LDL.LU R6, [R1+0x1c9c] ;  /* 0x001c9c0001067983 */ /* 0x001f280000300800 */
[----:B------:R-:W2:Y:S04]  /*14d00*/  LDL R2, [R1+0xbb0] ;  /* 0x000bb00001027983 */ /* 0x000ea80000100800 */
[----:B------:R-:W2:Y:S01]  /*14d10*/  LDL R3, [R1+0xbb8] ;  /* 0x000bb80001037983 */ /* 0x000ea20000100800 */
[----:B------:R-:W-:-:S02]  /*14d20*/  PRMT R5, RZ, 0x7610, R5 ;  /* 0x00007610ff057816 */ /* 0x000fc40000000005 */
[----:B--2---:R-:W-:-:S04]  /*14d30*/  @!P1 LOP3.LUT R3, R3, R2, RZ, 0x3c, !PT ;  /* 0x0000000203039212 */ /* 0x004fc800078e3cff */
        /* <DEDUP_REMOVED lines=11> */
[----:B------:R-:W0:Y:S01]  /*14df0*/  S2R R12, SR_TID.X ;  /* 0x00000000000c7919 */ /* 0x000e220000002100 */
[----:B---3--:R-:W-:-:S04]  /*14e00*/  @!P2 LOP3.LUT R3, R3, R2, RZ, 0x3c, !PT ;  /* 0x000000020303a212 */ /* 0x008fc800078e3cff */
[----:B------:R-:W-:-:S04]  /*14e10*/  @!P2 LOP3.LUT R2, R3, R2, RZ, 0x3c, !PT ;  /* 0x000000020302a212 */ /* 0x000fc800078e3cff */
[----:B------:R-:W-:-:S05]  /*14e20*/  @!P2 LOP3.LUT R3, R3, R2, RZ, 0x3c, !PT ;  /* 0x000000020303a212 */ /* 0x000fca00078e3cff */
[----:B------:R1:W2:Y:S01]  /*14e30*/  @!P2 LDG.E.U16 R13, desc[UR8][R2.64] ;  /* 0x00000008020da981 */ /* 0x0002a2000c1e1500 */
[--C-:B0-----:R-:W-:Y:S02]  /*14e40*/  SHF.R.U32.HI R5, RZ, 0x5, R12.reuse ;  /* 0x00000005ff057819 */ /* 0x101fe4000001160c */
[----:B------:R-:W-:Y:S02]  /*14e50*/  SHF.R.U32.HI R12, RZ, 0x5, R12 ;  /* 0x00000005ff0c7819 */ /* 0x000fe4000001160c */
[----:B------:R-:W-:Y:S02]  /*14e60*/  SGXT.U32 R5, R5, 0x1 ;  /* 0x000000010505781a */ /* 0x000fe40000000000 */
[----:B------:R-:W-:Y:S02]  /*14e70*/  SGXT.U32 R12, R12, 0x1 ;  /* 0x000000010c0c781a */ /* 0x000fe40000000000 */
[----:B------:R-:W-:Y:S02]  /*14e80*/  LOP3.LUT R5, R5, 0x34, RZ, 0xfc, !PT ;  /* 0x0000003405057812 */ /* 0x000fe400078efcff */
[----:B------:R-:W-:Y:S01]  /*14e90*/  LOP3.LUT R12, R12, 0x36, RZ, 0xfc, !PT ;  /* 0x000000360c0c7812 */ /* 0x000fe200078efcff */
[----:B-1----:R-:W-:Y:S01]  /*14ea0*/  @!P3 IMAD.MOV.U32 R2, RZ, RZ, R4 ;  /* 0x000000ffff02b224 */ /* 0x002fe200078e0004 */
[----:B----4-:R-:W-:Y:S01]  /*14eb0*/  PRMT R6, RZ, 0x7610, R6 ;  /* 0x00007610ff067816 */ /* 0x010fe20000000006 */
[----:B------:R-:W-:Y:S01]  /*14ec0*/  @!P3 IMAD.MOV.U32 R3, RZ, RZ, R11 ;  /* 0x000000ffff03b224 */ /* 0x000fe200078e000b */
[----:B------:R-:W-:-:S02]  /*14ed0*/  ISETP.GE.AND P1, PT, R5, UR11, PT ;  /* 0x0000000b05007c0c */ /* 0x000fc4000bf26270 */
[----:B------:R-:W3:Y:S01]  /*14ee0*/  LDL.LU R5, [R1+0x1c98] ;  /* 0x001c980001057983 */ /* 0x000ee20000300800 */
[----:B------:R-:W-:-:S03]  /*14ef0*/  ISETP.GE.AND P2, PT, R12, UR11, PT ;  /* 0x0000000b0c007c0c */ /* 0x000fc6000bf46270 */
[----:B------:R-:W4:Y:S04]  /*14f00*/  LDL R12, [R1+0xbe0] ;  /* 0x000be000010c7983 */ /* 0x000f280000100800 */
[----:B------:R0:W4:Y:S04]  /*14f10*/  @!P3 LDG.E.U16 R6, desc[UR8][R2.64] ;  /* 0x000000080206b981 */ /* 0x000128000c1e1500 */
[----:B--2---:R1:W-:Y:S04]  /*14f20*/  STL [R1+0x2ec], R13 ;  /* 0x0002ec0d01007387 */ /* 0x0043e80000100800 */
[----:B------:R-:W0:Y:S04]  /*14f30*/  LDL R2, [R1+0xbc8] ;  /* 0x000bc80001027983 */ /* 0x000e280000100800 */
[----:B------:R-:W0:Y:S01]  /*14f40*/  LDL R3, [R1+0xbd0] ;  /* 0x000bd00001037983 */ /* 0x000e220000100800 */
[----:B---3--:R-:W-:Y:S01]  /*14f50*/  PRMT R5, RZ, 0x7610, R5 ;  /* 0x00007610ff057816 */ /* 0x008fe20000000005 */
[----:B-1----:R-:W1:Y:S02]  /*14f60*/  S2R R13, SR_TID.X ;  /* 0x00000000000d7919 */ /* 0x002e640000002100 */
[----:B------:R-:W2:Y:S01]  /*14f70*/  LDL R11, [R1+0xbe8] ;  /* 0x000be800010b7983 */ /* 0x000ea20000100800 */
[----:B0-----:R-:W-:-:S04]  /*14f80*/  @!P0 LOP3.LUT R3, R3, R2, RZ, 0x3c, !PT ;  /* 0x0000000203038212 */ /* 0x001fc800078e3cff */
[----:B------:R-:W-:-:S04]  /*14f90*/  @!P0 LOP3.LUT R2, R3, R2, RZ, 0x3c, !PT ;  /* 0x0000000203028212 */ /* 0x000fc800078e3cff */
[----:B------:R-:W-:-:S05]  /*14fa0*/  @!P0 LOP3.LUT R3, R3, R2, RZ, 0x3c, !PT ;  /* 0x0000000203038212 */ /* 0x000fca00078e3cff */
[----:B------:R-:W3:Y:S01]  /*14fb0*/  @!P0 LDG.E.U16 R5, desc[UR8][R2.64] ;  /* 0x0000000802058981 */ /* 0x000ee2000c1e1500 */
[----:B-1----:R-:W-:-:S04]  /*14fc0*/  SHF.R.U32.HI R4, RZ, 0x5, R13 ;  /* 0x00000005ff047819 */ /* 0x002fc8000001160d */
[----:B------:R-:W-:-:S04]  /*14fd0*/  SGXT.U32 R4, R4, 0x1 ;  /* 0x000000010404781a */ /* 0x000fc80000000000 */
[----:B------:R-:W-:-:S04]  /*14fe0*/  LOP3.LUT R4, R4, 0x38, RZ, 0xfc, !PT ;  /* 0x0000003804047812 */ /* 0x000fc800078efcff */
[----:B------:R-:W-:Y:S02]  /*14ff0*/  ISETP.GE.AND P3, PT, R4, UR11, PT ;  /* 0x0000000b04007c0c */ /* 0x000fe4000bf66270 */
[----:B------:R-:W2:Y:S04]  /*15000*/  LDL.LU R4, [R1+0x1c94] ;  /* 0x001c940001047983 */ /* 0x000ea80000300800 */
[----:B---3--:R0:W-:Y:S04]  /*15010*/  STL [R1+0x10], R5 ;  /* 0x0000100501007387 */ /* 0x0081e80000100800 */
[----:B0-----:R-:W3:Y:S04]  /*15020*/  LDL.LU R5, [R1+0x1c90] ;  /* 0x001c900001057983 */ /* 0x001ee80000300800 */
[----:B------:R-:W2:Y:S04]  /*15030*/  LDL R2, [R1+0xbcc] ;  /* 0x000bcc0001027983 */ /* 0x000ea80000100800 */
[----:B------:R-:W2:Y:S01]  /*15040*/  LDL R3, [R1+0xbf0] ;  /* 0x000bf00001037983 */ /* 0x000ea20000100800 */
[----:B------:R-:W-:-:S02]  /*15050*/  PRMT R15, RZ, 0x7610, R15 ;  /* 0x00007610ff0f7816 */ /* 0x000fc4000000000f */
[----:B--2---:R-:W-:-:S04]  /*15060*/  @!P1 LOP3.LUT R3, R3, R2, RZ, 0x3c, !PT ;  /* 0x0000000203039212 */ /* 0x004fc800078e3cff */
[----:B------:R-:W-:-:S04]  /*15070*/  @!P1 LOP3.LUT R2, R3, R2, RZ, 0x3c, !PT ;  /* 0x0000000203029212 */ /* 0x000fc800078e3cff */
[----:B------:R-:W-:-:S05]  /*15080*/  @!P1 LOP3.LUT R3, R3, R2, RZ, 0x3c, !PT ;  /* 0x0000000203039212 */ /* 0x000fca00078e3cff */
[----:B------:R0:W2:Y:S04]  /*15090*/  @!P1 LDG.E.U16 R15, desc[UR8][R2.64] ;  /* 0x00000008020f9981 */ /* 0x0000a8000c1e1500 */
[----:B------:R-:W0:Y:S04]  /*150a0*/  LDL R2, [R1+0xbdc] ;  /* 0x000bdc0001027983 */ /* 0x000e280000100800 */
[----:B------:R-:W0:Y:S01]  /*150b0*/  LDL R3, [R1+0xbec] ;  /* 0x000bec0001037983 */ /* 0x000e220000100800 */
[----:B------:R-:W-:Y:S02]  /*150c0*/  PRMT R19, RZ, 0x7610, R19 ;  /* 0x00007610ff137816 */ /* 0x000fe40000000013 */
[----:B------:R-:W-:-:S04]  /*150d0*/  SHF.R.U32.HI R13, RZ, 0x5, R13 ;  /* 0x00000005ff0d7819 */ /* 0x000fc8000001160d */
[----:B------:R-:W-:-:S04]  /*150e0*/  SGXT.U32 R13, R13, 0x1 ;  /* 0x000000010d0d781a */ /* 0x000fc80000000000 */
[----:B------:R-:W-:-:S04]  /*150f0*/  LOP3.LUT R13, R13, 0x3a, RZ, 0xfc, !PT ;  /* 0x0000003a0d0d7812 */ /* 0x000fc800078efcff */
[----:B------:R-:W-:Y:S02]  /*15100*/  ISETP.GE.AND P0, PT, R13, UR11, PT ;  /* 0x0000000b0d007c0c */ /* 0x000fe4000bf06270 */
[----:B------:R-:W1:Y:S01]  /*15110*/  S2R R13, SR_TID.X ;  /* 0x00000000000d7919 */ /* 0x000e620000002100 */
[----:B0-----:R-:W-:-:S04]  /*15120*/  @!P2 LOP3.LUT R3, R3, R2, RZ, 0x3c, !PT ;  /* 0x000000020303a212 */ /* 0x001fc800078e3cff */
[----:B------:R-:W-:-:S04]  /*15130*/  @!P2 LOP3.LUT R2, R3, R2, RZ, 0x3c, !PT ;  /* 0x000000020302a212 */ /* 0x000fc800078e3cff */
[----:B------:R-:W-:-:S05]  /*15140*/  @!P2 LOP3.LUT R3, R3, R2, RZ, 0x3c, !PT ;  /* 0x000000020303a212 */ /* 0x000fca00078e3cff */
[----:B------:R0:W2:Y:S01]  /*15150*/  @!P2 LDG.E.U16 R19, desc[UR8][R2.64] ;  /* 0x000000080213a981 */ /* 0x0000a2000c1e1500 */
[----:B-1----:R-:W-:-:S04]  /*15160*/  SHF.R.U32.HI R13, RZ, 0x5, R13 ;  /* 0x00000005ff0d7819 */ /* 0x002fc8000001160d */
[----:B------:R-:W-:Y:S02]  /*15170*/  SGXT.U32 R13, R13, 0x1 ;  /* 0x000000010d0d781a */ /* 0x000fe40000000000 */
[----:B---3--:R-:W-:Y:S02]  /*15180*/  PRMT R5, RZ, 0x7610, R5 ;  /* 0x00007610ff057816 */ /* 0x008fe40000000005 */
[----:B------:R-:W-:Y:S01]  /*15190*/  LOP3.LUT R13, R13, 0x3c, RZ, 0xfc, !PT ;  /* 0x0000003c0d0d7812 */ /* 0x000fe200078efcff */
[----:B0-----:R-:W-:Y:S02]  /*151a0*/  @!P3 IMAD.MOV.U32 R2, RZ, RZ, R11 ;  /* 0x000000ffff02b224 */ /* 0x001fe400078e000b */
[----:B----4-:R-:W-:Y:S01]  /*151b0*/  @!P3 IMAD.MOV.U32 R3, RZ, RZ, R12 ;  /* 0x000000ffff03b224 */ /* 0x010fe200078e000c */
[----:B--2---:R0:W-:Y:S01]  /*151c0*/  STL [R1+0x40], R15 ;  /* 0x0000400f01007387 */ /* 0x0041e20000100800 */
[----:B------:R-:W-:-:S03]  /*151d0*/  ISETP.GE.AND P1, PT, R13, UR11, PT ;  /* 0x0000000b0d007c0c */ /* 0x000fc6000bf26270 */
[----:B------:R-:W2:Y:S04]  /*151e0*/  LDL.LU R13, [R1+0x1c8c] ;  /* 0x001c8c00010d7983 */ /* 0x000ea80000300800 */
[----:B------:R1:W3:Y:S04]  /*151f0*/  @!P3 LDG.E.U16 R5, desc[UR8][R2.64] ;  /* 0x000000080205b981 */ /* 0x0002e8000c1e1500 */
[----:B------:R4:W-:Y:S04]  /*15200*/  STL [R1+0x2e8], R19 ;  /* 0x0002e81301007387 */ /* 0x0009e80000100800 */
[----:B------:R-:W1:Y:S04]  /*15210*/  LDL R2, [R1+0xbe4] ;  /* 0x000be40001027983 */ /* 0x000e680000100800 */
[----:B------:R-:W1:Y:S01]  /*15220*/  LDL R3, [R1+0xc08] ;  /* 0x000c080001037983 */ /* 0x000e620000100800 */
[----:B------:R-:W-:Y:S01]  /*15230*/  PRMT R27, RZ, 0x7610, R27 ;  /* 0x00007610ff1b7816 */ /* 0x000fe2000000001b */
[----:B0-----:R-:W0:Y:S02]  /*15240*/  S2R R15, SR_TID.X ;  /* 0x00000000000f7919 */ /* 0x001e240000002100 */
[----:B----4-:R-:W4:Y:S04]  /*15250*/  LDL R19, [R1+0xc00] ;  /* 0x000c000001137983 */ /* 0x010f280000100800 */
[----:B------:R-:W2:Y:S01]  /*15260*/  LDL R11, [R1+0xc20] ;  /* 0x000c2000010b7983 */ /* 0x000ea20000100800 */
[----:B-1----:R-:W-:-:S04]  /*15270*/  @!P0 LOP3.LUT R3, R3, R2, RZ, 0x3c, !PT ;  /* 0x0000000203038212 */ /* 0x002fc800078e3cff */
[----:B------:R-:W-:-:S04]  /*15280*/  @!P0 LOP3.LUT R2, R3, R2, RZ, 0x3c, !PT ;  /* 0x0000000203028212 */ /* 0x000fc800078e3cff */
[----:B------:R-:W-:-:S05]  /*15290*/  @!P0 LOP3.LUT R3, R3, R2, RZ, 0x3c, !PT ;  /* 0x0000000203038212 */ /* 0x000fca00078e3cff */
[----:B------:R-:W2:Y:S01]  /*152a0*/  @!P0 LDG.E.U16 R27, desc[UR8][R2.64] ;  /* 0x00000008021b8981 */ /* 0x000ea2000c1e1500 */
[----:B0-----:R-:W-:-:S04]  /*152b0*/  SHF.R.U32.HI R15, RZ, 0x5, R15 ;  /* 0x00000005ff0f7819 */ /* 0x001fc8000001160f */
[----:B------:R-:W-:-:S04]  /*152c0*/  SGXT.U32 R15, R15, 0x1 ;  /* 0x000000010f0f781a */ /* 0x000fc80000000000 */
[----:B------:R-:W-:Y:S01]  /*152d0*/  LOP3.LUT R15, R15, 0x3e, RZ, 0xfc, !PT ;  /* 0x0000003e0f0f7812 */ /* 0x000fe200078efcff */
[----:B------:R-:W3:Y:S03]  /*152e0*/  LDL R2, [R1+0xbf4] ;  /* 0x000bf40001027983 */ /* 0x000ee60000100800 */
[----:B------:R-:W-:Y:S02]  /*152f0*/  ISETP.GE.AND P2, PT, R15, UR11, PT ;  /* 0x0000000b0f007c0c */ /* 0x000fe4000bf46270 */
[----:B------:R-:W3:Y:S04]  /*15300*/  LDL R15, [R1+0xbfc] ;  /* 0x000bfc00010f7983 */ /* 0x000ee80000100800 */
[----:B--2---:R0:W-:Y:S04]  /*15310*/  STL [R1+0xc], R27 ;  /* 0x00000c1b01007387 */ /* 0x0041e80000100800 */
[----:B------:R-:W3:Y:S01]  /*15320*/  LDL R3, [R1+0xc04] ;  /* 0x000c040001037983 */ /* 0x000ee20000100800 */
[----:B------:R-:W-:Y:S01]  /*15330*/  PRMT R4, RZ, 0x7610, R4 ;  /* 0x00007610ff047816 */ /* 0x000fe20000000004 */
[----:B------:R-:W1:Y:S02]  /*15340*/  S2R R12, SR_TID.X ;  /* 0x00000000000c7919 */ /* 0x000e640000002100 */
[----:B-1----:R-:W-:-:S04]  /*15350*/  SHF.R.U32.HI R12, RZ, 0x5, R12 ;  /* 0x00000005ff0c7819 */ /* 0x002fc8000001160c */
[----:B------:R-:W-:Y:S02]  /*15360*/  SGXT.U32 R12, R12, 0x1 ;  /* 0x000000010c0c781a */ /* 0x000fe40000000000 */
[----:B---3--:R-:W-:-:S04]  /*15370*/  @!P1 LOP3.LUT R3, R3, R2, RZ, 0x3c, !PT ;  /* 0x0000000203039212 */ /* 0x008fc800078e3cff */
[----:B------:R-:W-:-:S04]  /*15380*/  @!P1 LOP3.LUT R2, R3, R2, RZ, 0x3c, !PT ;  /* 0x0000000203029212 */ /* 0x000fc800078e3cff */
[----:B------:R-:W-:-:S05]  /*15390*/  @!P1 LOP3.LUT R3, R3, R2, RZ, 0x3c, !PT ;  /* 0x0000000203039212 */ /* 0x000fca00078e3cff */
[----:B------:R-:W2:Y:S01]  /*153a0*/  @!P1 LDG.E.U16 R4, desc[UR8][R2.64] ;  /* 0x0000000802049981 */ /* 0x000ea2000c1e1500 */
        /* <DEDUP_REMOVED lines=17> */
[----:B--2---:R0:W2:Y:S01]  /*154c0*/  @!P2 LDG.E.U16 R13, desc[UR8][R2.64] ;  /* 0x00000008020da981 */ /* 0x0040a2000c1e1500 */
[----:B------:R-:W-:Y:S01]  /*154d0*/  PRMT R4, RZ, 0x7610, R4 ;  /* 0x00007610ff047816 */ /* 0x000fe20000000004 */
[----:B0-----:R-:W-:Y:S02]  /*154e0*/  @!P3 IMAD.MOV.U32 R2, RZ, RZ, R11 ;  /* 0x000000ffff02b224 */ /* 0x001fe400078e000b */
[----:B------:R-:W-:-:S05]  /*154f0*/  @!P3 IMAD.MOV.U32 R3, RZ, RZ, R15 ;  /* 0x000000ffff03b224 */ /* 0x000fca00078e000f */
[----:B------:R0:W4:Y:S04]  /*15500*/  @!P3 LDG.E.U16 R4, desc[UR8][R2.64] ;  /* 0x000000080204b981 */ /* 0x000128000c1e1500 */
[----:B--2---:R1:W-:Y:S04]  /*15510*/  STL [R1+0x2e4], R13 ;  /* 0x0002e40d01007387 */ /* 0x0043e80000100800 */
[----:B------:R-:W0:Y:S04]  /*15520*/  LDL R2, [R1+0xc0c] ;  /* 0x000c0c0001027983 */ /* 0x000e280000100800 */
[----:B------:R-:W0:Y:S01]  /*15530*/  LDL R3, [R1+0xc1c] ;  /* 0x000c1c0001037983 */ /* 0x000e220000100800 */
[----:B------:R-:W-:-:S02]  /*15540*/  PRMT R18, RZ, 0x7610, R18 ;  /* 0x00007610ff127816 */ /* 0x000fc40000000012 */
[----:B------:R-:W-:Y:S01]  /*15550*/  SHF.R.U32.HI R19, RZ, 0x5, R12 ;  /* 0x00000005ff137819 */ /* 0x000fe2000001160c */
[----:B-1----:R-:W2:Y:S04]  /*15560*/  LDL R13, [R1+0xc14] ;  /* 0x000c1400010d7983 */ /* 0x002ea80000100800 */
[----:B------:R-:W2:Y:S04]  /*15570*/  LDL R12, [R1+0xc38] ;  /* 0x000c3800010c7983 */ /* 0x000ea80000100800 */
[----:B------:R-:W2:Y:S04]  /*15580*/  LDL R15, [R1+0xc24] ;  /* 0x000c2400010f7983 */ /* 0x000ea80000100800 */
[----:B------:R-:W2:Y:S01]  /*15590*/  LDL R11, [R1+0xc34] ;  /* 0x000c3400010b7983 */ /* 0x000ea20000100800 */
[----:B0-----:R-:W-:-:S04]  /*155a0*/  @!P0 LOP3.LUT R3, R3, R2, RZ, 0x3c, !PT ;  /* 0x0000000203038212 */ /* 0x001fc800078e3cff */
[----:B------:R-:W-:-:S04]  /*155b0*/  @!P0 LOP3.LUT R2, R3, R2, RZ, 0x3c, !PT ;  /* 0x0000000203028212 */ /* 0x000fc800078e3cff */
[----:B------:R-:W-:-:S05]  /*155c0*/  @!P0 LOP3.LUT R3, R3, R2, RZ, 0x3c, !PT ;  /* 0x0000000203038212 */ /* 0x000fca00078e3cff */
[----:B------:R-:W2:Y:S04]  /*155d0*/  @!P0 LDG.E.U16 R18, desc[UR8][R2.64] ;  /* 0x0000000802128981 */ /* 0x000ea8000c1e1500 */
[----:B------:R-:W3:Y:S04]  /*155e0*/  LDL R2, [R1+0xc10] ;  /* 0x000c100001027983 */ /* 0x000ee80000100800 */
[----:B--2---:R0:W-:Y:S04]  /*155f0*/  STL [R1], R18 ;  /* 0x0000001201007387 */ /* 0x0041e80000100800 */
[----:B------:R-:W2:Y:S01]  /*15600*/  LDL R3, [R1+0xc18] ;  /* 0x000c180001037983 */ /* 0x000ea20000100800 */
[----:B------:R-:W-:-:S04]  /*15610*/  SGXT.U32 R19, R19, 0x1 ;  /* 0x000000011313781a */ /* 0x000fc80000000000 */
[----:B------:R-:W-:-:S04]  /*15620*/  LOP3.LUT R19, R19, 0x46, RZ, 0xfc, !PT ;  /* 0x0000004613137812 */ /* 0x000fc800078efcff */
[----:B------:R-:W-:Y:S02]  /*15630*/  ISETP.GE.AND P2, PT, R19, UR11, PT ;  /* 0x0000000b13007c0c */ /* 0x000fe4000bf46270 */
[----:B------:R-:W-:Y:S02]  /*15640*/  PRMT R26, RZ, 0x7610, R26 ;  /* 0x00007610ff1a7816 */ /* 0x000fe4000000001a */
[----:B---3--:R-:W-:-:S09]  /*15650*/  PRMT R27, RZ, 0x7610, R27 ;  /* 0x00007610ff1b7816 */ /* 0x008fd2000000001b */
[----:B------:R-:W3:Y:S01]  /*15660*/  @!P2 LDG.E.U16 R27, desc[UR8][R12.64] ;  /* 0x000000080c1ba981 */ /* 0x000ee2000c1e1500 */
        /* <DEDUP_REMOVED lines=10> */
[----:B--2---:R-:W-:-:S10]  /*15710*/  PRMT R3, RZ, 0x7610, R3 ;  /* 0x00007610ff037816 */ /* 0x004fd40000000003 */
[----:B------:R-:W-:Y:S02]  /*15720*/  @!P3 IMAD.MOV.U32 R12, RZ, RZ, R11 ;  /* 0x000000ffff0cb224 */ /* 0x000fe400078e000b */
[----:B------:R-:W-:-:S05]  /*15730*/  @!P3 IMAD.MOV.U32 R13, RZ, RZ, R15 ;  /* 0x000000ffff0db224 */ /* 0x000fca00078e000f */
[----:B------:R1:W2:Y:S01]  /*15740*/  @!P3 LDG.E.U16 R3, desc[UR8][R12.64] ;  /* 0x000000080c03b981 */ /* 0x0002a2000c1e1500 */
[--C-:B0-----:R-:W-:Y:S02]  /*15750*/  SHF.R.U32.HI R18, RZ, 0x5, R19.reuse ;  /* 0x00000005ff127819 */ /* 0x101fe40000011613 */
[----:B------:R-:W-:Y:S02]  /*15760*/  SHF.R.U32.HI R19, RZ, 0x5, R19 ;  /* 0x00000005ff137819 */ /* 0x000fe40000011613 */
[----:B------:R-:W-:Y:S02]  /*15770*/  SGXT.U32 R18, R18, 0x1 ;  /* 0x000000011212781a */ /* 0x000fe40000000000 */
[----:B------:R-:W-:Y:S02]  /*15780*/  SGXT.U32 R19, R19, 0x1 ;  /* 0x000000011313781a */ /* 0x000fe40000000000 */
[----:B------:R-:W-:Y:S02]  /*15790*/  LOP3.LUT R18, R18, 0x4a, RZ, 0xfc, !PT ;  /* 0x0000004a12127812 */ /* 0x000fe400078efcff */
[----:B------:R-:W-:-:S02]  /*157a0*/  LOP3.LUT R19, R19, 0x4c, RZ, 0xfc, !PT ;  /* 0x0000004c13137812 */ /* 0x000fc400078efcff */
[----:B------:R-:W-:Y:S02]  /*157b0*/  ISETP.GE.AND P0, PT, R18, UR11, PT ;  /* 0x0000000b12007c0c */ /* 0x000fe4000bf06270 */
[----:B------:R-:W2:Y:S01]  /*157c0*/  LDL.LU R18, [R1+0x1c80] ;  /* 0x001c800001127983 */ /* 0x000ea20000300800 */
[----:B------:R-:W-:-:S03]  /*157d0*/  ISETP.GE.AND P1, PT, R19, UR11, PT ;  /* 0x0000000b13007c0c */ /* 0x000fc6000bf26270 */
[----:B---3--:R0:W-:Y:S04]  /*157e0*/  STL [R1+0x38], R26 ;  /* 0x0000381a01007387 */ /* 0x0081e80000100800 */
[----:B------:R-:W3:Y:S04]  /*157f0*/  LDL.LU R19, [R1+0x1c7c] ;  /* 0x001c7c0001137983 */ /* 0x000ee80000300800 */
[----:B------:R1:W-:Y:S04]  /*15800*/  STL [R1+0x2e0], R27 ;  /* 0x0002e01b01007387 */ /* 0x0003e80000100800 */
[----:B------:R-:W2:Y:S04]  /*15810*/  LDL R12, [R1+0xc28] ;  /* 0x000c2800010c7983 */ /* 0x000ea80000100800 */
[----:B------:R-:W2:Y:S01]  /*15820*/  LDL R13, [R1+0xc30] ;  /* 0x000c3000010d7983 */ /* 0x000ea20000100800 */
[----:B0-----:R-:W0:Y:S01]  /*15830*/  S2R R26, SR_TID.X ;  /* 0x00000000001a7919 */ /* 0x001e220000002100 */
[----:B-1----:R-:W1:Y:S02]  /*15840*/  S2R R27, SR_TID.X ;  /* 0x00000000001b7919 */ /* 0x002e640000002100 */
[----:B------:R-:W4:Y:S01]  /*15850*/  LDL R15, [R1+0xc44] ;  /* 0x000c4400010f7983 */ /* 0x000f220000100800 */
[----:B---3--:R-:W-:-:S02]  /*15860*/  PRMT R19, RZ, 0x7610, R19 ;  /* 0x00007610ff137816 */ /* 0x008fc40000000013 */
[----:B--2---:R-:W-:-:S04]  /*15870*/  @!P0 LOP3.LUT R13, R13, R12, RZ, 0x3c, !PT ;  /* 0x0000000c0d0d8212 */ /* 0x004fc800078e3cff */
[----:B------:R-:W-:-:S04]  /*15880*/  @!P0 LOP3.LUT R12, R13, R12, RZ, 0x3c, !PT ;  /* 0x0000000c0d0c8212 */ /* 0x000fc800078e3cff */
[----:B------:R-:W-:-:S05]  /*15890*/  @!P0 LOP3.LUT R13, R13, R12, RZ, 0x3c, !PT ;  /* 0x0000000c0d0d8212 */ /* 0x000fca00078e3cff */
[----:B------:R-:W2:Y:S01]  /*158a0*/  @!P0 LDG.E.U16 R19, desc[UR8][R12.64] ;  /* 0x000000080c138981 */ /* 0x000ea2000c1e1500 */
[----:B0-----:R-:W-:Y:S02]  /*158b0*/  SHF.R.U32.HI R26, RZ, 0x5, R26 ;  /* 0x00000005ff1a7819 */ /* 0x001fe4000001161a */
[----:B-1----:R-:W-:Y:S02]  /*158c0*/  SHF.R.U32.HI R11, RZ, 0x5, R27 ;  /* 0x00000005ff0b7819 */ /* 0x002fe4000001161b */
[----:B------:R-:W-:Y:S02]  /*158d0*/  SGXT.U32 R26, R26, 0x1 ;  /* 0x000000011a1a781a */ /* 0x000fe40000000000 */
[----:B------:R-:W-:Y:S02]  /*158e0*/  SGXT.U32 R11, R11, 0x1 ;  /* 0x000000010b0b781a */ /* 0x000fe40000000000 */
[----:B------:R-:W-:Y:S02]  /*158f0*/  LOP3.LUT R26, R26, 0x4e, RZ, 0xfc, !PT ;  /* 0x0000004e1a1a7812 */ /* 0x000fe400078efcff */
[----:B------:R-:W-:-:S02]  /*15900*/  LOP3.LUT R11, R11, 0x50, RZ, 0xfc, !PT ;  /* 0x000000500b0b7812 */ /* 0x000fc400078efcff */
[----:B------:R-:W-:Y:S02]  /*15910*/  ISETP.GE.AND P2, PT, R26, UR11, PT ;  /* 0x0000000b1a007c0c */ /* 0x000fe4000bf46270 */
[----:B------:R-:W-:Y:S01]  /*15920*/  ISETP.GE.AND P3, PT, R11, UR11, PT ;  /* 0x0000000b0b007c0c */ /* 0x000fe2000bf66270 */
[----:B------:R-:W3:Y:S04]  /*15930*/  LDL R26, [R1+0xc48] ;  /* 0x000c4800011a7983 */ /* 0x000ee80000100800 */
[----:B------:R-:W3:Y:S04]  /*15940*/  LDL R11, [R1+0xc60] ;  /* 0x000c6000010b7983 */ /* 0x000ee80000100800 */
[----:B--2---:R0:W-:Y:S04]  /*15950*/  STL [R1+0x4], R19 ;  /* 0x0000041301007387 */ /* 0x0041e80000100800 */
[----:B0-----:R-:W2:Y:S04]  /*15960*/  LDL.LU R19, [R1+0x1c78] ;  /* 0x001c780001137983 */ /* 0x001ea80000300800 */
        /* <DEDUP_REMOVED lines=18> */
[----:B------:R-:W3:Y:S01]  /*15a90*/  @!P2 LDG.E.U16 R18, desc[UR8][R12.64] ;  /* 0x000000080c12a981 */ /* 0x000ee2000c1e1500 */
[----:B-1----:R-:W-:-:S04]  /*15aa0*/  SHF.R.U32.HI R27, RZ, 0x5, R27 ;  /* 0x00000005ff1b7819 */ /* 0x002fc8000001161b */
[----:B------:R-:W-:-:S04]  /*15ab0*/  SGXT.U32 R27, R27, 0x1 ;  /* 0x000000011b1b781a */ /* 0x000fc80000000000 */
[----:B------:R-:W-:Y:S01]  /*15ac0*/  LOP3.LUT R27, R27, 0x54, RZ, 0xfc, !PT ;  /* 0x000000541b1b7812 */ /* 0x000fe200078efcff */
[----:B--2---:R0:W-:Y:S03]  /*15ad0*/  STL [R1+0x34], R25 ;  /* 0x0000341901007387 */ /* 0x0041e60000100800 */
[----:B------:R-:W-:Y:S02]  /*15ae0*/  ISETP.GE.AND P1, PT, R27, UR11, PT ;  /* 0x0000000b1b007c0c */ /* 0x000fe4000bf26270 */
[----:B------:R-:W2:Y:S01]  /*15af0*/  LDL.LU R27, [R1+0x1c74] ;  /* 0x001c7400011b7983 */ /* 0x000ea20000300800 */
[----:B0-----:R-:W0:Y:S03]  /*15b00*/  S2R R25, SR_TID.X ;  /* 0x0000000000197919 */ /* 0x001e260000002100 */
[----:B---3--:R1:W-:Y:S04]  /*15b10*/  STL [R1+0x2dc], R18 ;  /* 0x0002dc1201007387 */ /* 0x0083e80000100800 */
[----:B-1----:R-:W3:Y:S04]  /*15b20*/  LDL.LU R18, [R1+0x1c70] ;  /* 0x001c700001127983 */ /* 0x002ee80000300800 */
[----:B------:R-:W3:Y:S01]  /*15b30*/  LDL R13, [R1+0xc40] ;  /* 0x000c4000010d7983 */ /* 0x000ee20000100800 */
[----:B0-----:R-:W-:-:S04]  /*15b40*/  SHF.R.U32.HI R12, RZ, 0x5, R25 ;  /* 0x00000005ff0c7819 */ /* 0x001fc80000011619 */
[----:B------:R-:W-:-:S04]  /*15b50*/  SGXT.U32 R12, R12, 0x1 ;  /* 0x000000010c0c781a */ /* 0x000fc80000000000 */
[----:B------:R-:W-:Y:S02]  /*15b60*/  LOP3.LUT R12, R12, 0x56, RZ, 0xfc, !PT ;  /* 0x000000560c0c7812 */ /* 0x000fe400078efcff */
[----:B------:R-:W-:Y:S02]  /*15b70*/  PRMT R19, RZ, 0x7610, R19 ;  /* 0x00007610ff137816 */ /* 0x000fe40000000013 */
[----:B------:R-:W-:Y:S01]  /*15b80*/  ISETP.GE.AND P2, PT, R12, UR11, PT ;  /* 0x0000000b0c007c0c */ /* 0x000fe2000bf46270 */
[----:B------:R-:W-:Y:S01]  /*15b90*/  @!P3 IMAD.MOV.U32 R12, RZ, RZ, R26 ;  /* 0x000000ffff0cb224 */ /* 0x000fe200078e001a */
[----:B--2---:R-:W-:-:S04]  /*15ba0*/  PRMT R27, RZ, 0x7610, R27 ;  /* 0x00007610ff1b7816 */ /* 0x004fc8000000001b */
[----:B---3--:R0:W2:Y:S02]  /*15bb0*/  @!P3 LDG.E.U16 R19, desc[UR8][R12.64] ;  /* 0x000000080c13b981 */ /* 0x0080a4000c1e1500 */
[----:B0-----:R-:W-:Y:S02]  /*15bc0*/  @!P0 IMAD.MOV.U32 R12, RZ, RZ, R11 ;  /* 0x000000ffff0c8224 */ /* 0x001fe400078e000b */
[----:B----4-:R-:W-:Y:S01]  /*15bd0*/  @!P0 IMAD.MOV.U32 R13, RZ, RZ, R15 ;  /* 0x000000ffff0d8224 */ /* 0x010fe200078e000f */
[----:B------:R-:W-:Y:S01]  /*15be0*/  PRMT R17, RZ, 0x7610, R17 ;  /* 0x00007610ff117816 */ /* 0x000fe20000000011 */
[----:B------:R-:W0:Y:S03]  /*15bf0*/  S2R R26, SR_TID.X ;  /* 0x00000000001a7919 */ /* 0x000e260000002100 */
[----:B------:R1:W3:Y:S04]  /*15c00*/  @!P0 LDG.E.U16 R27, desc[UR8][R12.64] ;  /* 0x000000080c1b8981 */ /* 0x0002e8000c1e1500 */
[----:B------:R-:W4:Y:S04]  /*15c10*/  LDL R15, [R1+0xc6c] ;  /* 0x000c6c00010f7983 */ /* 0x000f280000100800 */
[----:B------:R-:W2:Y:S04]  /*15c20*/  LDL R11, [R1+0xc94] ;  /* 0x000c9400010b7983 */ /* 0x000ea80000100800 */
[----:B------:R-:W1:Y:S04]  /*15c30*/  LDL R12, [R1+0xc54] ;  /* 0x000c5400010c7983 */ /* 0x000e680000100800 */
[----:B------:R-:W1:Y:S02]  /*15c40*/  LDL R13, [R1+0xc5c] ;  /* 0x000c5c00010d7983 */ /* 0x000e640000100800 */
[----:B-1----:R-:W-:-:S04]  /*15c50*/  @!P1 LOP3.LUT R13, R13, R12, RZ, 0x3c, !PT ;  /* 0x0000000c0d0d9212 */ /* 0x002fc800078e3cff */
[----:B------:R-:W-:-:S04]  /*15c60*/  @!P1 LOP3.LUT R12, R13, R12, RZ, 0x3c, !PT ;  /* 0x0000000c0d0c9212 */ /* 0x000fc800078e3cff */
[----:B------:R-:W-:-:S05]  /*15c70*/  @!P1 LOP3.LUT R13, R13, R12, RZ, 0x3c, !PT ;  /* 0x0000000c0d0d9212 */ /* 0x000fca00078e3cff */
[----:B------:R-:W2:Y:S01]  /*15c80*/  @!P1 LDG.E.U16 R17, desc[UR8][R12.64] ;  /* 0x000000080c119981 */ /* 0x000ea2000c1e1500 */
[----:B0-----:R-:W-:-:S04]  /*15c90*/  SHF.R.U32.HI R26, RZ, 0x5, R26 ;  /* 0x00000005ff1a7819 */ /* 0x001fc8000001161a */
[----:B------:R-:W-:-:S04]  /*15ca0*/  SGXT.U32 R26, R26, 0x1 ;  /* 0x000000011a1a781a */ /* 0x000fc80000000000 */
[----:B------:R-:W-:Y:S01]  /*15cb0*/  LOP3.LUT R26, R26, 0x5a, RZ, 0xfc, !PT ;  /* 0x0000005a1a1a7812 */ /* 0x000fe200078efcff */
[----:B---3--:R-:W-:Y:S03]  /*15cc0*/  STL [R1+0x1b28], R27 ;  /* 0x001b281b01007387 */ /* 0x008fe60000100800 */
[----:B------:R-:W-:Y:S01]  /*15cd0*/  ISETP.GE.AND P0, PT, R26, UR11, PT ;  /* 0x0000000b1a007c0c */ /* 0x000fe2000bf06270 */
[----:B------:R-:W-:Y:S04]  /*15ce0*/  STL [R1+0x1b2c], R27 ;  /* 0x001b2c1b01007387 */ /* 0x000fe80000100800 */
[----:B------:R-:W3:Y:S04]  /*15cf0*/  LDL.LU R26, [R1+0x1c6c] ;  /* 0x001c6c00011a7983 */ /* 0x000ee80000300800 */
        /* <DEDUP_REMOVED lines=8> */
[----:B------:R-:W2:Y:S04]  /*15d80*/  @!P2 LDG.E.U16 R28, desc[UR8][R12.64] ;  /* 0x000000080c1ca981 */ /* 0x000ea8000c1e1500 */
[----:B------:R-:W3:Y:S01]  /*15d90*/  LDL R12, [R1+0xc68] ;  /* 0x000c6800010c7983 */ /* 0x000ee20000100800 */
[----:B------:R-:W-:-:S04]  /*15da0*/  SHF.R.U32.HI R25, RZ, 0x5, R25 ;  /* 0x00000005ff197819 */ /* 0x000fc80000011619 */
[----:B------:R-:W-:-:S04]  /*15db0*/  SGXT.U32 R25, R25, 0x1 ;  /* 0x000000011919781a */ /* 0x000fc80000000000 */
[----:B------:R-:W-:-:S04]  /*15dc0*/  LOP3.LUT R25, R25, 0x58, RZ, 0xfc, !PT ;  /* 0x0000005819197812 */ /* 0x000fc800078efcff */
[----:B------:R-:W-:Y:S02]  /*15dd0*/  ISETP.GE.AND P3, PT, R25, UR11, PT ;  /* 0x0000000b19007c0c */ /* 0x000fe4000bf66270 */
[----:B------:R-:W0:Y:S01]  /*15de0*/  S2R R25, SR_TID.X ;  /* 0x0000000000197919 */ /* 0x000e220000002100 */
[----:B--2---:R1:W-:Y:S04]  /*15df0*/  STL [R1+0x2d8], R28 ;  /* 0x0002d81c01007387 */ /* 0x0043e80000100800 */
[----:B------:R-:W2:Y:S01]  /*15e00*/  LDL R13, [R1+0xc8c] ;  /* 0x000c8c00010d7983 */ /* 0x000ea20000100800 */
[----:B0-----:R-:W-:-:S04]  /*15e10*/  SHF.R.U32.HI R25, RZ, 0x5, R25 ;  /* 0x00000005ff197819 */ /* 0x001fc80000011619 */
[----:B------:R-:W-:-:S04]  /*15e20*/  SGXT.U32 R25, R25, 0x1 ;  /* 0x000000011919781a */ /* 0x000fc80000000000 */
[----:B------:R-:W-:-:S04]  /*15e30*/  LOP3.LUT R25, R25, 0x5c, RZ, 0xfc, !PT ;  /* 0x0000005c19197812 */ /* 0x000fc800078efcff */
[----:B------:R-:W-:Y:S02]  /*15e40*/  ISETP.GE.AND P1, PT, R25, UR11, PT ;  /* 0x0000000b19007c0c */ /* 0x000fe4000bf26270 */
[----:B------:R-:W0:Y:S01]  /*15e50*/  S2R R25, SR_TID.X ;  /* 0x0000000000197919 */ /* 0x000e220000002100 */
[----:B------:R-:W-:Y:S02]  /*15e60*/  PRMT R18, RZ, 0x7610, R18 ;  /* 0x00007610ff127816 */ /* 0x000fe40000000012 */
[----:B---3--:R-:W-:Y:S02]  /*15e70*/  PRMT R26, RZ, 0x7610, R26 ;  /* 0x00007610ff1a7816 */ /* 0x008fe4000000001a */
[----:B0-----:R-:W-:-:S04]  /*15e80*/  SHF.R.U32.HI R25, RZ, 0x5, R25 ;  /* 0x00000005ff197819 */ /* 0x001fc80000011619 */
[----:B------:R-:W-:-:S04]  /*15e90*/  SGXT.U32 R25, R25, 0x1 ;  /* 0x000000011919781a */ /* 0x000fc80000000000 */
[----:B------:R-:W-:-:S04]  /*15ea0*/  LOP3.LUT R25, R25, 0x5e, RZ, 0xfc, !PT ;  /* 0x0000005e19197812 */ /* 0x000fc800078efcff */
[----:B------:R-:W-:Y:S02]  /*15eb0*/  ISETP.GE.AND P2, PT, R25, UR11, PT ;  /* 0x0000000b19007c0c */ /* 0x000fe4000bf46270 */
[----:B------:R-:W3:Y:S01]  /*15ec0*/  LDL.LU R25, [R1+0x1c64] ;  /* 0x001c640001197983 */ /* 0x000ee20000300800 */
[----:B--2---:R-:W-:-:S04]  /*15ed0*/  @!P3 LOP3.LUT R13, R13, R12, RZ, 0x3c, !PT ;  /* 0x0000000c0d0db212 */ /* 0x004fc800078e3cff */
[----:B------:R-:W-:-:S04]  /*15ee0*/  @!P3 LOP3.LUT R12, R13, R12, RZ, 0x3c, !PT ;  /* 0x0000000c0d0cb212 */ /* 0x000fc800078e3cff */
[----:B------:R-:W-:-:S05]  /*15ef0*/  @!P3 LOP3.LUT R13, R13, R12, RZ, 0x3c, !PT ;  /* 0x0000000c0d0db212 */ /* 0x000fca00078e3cff */
[----:B------:R0:W2:Y:S02]  /*15f00*/  @!P3 LDG.E.U16 R18, desc[UR8][R12.64] ;  /* 0x000000080c12b981 */ /* 0x0000a4000c1e1500 */
[----:B0-----:R-:W-:Y:S02]  /*15f10*/  @!P0 IMAD.MOV.U32 R12, RZ, RZ, R11 ;  /* 0x000000ffff0c8224 */ /* 0x001fe400078e000b */
[----:B----4-:R-:W-:-:S05]  /*15f20*/  @!P0 IMAD.MOV.U32 R13, RZ, RZ, R15 ;  /* 0x000000ffff0d8224 */ /* 0x010fca00078e000f */
[----:B------:R0:W4:Y:S04]  /*15f30*/  @!P0 LDG.E.U16 R26, desc[UR8][R12.64] ;  /* 0x000000080c1a8981 */ /* 0x000128000c1e1500 */
[----:B------:R-:W0:Y:S04]  /*15f40*/  LDL R12, [R1+0xc70] ;  /* 0x000c7000010c7983 */ /* 0x000e280000100800 */
[----:B------:R-:W0:Y:S01]  /*15f50*/  LDL R13, [R1+0xc9c] ;  /* 0x000c9c00010d7983 */ /* 0x000e220000100800 */
[----:B------:R-:W-:Y:S01]  /*15f60*/  PRMT R16, RZ, 0x7610, R16 ;  /* 0x00007610ff107816 */ /* 0x000fe20000000010 */
[----:B-1----:R-:W1:Y:S01]  /*15f70*/  S2R R28, SR_TID.X ;  /* 0x00000000001c7919 */ /* 0x002e620000002100 */
[----:B------:R-:W0:Y:S02]  /*15f80*/  S2R R11, SR_TID.X ;  /* 0x00000000000b7919 */ /* 0x000e240000002100 */
[----:B0-----:R-:W-:-:S04]  /*15f90*/  @!P1 LOP3.LUT R13, R13, R12, RZ, 0x3c, !PT ;  /* 0x0000000c0d0d9212 */ /* 0x001fc800078e3cff */
[----:B------:R-:W-:-:S04]  /*15fa0*/  @!P1 LOP3.LUT R12, R13, R12, RZ, 0x3c, !PT ;  /* 0x0000000c0d0c9212 */ /* 0x000fc800078e3cff */
[----:B------:R-:W-:-:S05]  /*15fb0*/  @!P1 LOP3.LUT R13, R13, R12, RZ, 0x3c, !PT ;  /* 0x0000000c0d0d9212 */ /* 0x000fca00078e3cff */
[----:B------:R-:W2:Y:S01]  /*15fc0*/  @!P1 LDG.E.U16 R16, desc[UR8][R12.64] ;  /* 0x000000080c109981 */ /* 0x000ea2000c1e1500 */
[----:B-1----:R-:W-:Y:S02]  /*15fd0*/  SHF.R.U32.HI R28, RZ, 0x5, R28 ;  /* 0x00000005ff1c7819 */ /* 0x002fe4000001161c */
[----:B------:R-:W-:Y:S02]  /*15fe0*/  SHF.R.U32.HI R15, RZ, 0x5, R11 ;  /* 0x00000005ff0f7819 */ /* 0x000fe4000001160b */
        /* <DEDUP_REMOVED lines=16> */
[----:B------:R-:W2:Y:S01]  /*160f0*/  @!P2 LDG.E.U16 R24, desc[UR8][R12.64] ;  /* 0x000000080c18a981 */ /* 0x000ea2000c1e1500 */
[----:B------:R-:W-:-:S04]  /*16100*/  SHF.R.U32.HI R11, RZ, 0x5, R11 ;  /* 0x00000005ff0b7819 */ /* 0x000fc8000001160b */
[----:B------:R-:W-:Y:S01]  /*16110*/  SGXT.U32 R11, R11, 0x1 ;  /* 0x000000010b0b781a */ /* 0x000fe20000000000 */
[----:B--2---:R0:W-:Y:S04]  /*16120*/  STL [R1+0x2d4], R24 ;  /* 0x0002d41801007387 */ /* 0x0041e80000100800 */
[----:B0-----:R-:W2:Y:S04]  /*16130*/  LDL.LU R24, [R1+0x1c5c] ;  /* 0x001c5c0001187983 */ /* 0x001ea80000300800 */
[----:B------:R-:W2:Y:S04]  /*16140*/  LDL R12, [R1+0xc78] ;  /* 0x000c7800010c7983 */ /* 0x000ea80000100800 */
[----:B------:R-:W2:Y:S01]  /*16150*/  LDL R13, [R1+0xcac] ;  /* 0x000cac00010d7983 */ /* 0x000ea20000100800 */
[----:B------:R-:W-:-:S04]  /*16160*/  LOP3.LUT R11, R11, 0x64, RZ, 0xfc, !PT ;  /* 0x000000640b0b7812 */ /* 0x000fc800078efcff */
[----:B------:R-:W-:Y:S02]  /*16170*/  ISETP.GE.AND P1, PT, R11, UR11, PT ;  /* 0x0000000b0b007c0c */ /* 0x000fe4000bf26270 */
[----:B------:R-:W0:Y:S01]  /*16180*/  S2R R11, SR_TID.X ;  /* 0x00000000000b7919 */ /* 0x000e220000002100 */
[----:B------:R-:W-:Y:S02]  /*16190*/  PRMT R17, RZ, 0x7610, R17 ;  /* 0x00007610ff117816 */ /* 0x000fe40000000011 */
        /* <DEDUP_REMOVED lines=9> */
[----:B0-----:R-:W0:Y:S02]  /*16230*/  S2R R13, SR_TID.X ;  /* 0x00000000000d7919 */ /* 0x001e240000002100 */
[----:B0-----:R-:W-:Y:S02]  /*16240*/  SHF.R.U32.HI R12, RZ, 0x5, R13 ;  /* 0x00000005ff0c7819 */ /* 0x001fe4000001160d */
[----:B------:R-:W2:Y:S02]  /*16250*/  LDL R13, [R1+0xc80] ;  /* 0x000c8000010d7983 */ /* 0x000ea40000100800 */
[----:B------:R-:W-:-:S04]  /*16260*/  SGXT.U32 R12, R12, 0x1 ;  /* 0x000000010c0c781a */ /* 0x000fc80000000000 */
[----:B------:R-:W-:Y:S02]  /*16270*/  LOP3.LUT R12, R12, 0x68, RZ, 0xfc, !PT ;  /* 0x000000680c0c7812 */ /* 0x000fe400078efcff */
[----:B---3--:R-:W-:Y:S02]  /*16280*/  PRMT R25, RZ, 0x7610, R25 ;  /* 0x00007610ff197816 */ /* 0x008fe40000000019 */
[----:B------:R-:W-:Y:S01]  /*16290*/  ISETP.GE.AND P3, PT, R12, UR11, PT ;  /* 0x0000000b0c007c0c */ /* 0x000fe2000bf66270 */
[----:B------:R-:W-:Y:S01]  /*162a0*/  @!P0 IMAD.MOV.U32 R12, RZ, RZ, R28 ;  /* 0x000000ffff0c8224 */ /* 0x000fe200078e001c */
[----:B------:R-:W-:Y:S01]  /*162b0*/  PRMT R0, RZ, 0x7610, R0 ;  /* 0x00007610ff007816 */ /* 0x000fe20000000000 */
[----:B------:R-:W3:Y:S04]  /*162c0*/  LDL R28, [R1+0xcd4] ;  /* 0x000cd400011c7983 */ /* 0x000ee80000100800 */
[----:B--2---:R0:W2:Y:S02]  /*162d0*/  @!P0 LDG.E.U16 R25, desc[UR8][R12.64] ;  /* 0x000000080c198981 */ /* 0x0040a4000c1e1500 */
[----:B0-----:R-:W0:Y:S02]  /*162e0*/  S2R R13, SR_TID.X ;  /* 0x00000000000d7919 */ /* 0x001e240000002100 */
[----:B0-----:R-:W-:-:S02]  /*162f0*/  SHF.R.U32.HI R12, RZ, 0x5, R13 ;  /* 0x00000005ff0c7819 */ /* 0x001fc4000001160d */
[----:B------:R-:W2:Y:S02]  /*16300*/  LDL R13, [R1+0xc88] ;  /* 0x000c8800010d7983 */ /* 0x000ea40000100800 */
[----:B------:R-:W-:-:S04]  /*16310*/  SGXT.U32 R12, R12, 0x1 ;  /* 0x000000010c0c781a */ /* 0x000fc80000000000 */
[----:B------:R-:W-:-:S04]  /*16320*/  LOP3.LUT R12, R12, 0x6a, RZ, 0xfc, !PT ;  /* 0x0000006a0c0c7812 */ /* 0x000fc800078efcff */
[----:B------:R-:W-:Y:S01]  /*16330*/  ISETP.GE.AND P4, PT, R12, UR11, PT ;  /* 0x0000000b0c007c0c */ /* 0x000fe2000bf86270 */
[----:B------:R-:W-:-:S05]  /*16340*/  @!P1 IMAD.MOV.U32 R12, RZ, RZ, R15 ;  /* 0x000000ffff0c9224 */ /* 0x000fca00078e000f */
[----:B--2---:R0:W2:Y:S04]  /*16350*/  @!P1 LDG.E.U16 R0, desc[UR8][R12.64] ;  /* 0x000000080c009981 */ /* 0x0040a8000c1e1500 */
[----:B------:R-:W0:Y:S04]  /*16360*/  LDL R12, [R1+0xc90] ;  /* 0x000c9000010c7983 */ /* 0x000e280000100800 */
[----:B------:R-:W0:Y:S01]  /*16370*/  LDL R13, [R1+0xcc4] ;  /* 0x000cc400010d7983 */ /* 0x000e220000100800 */
[----:B------:R-:W-:Y:S02]  /*16380*/  PRMT R20, RZ, 0x7610, R20 ;  /* 0x00007610ff147816 */ /* 0x000fe40000000014 */
[----:B0-----:R-:W-:-:S04]  /*16390*/  @!P2 LOP3.LUT R13, R13, R12, RZ, 0x3c, !PT ;  /* 0x0000000c0d0da212 */ /* 0x001fc800078e3cff */
[----:B------:R-:W-:-:S04]  /*163a0*/  @!P2 LOP3.LUT R12, R13, R12, RZ, 0x3c, !PT ;  /* 0x0000000c0d0ca212 */ /* 0x000fc800078e3cff */
[----:B------:R-:W-:-:S05]  /*163b0*/  @!P2 LOP3.LUT R13, R13, R12, RZ, 0x3c, !PT ;  /* 0x0000000c0d0da212 */ /* 0x000fca00078e3cff */
[----:B------:R-:W3:Y:S04]  /*163c0*/  @!P2 LDG.E.U16 R20, desc[UR8][R12.64] ;  /* 0x000000080c14a981 */ /* 0x000ee8000c1e1500 */
[----:B--2---:R0:W-:Y:S04]  /*163d0*/  STL [R1+0x28], R0 ;  /* 0x0000280001007387 */ /* 0x0041e80000100800 */
[----:B------:R-:W2:Y:S04]  /*163e0*/  LDL R12, [R1+0xc98] ;  /* 0x000c9800010c7983 */ /* 0x000ea80000100800 */
[----:B0-----:R-:W2:Y:S01]  /*163f0*/  LDL R0, [R1+0xcdc] ;  /* 0x000cdc0001007983 */ /* 0x001ea20000100800 */
[----:B------:R-:W0:Y:S03]  /*16400*/  S2R R15, SR_TID.X ;  /* 0x00000000000f7919 */ /* 0x000e260000002100 */
[----:B---3--:R1:W-:Y:S04]  /*16410*/  STL [R1+0x2d0], R20 ;  /* 0x0002d01401007387 */ /* 0x0083e80000100800 */
[----:B------:R-:W2:Y:S01]  /*16420*/  LDL R13, [R1+0xccc] ;  /* 0x000ccc00010d7983 */ /* 0x000ea20000100800 */
[----:B0-----:R-:W-:-:S04]  /*16430*/  SHF.R.U32.HI R15, RZ, 0x5, R15 ;  /* 0x00000005ff0f7819 */ /* 0x001fc8000001160f */
[----:B------:R-:W-:-:S04]  /*16440*/  SGXT.U32 R15, R15, 0x1 ;  /* 0x000000010f0f781a */ /* 0x000fc80000000000 */
        /* <DEDUP_REMOVED lines=12> */
[----:B------:R0:W2:Y:S04]  /*16510*/  @!P3 LDG.E.U16 R16, desc[UR8][R12.64] ;  /* 0x000000080c10b981 */ /* 0x0000a8000c1e1500 */
[----:B------:R-:W2:Y:S01]  /*16520*/  LDL R13, [R1+0xca0] ;  /* 0x000ca000010d7983 */ /* 0x000ea20000100800 */
[----:B------:R-:W-:Y:S01]  /*16530*/  PRMT R24, RZ, 0x7610, R24 ;  /* 0x00007610ff187816 */ /* 0x000fe20000000018 */
[----:B0-----:R-:W-:Y:S02]  /*16540*/  @!P4 IMAD.MOV.U32 R12, RZ, RZ, R28 ;  /* 0x000000ffff0cc224 */ /* 0x001fe400078e001c */
[----:B------:R-:W0:Y:S01]  /*16550*/  S2R R28, SR_TID.X ;  /* 0x00000000001c7919 */ /* 0x000e220000002100 */
[----:B------:R-:W-:Y:S02]  /*16560*/  PRMT R23, RZ, 0x7610, R23 ;  /* 0x00007610ff177816 */ /* 0x000fe40000000017 */
[----:B--2---:R0:W2:Y:S04]  /*16570*/  @!P4 LDG.E.U16 R24, desc[UR8][R12.64] ;  /* 0x000000080c18c981 */ /* 0x0040a8000c1e1500 */
[----:B------:R-:W2:Y:S01]  /*16580*/  LDL R13, [R1+0xca8] ;  /* 0x000ca800010d7983 */ /* 0x000ea20000100800 */
[----:B0-----:R-:W-:-:S04]  /*16590*/  SHF.R.U32.HI R12, RZ, 0x5, R28 ;  /* 0x00000005ff0c7819 */ /* 0x001fc8000001161c */
[----:B------:R-:W-:-:S04]  /*165a0*/  SGXT.U32 R12, R12, 0x1 ;  /* 0x000000010c0c781a */ /* 0x000fc80000000000 */
[----:B------:R-:W-:-:S04]  /*165b0*/  LOP3.LUT R12, R12, 0x74, RZ, 0xfc, !PT ;  /* 0x000000740c0c7812 */ /* 0x000fc800078efcff */
[----:B------:R-:W-:Y:S01]  /*165c0*/  ISETP.GE.AND P4, PT, R12, UR11, PT ;  /* 0x0000000b0c007c0c */ /* 0x000fe2000bf86270 */
[----:B------:R-:W-:Y:S01]  /*165d0*/  @!P0 IMAD.MOV.U32 R12, RZ, RZ, R0 ;  /* 0x000000ffff0c8224 */ /* 0x000fe200078e0000 */
[----:B-1----:R-:W0:Y:S04]  /*165e0*/  S2R R20, SR_TID.X ;  /* 0x0000000000147919 */ /* 0x002e280000002100 */
[----:B--2---:R-:W2:Y:S01]  /*165f0*/  @!P0 LDG.E.U16 R23, desc[UR8][R12.64] ;  /* 0x000000080c178981 */ /* 0x004ea2000c1e1500 */
[----:B0-----:R-:W-:Y:S02]  /*16600*/  SHF.R.U32.HI R20, RZ, 0x5, R20 ;  /* 0x00000005ff147819 */ /* 0x001fe40000011614 */
[----:B------:R-:W-:Y:S02]  /*16610*/  SHF.R.U32.HI R28, RZ, 0x5, R28 ;  /* 0x00000005ff1c7819 */ /* 0x000fe4000001161c */
[----:B------:R-:W-:-:S02]  /*16620*/  SGXT.U32 R20, R20, 0x1 ;  /* 0x000000011414781a */ /* 0x000fc40000000000 */
[----:B------:R-:W-:Y:S02]  /*16630*/  SGXT.U32 R28, R28, 0x1 ;  /* 0x000000011c1c781a */ /* 0x000fe40000000000 */
[----:B------:R-:W-:Y:S02]  /*16640*/  LOP3.LUT R20, R20, 0x70, RZ, 0xfc, !PT ;  /* 0x0000007014147812 */ /* 0x000fe400078efcff */
[----:B------:R-:W-:Y:S02]  /*16650*/  LOP3.LUT R28, R28, 0x72, RZ, 0xfc, !PT ;  /* 0x000000721c1c7812 */ /* 0x000fe400078efcff */
        /* <DEDUP_REMOVED lines=8> */
[----:B------:R-:W-:Y:S01]  /*166e0*/  PRMT R14, RZ, 0x7610, R14 ;  /* 0x00007610ff0e7816 */ /* 0x000fe2000000000e */
[----:B------:R-:W0:Y:S01]  /*166f0*/  S2R R0, SR_TID.X ;  /* 0x0000000000007919 */ /* 0x000e220000002100 */
[----:B--2---:R-:W-:-:S04]  /*16700*/  @!P1 LOP3.LUT R13, R13, R12, RZ, 0x3c, !PT ;  /* 0x0000000c0d0d9212 */ /* 0x004fc800078e3cff */
[----:B------:R-:W-:-:S04]  /*16710*/  @!P1 LOP3.LUT R12, R13, R12, RZ, 0x3c, !PT ;  /* 0x0000000c0d0c9212 */ /* 0x000fc800078e3cff */
[----:B------:R-:W-:-:S05]  /*16720*/  @!P1 LOP3.LUT R13, R13, R12, RZ, 0x3c, !PT ;  /* 0x0000000c0d0d9212 */ /* 0x000fca00078e3cff */
[----:B------:R3:W2:Y:S04]  /*16730*/  @!P1 LDG.E.U16 R14, desc[UR8][R12.64] ;  /* 0x000000080c0e9981 */ /* 0x0006a8000c1e1500 */
[----:B------:R-:W4:Y:S01]  /*16740*/  LDL R13, [R1+0xcb8] ;  /* 0x000cb800010d7983 */ /* 0x000f220000100800 */
[----:B0-----:R-:W-:-:S04]  /*16750*/  SHF.R.U32.HI R0, RZ, 0x5, R0 ;  /* 0x00000005ff007819 */ /* 0x001fc80000011600 */
[----:B------:R-:W-:Y:S01]  /*16760*/  SGXT.U32 R0, R0, 0x1 ;  /* 0x000000010000781a */ /* 0x000fe20000000000 */
[----:B---3--:R-:W-:Y:S01]  /*16770*/  @!P2 IMAD.MOV.U32 R12, RZ, RZ, R20 ;  /* 0x000000ffff0ca224 */ /* 0x008fe200078e0014 */
[----:B------:R-:W-:Y:S02]  /*16780*/  PRMT R15, RZ, 0x7610, R15 ;  /* 0x00007610ff0f7816 */ /* 0x000fe4000000000f */
[----:B------:R-:W-:-:S04]  /*16790*/  LOP3.LUT R0, R0, 0x76, RZ, 0xfc, !PT ;  /* 0x0000007600007812 */ /* 0x000fc800078efcff */
[----:B------:R-:W-:Y:S02]  /*167a0*/  ISETP.GE.AND P0, PT, R0, UR11, PT ;  /* 0x0000000b00007c0c */ /* 0x000fe4000bf06270 */
[----:B------:R-:W3:Y:S04]  /*167b0*/  LDL.LU R0, [R1+0xcd8] ;  /* 0x000cd80001007983 */ /* 0x000ee80000300800 */
[----:B--2---:R0:W-:Y:S01]  /*167c0*/  STL [R1+0x2cc], R14 ;  /* 0x0002cc0e01007387 */ /* 0x0041e20000100800 */
[----:B------:R-:W-:-:S03]  /*167d0*/  PRMT R23, RZ, 0x7610, R23 ;  /* 0x00007610ff177816 */ /* 0x000fc60000000017 */
[----:B------:R-:W2:Y:S04]  /*167e0*/  LDL R20, [R1+0xd00] ;  /* 0x000d000001147983 */ /* 0x000ea80000100800 */
[----:B----4-:R1:W4:Y:S04]  /*167f0*/  @!P2 LDG.E.U16 R15, desc[UR8][R12.64] ;  /* 0x000000080c0fa981 */ /* 0x010328000c1e1500 */
[----:B------:R-:W1:Y:S04]  /*16800*/  LDL R12, [R1+0xcc0] ;  /* 0x000cc000010c7983 */ /* 0x000e680000100800 */
[----:B------:R-:W1:Y:S01]  /*16810*/  LDL R13, [R1+0xd0c] ;  /* 0x000d0c00010d7983 */ /* 0x000e620000100800 */
[----:B0-----:R-:W0:Y:S02]  /*16820*/  S2R R14, SR_TID.X ;  /* 0x00000000000e7919 */ /* 0x001e240000002100 */
[----:B0-----:R-:W-:-:S04]  /*16830*/  SHF.R.U32.HI R14, RZ, 0x5, R14 ;  /* 0x00000005ff0e7819 */ /* 0x001fc8000001160e */
[----:B------:R-:W-:-:S04]  /*16840*/  SGXT.U32 R14, R14, 0x1 ;  /* 0x000000010e0e781a */ /* 0x000fc80000000000 */
[----:B------:R-:W-:-:S04]  /*16850*/  LOP3.LUT R14, R14, 0x78, RZ, 0xfc, !PT ;  /* 0x000000780e0e7812 */ /* 0x000fc800078efcff */
[----:B------:R-:W-:Y:S02]  /*16860*/  ISETP.GE.AND P1, PT, R14, UR11, PT ;  /* 0x0000000b0e007c0c */ /* 0x000fe4000bf26270 */
[----:B------:R-:W2:Y:S01]  /*16870*/  LDL.LU R14, [R1+0x1c4c] ;  /* 0x001c4c00010e7983 */ /* 0x000ea20000300800 */
[----:B-1----:R-:W-:-:S04]  /*16880*/  @!P3 LOP3.LUT R13, R13, R12, RZ, 0x3c, !PT ;  /* 0x0000000c0d0db212 */ /* 0x002fc800078e3cff */
[----:B------:R-:W-:-:S04]  /*16890*/  @!P3 LOP3.LUT R12, R13, R12, RZ, 0x3c, !PT ;  /* 0x0000000c0d0cb212 */ /* 0x000fc800078e3cff */
[----:B------:R-:W-:-:S05]  /*168a0*/  @!P3 LOP3.LUT R13, R13, R12, RZ, 0x3c, !PT ;  /* 0x0000000c0d0db212 */ /* 0x000fca00078e3cff */
[----:B------:R0:W2:Y:S04]  /*168b0*/  @!P3 LDG.E.U16 R23, desc[UR8][R12.64] ;  /* 0x000000080c17b981 */ /* 0x0000a8000c1e1500 */
[----:B------:R-:W2:Y:S01]  /*168c0*/  LDL R13, [R1+0xcc8] ;  /* 0x000cc800010d7983 */ /* 0x000ea20000100800 */
[----:B------:R-:W-:Y:S01]  /*168d0*/  PRMT R21, RZ, 0x7610, R21 ;  /* 0x00007610ff157816 */ /* 0x000fe20000000015 */
[----:B0-----:R-:W-:-:S05]  /*168e0*/  @!P4 IMAD.MOV.U32 R12, RZ, RZ, R28 ;  /* 0x000000ffff0cc224 */ /* 0x001fca00078e001c */
[----:B--2---:R0:W2:Y:S04]  /*168f0*/  @!P4 LDG.E.U16 R21, desc[UR8][R12.64] ;  /* 0x000000080c15c981 */ /* 0x0040a8000c1e1500 */
[----:B------:R-:W0:Y:S04]  /*16900*/  LDL R12, [R1+0xcd0] ;  /* 0x000cd000010c7983 */ /* 0x000e280000100800 */
[----:B------:R-:W0:Y:S01]  /*16910*/  LDL R13, [R1+0xd04] ;  /* 0x000d0400010d7983 */ /* 0x000e220000100800 */
[----:B------:R-:W-:Y:S01]  /*16920*/  PRMT R11, RZ, 0x7610, R11 ;  /* 0x00007610ff0b7816 */ /* 0x000fe2000000000b */
[----:B------:R-:W1:Y:S01]  /*16930*/  S2R R28, SR_TID.X ;  /* 0x00000000001c7919 */ /* 0x000e620000002100 */
[----:B0-----:R-:W-:-:S04]  /*16940*/  @!P0 LOP3.LUT R13, R13, R12, RZ, 0x3c, !PT ;  /* 0x0000000c0d0d8212 */ /* 0x001fc800078e3cff */
[----:B------:R-:W-:-:S04]  /*16950*/  @!P0 LOP3.LUT R12, R13, R12, RZ, 0x3c, !PT ;  /* 0x0000000c0d0c8212 */ /* 0x000fc800078e3cff */
[----:B------:R-:W-:-:S05]  /*16960*/  @!P0 LOP3.LUT R13, R13, R12, RZ, 0x3c, !PT ;  /* 0x0000000c0d0d8212 */ /* 0x000fca00078e3cff */
[----:B------:R0:W4:Y:S02]  /*16970*/  @!P0 LDG.E.U16 R11, desc[UR8][R12.64] ;  /* 0x000000080c0b8981 */ /* 0x000124000c1e1500 */
[----:B0-----:R-:W0:Y:S02]  /*16980*/  S2R R13, SR_TID.X ;  /* 0x00000000000d7919 */ /* 0x001e240000002100 */
[----:B--2---:R1:W-:Y:S02]  /*16990*/  STL [R1+0x1c], R21 ;  /* 0x00001c1501007387 */ /* 0x0043e40000100800 */
[--C-:B-1----:R-:W-:Y:S02]  /*169a0*/  SHF.R.U32.HI R21, RZ, 0x5, R28.reuse ;  /* 0x00000005ff157819 */ /* 0x102fe4000001161c */
[----:B------:R-:W-:Y:S02]  /*169b0*/  SHF.R.U32.HI R28, RZ, 0x5, R28 ;  /* 0x00000005ff1c7819 */ /* 0x000fe4000001161c */
[----:B------:R-:W-:-:S02]  /*169c0*/  SGXT.U32 R21, R21, 0x1 ;  /* 0x000000011515781a */ /* 0x000fc40000000000 */
[----:B------:R-:W-:Y:S02]  /*169d0*/  SGXT.U32 R28, R28, 0x1 ;  /* 0x000000011c1c781a */ /* 0x000fe40000000000 */
[----:B------:R-:W-:Y:S02]  /*169e0*/  LOP3.LUT R21, R21, 0x7c, RZ, 0xfc, !PT ;  /* 0x0000007c15157812 */ /* 0x000fe400078efcff */
[----:B------:R-:W-:Y:S02]  /*169f0*/  LOP3.LUT R28, R28, 0x7a, RZ, 0xfc, !PT ;  /* 0x0000007a1c1c7812 */ /* 0x000fe400078efcff */
[----:B0-----:R-:W-:-:S04]  /*16a00*/  SHF.R.U32.HI R13, RZ, 0x5, R13 ;  /* 0x00000005ff0d7819 */ /* 0x001fc8000001160d */
[----:B------:R-:W-:-:S04]  /*16a10*/  SGXT.U32 R13, R13, 0x1 ;  /* 0x000000010d0d781a */ /* 0x000fc80000000000 */
[----:B------:R-:W-:Y:S01]  /*16a20*/  LOP3.LUT R13, R13, 0x7e, RZ, 0xfc, !PT ;  /* 0x0000007e0d0d7812 */ /* 0x000fe200078efcff */
[----:B------:R-:W-:Y:S01]  /*16a30*/  @!P1 IMAD.MOV.U32 R12, RZ, RZ, R20 ;  /* 0x000000ffff0c9224 */ /* 0x000fe200078e0014 */
[----:B------:R-:W-:Y:S02]  /*16a40*/  PRMT R2, RZ, 0x7610, R2 ;  /* 0x00007610ff027816 */ /* 0x000fe40000000002 */
[----:B------:R-:W-:Y:S01]  /*16a50*/  ISETP.GE.AND P4, PT, R13, UR11, PT ;  /* 0x0000000b0d007c0c */ /* 0x000fe2000bf86270 */
[----:B---3--:R-:W-:Y:S01]  /*16a60*/  @!P1 IMAD.MOV.U32 R13, RZ, RZ, R0 ;  /* 0x000000ffff0d9224 */ /* 0x008fe200078e0000 */
[----:B------:R-:W-:Y:S02]  /*16a70*/  ISETP.GE.AND P2, PT, R28, UR11, PT ;  /* 0x0000000b1c007c0c */ /* 0x000fe4000bf46270 */
[----:B------:R-:W2:Y:S01]  /*16a80*/  LDL.LU R28, [R1+0x1c48] ;  /* 0x001c4800011c7983 */ /* 0x000ea20000300800 */
[----:B------:R-:W-:-:S03]  /*16a90*/  ISETP.GE.AND P3, PT, R21, UR11, PT ;  /* 0x0000000b15007c0c */ /* 0x000fc6000bf66270 */
[----:B------:R-:W3:Y:S04]  /*16aa0*/  LDL.LU R21, [R1+0x1c44] ;  /* 0x001c440001157983 */ /* 0x000ee80000300800 */
[----:B------:R0:W2:Y:S04]  /*16ab0*/  @!P1 LDG.E.U16 R2, desc[UR8][R12.64] ;  /* 0x000000080c029981 */ /* 0x0000a8000c1e1500 */
[----:B----4-:R-:W-:Y:S04]  /*16ac0*/  STL [R1+0x2c8], R11 ;  /* 0x0002c80b01007387 */ /* 0x010fe80000100800 */
[----:B------:R1:W-:Y:S04]  /*16ad0*/  STL [R1+0xf64], R0 ;  /* 0x000f640001007387 */ /* 0x0003e80000100800 */
[----:B-1----:R-:W4:Y:S04]  /*16ae0*/  LDL.LU R0, [R1+0xcf8] ;  /* 0x000cf80001007983 */ /* 0x002f280000300800 */
[----:B------:R-:W0:Y:S04]  /*16af0*/  LDL R12, [R1+0xce4] ;  /* 0x000ce400010c7983 */ /* 0x000e280000100800 */
[----:B------:R-:W0:Y:S01]  /*16b00*/  LDL R13, [R1+0xcfc] ;  /* 0x000cfc00010d7983 */ /* 0x000e220000100800 */
[----:B---3--:R-:W-:-:S02]  /*16b10*/  PRMT R21, RZ, 0x7610, R21 ;  /* 0x00007610ff157816 */ /* 0x008fc40000000015 */
[----:B0-----:R-:W-:-:S04]  /*16b20*/  @!P2 LOP3.LUT R13, R13, R12, RZ, 0x3c, !PT ;  /* 0x0000000c0d0da212 */ /* 0x001fc800078e3cff */
[----:B------:R-:W-:-:S04]  /*16b30*/  @!P2 LOP3.LUT R12, R13, R12, RZ, 0x3c, !PT ;  /* 0x0000000c0d0ca212 */ /* 0x000fc800078e3cff */
[----:B------:R-:W-:-:S05]  /*16b40*/  @!P2 LOP3.LUT R13, R13, R12, RZ, 0x3c, !PT ;  /* 0x0000000c0d0da212 */ /* 0x000fca00078e3cff */
[----:B------:R4:W3:Y:S04]  /*16b50*/  @!P2 LDG.E.U16 R21, desc[UR8][R12.64] ;  /* 0x000000080c15a981 */ /* 0x0008e8000c1e1500 */
[----:B------:R-:W2:Y:S01]  /*16b60*/  LDL R13, [R1+0xce0] ;  /* 0x000ce000010d7983 */ /* 0x000ea20000100800 */
[----:B------:R-:W-:Y:S01]  /*16b70*/  PRMT R14, RZ, 0x7610, R14 ;  /* 0x00007610ff0e7816 */ /* 0x000fe2000000000e */
[----:B----4-:R-:W-:Y:S02]  /*16b80*/  @!P3 IMAD.MOV.U32 R12, RZ, RZ, R0 ;  /* 0x000000ffff0cb224 */ /* 0x010fe400078e0000 */
        /* <DEDUP_REMOVED lines=10> */
[----:B--2---:R-:W2:Y:S04]  /*16c30*/  @!P3 LDG.E.U16 R14, desc[UR8][R12.64] ;  /* 0x000000080c0eb981 */ /* 0x004ea8000c1e1500 */
        /* <DEDUP_REMOVED lines=40> */
[----:B--2---:R0:W-:Y:S04]  /*16ec0*/  STL [R1+0x14], R14 ;  /* 0x0000140e01007387 */ /* 0x0041e80000100800 */
[----:B0-----:R-:W2:Y:S04]  /*16ed0*/  LDL.LU R14, [R1+0x1c40] ;  /* 0x001c4000010e7983 */ /* 0x001ea80000300800 */
[----:B------:R-:W4:Y:S04]  /*16ee0*/  LDL R12, [R1+0xcf0] ;  /* 0x000cf000010c7983 */ /* 0x000f280000100800 */
[----:B------:R-:W4:Y:S01]  /*16ef0*/  LDL R13, [R1+0xcf4] ;  /* 0x000cf400010d7983 */ /* 0x000f220000100800 */
[----:B------:R-:W-:Y:S01]  /*16f00*/  PRMT R28, RZ, 0x7610, R28 ;  /* 0x00007610ff1c7816 */ /* 0x000fe2000000001c */
[----:B------:R-:W0:Y:S01]  /*16f10*/  S2R R20, SR_TID.X ;  /* 0x0000000000147919 */ /* 0x000e220000002100 */
[----:B----4-:R-:W-:-:S04]  /*16f20*/  @!P4 LOP3.LUT R13, R13, R12, RZ, 0x3c, !PT ;  /* 0x0000000c0d0dc212 */ /* 0x010fc800078e3cff */
[----:B------:R-:W-:-:S04]  /*16f30*/  @!P4 LOP3.LUT R12, R13, R12, RZ, 0x3c, !PT ;  /* 0x0000000c0d0cc212 */ /* 0x000fc800078e3cff */
[----:B------:R-:W-:-:S05]  /*16f40*/  @!P4 LOP3.LUT R13, R13, R12, RZ, 0x3c, !PT ;  /* 0x0000000c0d0dc212 */ /* 0x000fca00078e3cff */
[----:B------:R-:W4:Y:S01]  /*16f50*/  @!P4 LDG.E.U16 R28, desc[UR8][R12.64] ;  /* 0x000000080c1cc981 */ /* 0x000f22000c1e1500 */
[----:B0-----:R-:W-:-:S04]  /*16f60*/  LOP3.LUT R20, R20, 0x3f, RZ, 0xc0, !PT ;  /* 0x0000003f14147812 */ /* 0x001fc800078ec0ff */
[C---:B------:R-:W-:Y:S02]  /*16f70*/  ISETP.GE.AND P1, PT, R20.reuse, UR11, PT ;  /* 0x0000000b14007c0c */ /* 0x040fe4000bf26270 */
[----:B------:R-:W-:-:S04]  /*16f80*/  LOP3.LUT R20, R20, 0x40, RZ, 0xfc, !PT ;  /* 0x0000004014147812 */ /* 0x000fc800078efcff */
[----:B------:R-:W-:Y:S02]  /*16f90*/  ISETP.GE.AND P2, PT, R20, UR11, PT ;  /* 0x0000000b14007c0c */ /* 0x000fe4000bf46270 */
[----:B------:R-:W2:Y:S01]  /*16fa0*/  LDL.LU R20, [R1+0x1c3c] ;  /* 0x001c3c0001147983 */ /* 0x000ea20000300800 */
[----:B------:R-:W0:Y:S03]  /*16fb0*/  S2R R11, SR_TID.X ;  /* 0x00000000000b7919 */ /* 0x000e260000002100 */
[----:B----4-:R1:W-:Y:S04]  /*16fc0*/  STL [R1+0x2ac], R28 ;  /* 0x0002ac1c01007387 */ /* 0x0103e80000100800 */
[----:B-1----:R-:W4:Y:S04]  /*16fd0*/  LDL.LU R28, [R1+0x1c38] ;  /* 0x001c3800011c7983 */ /* 0x002f280000300800 */
[----:B------:R-:W2:Y:S04]  /*16fe0*/  LDL R12, [R1+0xc64] ;  /* 0x000c6400010c7983 */ /* 0x000ea80000100800 */
[----:B------:R-:W2:Y:S01]  /*16ff0*/  LDL R13, [R1+0xc7c] ;  /* 0x000c7c00010d7983 */ /* 0x000ea20000100800 */
[----:B0-----:R-:W-:-:S04]  /*17000*/  SHF.R.U32.HI R11, RZ, 0x5, R11 ;  /* 0x00000005ff0b7819 */ /* 0x001fc8000001160b */
[----:B------:R-:W-:-:S04]  /*17010*/  SGXT.U32 R11, R11, 0x1 ;  /* 0x000000010b0b781a */ /* 0x000fc80000000000 */
[----:B------:R-:W-:Y:S02]  /*17020*/  ISETP.GE.AND P0, PT, R11, UR11, PT ;  /* 0x0000000b0b007c0c */ /* 0x000fe4000bf06270 */
[----:B------:R-:W-:-:S11]  /*17030*/  PRMT R11, RZ, 0x7610, R11 ;  /* 0x00007610ff0b7816 */ /* 0x000fd6000000000b */
[----:B--2---:R-:W-:-:S04]  /*17040*/  @!P0 LOP3.LUT R13, R13, R12, RZ, 0x3c, !PT ;  /* 0x0000000c0d0d8212 */ /* 0x004fc800078e3cff */
[----:B------:R-:W-:-:S04]  /*17050*/  @!P0 LOP3.LUT R12, R13, R12, RZ, 0x3c, !PT ;  /* 0x0000000c0d0c8212 */ /* 0x000fc800078e3cff */
[----:B------:R-:W-:-:S05]  /*17060*/  @!P0 LOP3.LUT R13, R13, R12, RZ, 0x3c, !PT ;  /* 0x0000000c0d0d8212 */ /* 0x000fca00078e3cff */
[----:B------:R0:W2:Y:S04]  /*17070*/  @!P0 LDG.E.U16 R11, desc[UR8][R12.64] ;  /* 0x000000080c0b8981 */ /* 0x0000a8000c1e1500 */
[----:B------:R-:W0:Y:S04]  /*17080*/  LDL R12, [R1+0x318] ;  /* 0x00031800010c7983 */ /* 0x000e280000100800 */
[----:B------:R-:W0:Y:S01]  /*17090*/  LDL R13, [R1+0x31c] ;  /* 0x00031c00010d7983 */ /* 0x000e220000100800 */
[----:B------:R-:W-:Y:S01]  /*170a0*/  PRMT R20, RZ, 0x7610, R20 ;  /* 0x00007610ff147816 */ /* 0x000fe20000000014 */
[----:B------:R-:W-:Y:S01]  /*170b0*/  BAR.SYNC.DEFER_BLOCKING 0x0 ;  /* 0x0000000000007b1d */ /* 0x000fe20000010000 */
[----:B0-----:R-:W-:-:S04]  /*170c0*/  @!P1 LOP3.LUT R13, R13, R12, RZ, 0x3c, !PT ;  /* 0x0000000c0d0d9212 */ /* 0x001fc800078e3cff */
[----:B------:R-:W-:-:S04]  /*170d0*/  @!P1 LOP3.LUT R12, R13, R12, RZ, 0x3c, !PT ;  /* 0x0000000c0d0c9212 */ /* 0x000fc800078e3cff */
[----:B------:R-:W-:-:S05]  /*170e0*/  @!P1 LOP3.LUT R13, R13, R12, RZ, 0x3c, !PT ;  /* 0x0000000c0d0d9212 */ /* 0x000fca00078e3cff */
[----:B------:R-:W2:Y:S04]  /*170f0*/  @!P1 LDG.E.U16 R20, desc[UR8][R12.64] ;  /* 0x000000080c149981 */ /* 0x000ea8000c1e1500 */
        /* <DEDUP_REMOVED lines=9> */
[----:B--2---:R0:W-:Y:S04]  /*17190*/  STL [R1+0x298], R28 ;  /* 0x0002981c01007387 */ /* 0x0041e80000100800 */
[----:B0-----:R-:W2:Y:S04]  /*171a0*/  LDL.LU R28, [R1+0x1c30] ;  /* 0x001c3000011c7983 */ /* 0x001ea80000300800 */
[----:B------:R-:W4:Y:S04]  /*171b0*/  LDL R12, [R1+0xb00] ;  /* 0x000b0000010c7983 */ /* 0x000f280000100800 */
[----:B------:R-:W4:Y:S01]  /*171c0*/  LDL R13, [R1+0xb04] ;  /* 0x000b0400010d7983 */ /* 0x000f220000100800 */
[----:B------:R-:W-:-:S02]  /*171d0*/  PRMT R20, RZ, 0x7610, R20 ;  /* 0x00007610ff147816 */ /* 0x000fc40000000014 */
[----:B----4-:R-:W-:-:S04]  /*171e0*/  @!P2 LOP3.LUT R13, R13, R12, RZ, 0x3c, !PT ;  /* 0x0000000c0d0da212 */ /* 0x010fc800078e3cff */
[----:B------:R-:W-:-:S04]  /*171f0*/  @!P2 LOP3.LUT R12, R13, R12, RZ, 0x3c, !PT ;  /* 0x0000000c0d0ca212 */ /* 0x000fc800078e3cff */
[----:B------:R-:W-:-:S05]  /*17200*/  @!P2 LOP3.LUT R13, R13, R12, RZ, 0x3c, !PT ;  /* 0x0000000c0d0da212 */ /* 0x000fca00078e3cff */
[----:B------:R-:W4:Y:S04]  /*17210*/  @!P2 LDG.E.U16 R20, desc[UR8][R12.64] ;  /* 0x000000080c14a981 */ /* 0x000f28000c1e1500 */
[----:B----4-:R0:W-:Y:S04]  /*17220*/  STL [R1+0x29c], R20 ;  /* 0x00029c1401007387 */ /* 0x0101e80000100800 */
[----:B0-----:R-:W4:Y:S04]  /*17230*/  LDL.LU R20, [R1+0x1c2c] ;  /* 0x001c2c0001147983 */ /* 0x001f280000300800 */
[----:B------:R-:W3:Y:S04]  /*17240*/  LDL R12, [R1+0xa88] ;  /* 0x000a8800010c7983 */ /* 0x000ee80000100800 */
[----:B------:R-:W3:Y:S01]  /*17250*/  LDL R13, [R1+0xa8c] ;  /* 0x000a8c00010d7983 */ /* 0x000ee20000100800 */
[----:B--2---:R-:W-:-:S02]  /*17260*/  PRMT R28, RZ, 0x7610, R28 ;  /* 0x00007610ff1c7816 */ /* 0x004fc4000000001c */
[----:B---3--:R-:W-:-:S04]  /*17270*/  @!P1 LOP3.LUT R13, R13, R12, RZ, 0x3c, !PT ;  /* 0x0000000c0d0d9212 */ /* 0x008fc800078e3cff */
[----:B------:R-:W-:-:S04]  /*17280*/  @!P1 LOP3.LUT R12, R13, R12, RZ, 0x3c, !PT ;  /* 0x0000000c0d0c9212 */ /* 0x000fc800078e3cff */
[----:B------:R-:W-:-:S05]  /*17290*/  @!P1 LOP3.LUT R13, R13, R12, RZ, 0x3c, !PT ;  /* 0x0000000c0d0d9212 */ /* 0x000fca00078e3cff */
[----:B------:R-:W2:Y:S04]  /*172a0*/  @!P1 LDG.E.U16 R28, desc[UR8][R12.64] ;  /* 0x000000080c1c9981 */ /* 0x000ea8000c1e1500 */
[----:B--2---:R0:W-:Y:S04]  /*172b0*/  STL [R1+0x2a4], R28 ;  /* 0x0002a41c01007387 */ /* 0x0041e80000100800 */
[----:B0-----:R-:W2:Y:S04]  /*172c0*/  LDL.LU R28, [R1+0x1c28] ;  /* 0x001c2800011c7983 */ /* 0x001ea80000300800 */
[----:B------:R-:W3:Y:S04]  /*172d0*/  LDL R12, [R1+0xa80] ;  /* 0x000a8000010c7983 */ /* 0x000ee80000100800 */
[----:B------:R-:W3:Y:S01]  /*172e0*/  LDL R13, [R1+0xa84] ;  /* 0x000a8400010d7983 */ /* 0x000ee20000100800 */
[----:B----4-:R-:W-:-:S02]  /*172f0*/  PRMT R20, RZ, 0x7610, R20 ;  /* 0x00007610ff147816 */ /* 0x010fc40000000014 */
[----:B---3--:R-:W-:-:S04]  /*17300*/  @!P2 LOP3.LUT R13, R13, R12, RZ, 0x3c, !PT ;  /* 0x0000000c0d0da212 */ /* 0x008fc800078e3cff */
[----:B------:R-:W-:-:S04]  /*17310*/  @!P2 LOP3.LUT R12, R13, R12, RZ, 0x3c, !PT ;  /* 0x0000000c0d0ca212 */ /* 0x000fc800078e3cff */
[----:B------:R-:W-:-:S05]  /*17320*/  @!P2 LOP3.LUT R13, R13, R12, RZ, 0x3c, !PT ;  /* 0x0000000c0d0da212 */ /* 0x000fca00078e3cff */
[----:B------:R-:W3:Y:S04]  /*17330*/  @!P2 LDG.E.U16 R20, desc[UR8][R12.64] ;  /* 0x000000080c14a981 */ /* 0x000ee8000c1e1500 */
[----:B---3--:R0:W-:Y:S04]  /*17340*/  STL [R1+0x2a8], R20 ;  /* 0x0002a81401007387 */ /* 0x0081e80000100800 */
[----:B0-----:R-:W3:Y:S04]  /*17350*/  LDL.LU R20, [R1+0x1c24] ;  /* 0x001c240001147983 */ /* 0x001ee80000300800 */
[----:B------:R-:W4:Y:S04]  /*17360*/  LDL R12, [R1+0xa08] ;  /* 0x000a0800010c7983 */ /* 0x000f280000100800 */
[----:B------:R-:W4:Y:S01]  /*17370*/  LDL R13, [R1+0xa0c] ;  /* 0x000a0c00010d7983 */ /* 0x000f220000100800 */
[----:B--2---:R-:W-:-:S02]  /*17380*/  PRMT R28, RZ, 0x7610, R28 ;  /* 0x00007610ff1c7816 */ /* 0x004fc4000000001c */
[----:B----4-:R-:W-:-:S04]  /*17390*/  @!P1 LOP3.LUT R13, R13, R12, RZ, 0x3c, !PT ;  /* 0x0000000c0d0d9212 */ /* 0x010fc800078e3cff */
[----:B------:R-:W-:-:S04]  /*173a0*/  @!P1 LOP3.LUT R12, R13, R12, RZ, 0x3c, !PT ;  /* 0x0000000c0d0c9212 */ /* 0x000fc800078e3cff */
[----:B------:R-:W-:-:S05]  /*173b0*/  @!P1 LOP3.LUT R13, R13, R12, RZ, 0x3c, !PT ;  /* 0x0000000c0d0d9212 */ /* 0x000fca00078e3cff */
[----:B------:R-:W2:Y:S04]  /*173c0*/  @!P1 LDG.E.U16 R28, desc[UR8][R12.64] ;  /* 0x000000080c1c9981 */ /* 0x000ea8000c1e1500 */
[----:B--2---:R0:W-:Y:S04]  /*173d0*/  STL [R1+0x2b4], R28 ;  /* 0x0002b41c01007387 */ /* 0x0041e80000100800 */
[----:B0-----:R-:W2:Y:S04]  /*173e0*/  LDL.LU R28, [R1+0x1c20] ;  /* 0x001c2000011c7983 */ /* 0x001ea80000300800 */
[----:B------:R-:W4:Y:S04]  /*173f0*/  LDL R12, [R1+0xa00] ;  /* 0x000a0000010c7983 */ /* 0x000f280000100800 */
[----:B------:R-:W4:Y:S01]  /*17400*/  LDL R13, [R1+0xa04] ;  /* 0x000a0400010d7983 */ /* 0x000f220000100800 */
[----:B---3--:R-:W-:-:S02]  /*17410*/  PRMT R20, RZ, 0x7610, R20 ;  /* 0x00007610ff147816 */ /* 0x008fc40000000014 */
[----:B----4-:R-:W-:-:S04]  /*17420*/  @!P2 LOP3.LUT R13, R13, R12, RZ, 0x3c, !PT ;  /* 0x0000000c0d0da212 */ /* 0x010fc800078e3cff */
        /* <DEDUP_REMOVED lines=517> */
[----:B------:R-:W2:Y:S04]  /*19480*/  LDL R12, [R1+0x370] ;  /* 0x00037000010c7983 */ /* 0x000ea80000100800 */
[----:B------:R-:W2:Y:S01]  /*19490*/  LDL R13, [R1+0x374] ;  /* 0x00037400010d7983 */ /* 0x000ea20000100800 */
[----:B0-----:R-:W0:Y:S02]  /*194a0*/  S2R R28, SR_TID.X ;  /* 0x00000000001c7919 */ /* 0x001e240000002100 */
[----:B0-----:R-:W-:-:S05]  /*194b0*/  LOP3.LUT R28, R28, 0x3f, RZ, 0xc0, !PT ;  /* 0x0000003f1c1c7812 */ /* 0x001fca00078ec0ff */
[----:B------:R-:W-:-:S05]  /*194c0*/  IMAD.SHL.U32 R28, R28, 0x2, RZ ;  /* 0x000000021c1c7824 */ /* 0x000fca00078e00ff */
[----:B------:R0:W-:Y:S02]  /*194d0*/  STS.U16 [R28+UR5+0x8000], R11 ;  /* 0x0080000b1c007988 */ /* 0x0001e40008000405 */
[----:B0-----:R-:W-:Y:S02]  /*194e0*/  PRMT R28, RZ, 0x7610, R28 ;  /* 0x00007610ff1c7816 */ /* 0x001fe4000000001c */
[----:B------:R-:W4:Y:S01]  /*194f0*/  LDL R11, [R1+0xae4] ;  /* 0x000ae400010b7983 */ /* 0x000f220000100800 */
[----:B--2---:R-:W-:-:S04]  /*19500*/  @!P2 LOP3.LUT R13, R13, R12, RZ, 0x3c, !PT ;  /* 0x0000000c0d0da212 */ /* 0x004fc800078e3cff */
        /* <DEDUP_REMOVED lines=11> */
[----:B--2---:R-:W-:-:S04]  /*195c0*/  @!P1 LOP3.LUT R13, R13, R12, RZ, 0x3c, !PT ;  /* 0x0000000c0d0d9212 */ /* 0x004fc800078e3cff */
[----:B------:R-:W-:-:S04]  /*195d0*/  @!P1 LOP3.LUT R12, R13, R12, RZ, 0x3c, !PT ;  /* 0x0000000c0d0c9212 */ /* 0x000fc800078e3cff */
[----:B------:R-:W-:-:S05]  /*195e0*/  @!P1 LOP3.LUT R13, R13, R12, RZ, 0x3c, !PT ;  /* 0x0000000c0d0d9212 */ /* 0x000fca00078e3cff */
[----:B------:R-:W2:Y:S04]  /*195f0*/  @!P1 LDG.E.U16 R28, desc[UR8][R12.64] ;  /* 0x000000080c1c9981 */ /* 0x000ea8000c1e1500 */
[----:B------:R-:W-:Y:S04]  /*19600*/  STL [R1+0x1b18], R14 ;  /* 0x001b180e01007387 */ /* 0x000fe80000100800 */
[----:B------:R-:W-:Y:S04]  /*19610*/  STL [R1+0x1b1c], R14 ;  /* 0x001b1c0e01007387 */ /* 0x000fe80000100800 */
[----:B------:R-:W-:Y:S04]  /*19620*/  STL [R1+0x1b20], R14 ;  /* 0x001b200e01007387 */ /* 0x000fe80000100800 */
[----:B------:R-:W-:Y:S04]  /*19630*/  STL [R1+0x1b24], R14 ;  /* 0x001b240e01007387 */ /* 0x000fe80000100800 */
[----:B--2---:R0:W-:Y:S02]  /*19640*/  STL [R1+0xb4], R28 ;  /* 0x0000b41c01007387 */ /* 0x0041e40000100800 */
[----:B0-----:R-:W0:Y:S02]  /*19650*/  S2R R28, SR_TID.X ;  /* 0x00000000001c7919 */ /* 0x001e240000002100 */
[----:B------:R-:W-:Y:S01]  /*19660*/  STL [R1+0x1af4], R13 ;  /* 0x001af40d01007387 */ /* 0x000fe20000100800 */
[----:B0-----:R-:W-:-:S05]  /*19670*/  LOP3.LUT R28, R28, 0x3f, RZ, 0xc0, !PT ;  /* 0x0000003f1c1c7812 */ /* 0x001fca00078ec0ff */
[----:B------:R-:W-:-:S05]  /*19680*/  IMAD.SHL.U32 R28, R28, 0x2, RZ ;  /* 0x000000021c1c7824 */ /* 0x000fca00078e00ff */
[----:B------:R0:W-:Y:S04]  /*19690*/  STS.U16 [R28+UR5+0x8400], R10 ;  /* 0x0084000a1c007988 */ /* 0x0001e80008000405 */
[----:B0-----:R-:W4:Y:S01]  /*196a0*/  LDL R10, [R1+0xae0] ;  /* 0x000ae000010a7983 */ /* 0x001f220000100800 */
[----:B------:R-:W-:Y:S02]  /*196b0*/  PRMT R28, RZ, 0x7610, R28 ;  /* 0x00007610ff1c7816 */ /* 0x000fe4000000001c */
        /* <DEDUP_REMOVED lines=17> */
[----:B--2---:R0:W-:Y:S02]  /*197d0*/  STL [R1+0xac], R28 ;  /* 0x0000ac1c01007387 */ /* 0x0041e40000100800 */
[----:B0-----:R-:W0:Y:S02]  /*197e0*/  S2R R28, SR_TID.X ;  /* 0x00000000001c7919 */ /* 0x001e240000002100 */
[----:B------:R-:W-:Y:S04]  /*197f0*/  STL [R1+0x1b10], R11 ;  /* 0x001b100b01007387 */ /* 0x000fe80000100800 */
[----:B------:R-:W-:Y:S04]  /*19800*/  STL [R1+0x1b14], R11 ;  /* 0x001b140b01007387 */ /* 0x000fe80000100800 */
[----:B------:R-:W-:Y:S04]  /*19810*/  STL [R1+0x1af8], R10 ;  /* 0x001af80a01007387 */ /* 0x000fe80000100800 */
        /* <DEDUP_REMOVED lines=61> */
[----:B------:R-:W-:Y:S01]  /*19bf0*/  PRMT R12, RZ, 0x7610, R12 ;  /* 0x00007610ff0c7816 */ /* 0x000fe2000000000c */
[----:B0-----:R-:W0:Y:S01]  /*19c00*/  S2R R28, SR_TID.X ;  /* 0x00000000001c7919 */ /* 0x001e220000002100 */
[----:B--2---:R-:W-:-:S04]  /*19c10*/  @!P1 LOP3.LUT R5, R5, R4, RZ, 0x3c, !PT ;  /* 0x0000000405059212 */ /* 0x004fc800078e3cff */
[----:B------:R-:W-:-:S04]  /*19c20*/  @!P1 LOP3.LUT R4, R5, R4, RZ, 0x3c, !PT ;  /* 0x0000000405049212 */ /* 0x000fc800078e3cff */
[----:B------:R-:W-:-:S05]  /*19c30*/  @!P1 LOP3.LUT R5, R5, R4, RZ, 0x3c, !PT ;  /* 0x0000000405059212 */ /* 0x000fca00078e3cff */
[----:B------:R-:W2:Y:S04]  /*19c40*/  @!P1 LDG.E.U16 R12, desc[UR8][R4.64] ;  /* 0x00000008040c9981 */ /* 0x000ea8000c1e1500 */
[----:B------:R-:W4:Y:S04]  /*19c50*/  LDL R4, [R1+0x8e0] ;  /* 0x0008e00001047983 */ /* 0x000f280000100800 */
[----:B------:R-:W4:Y:S01]  /*19c60*/  LDL R5, [R1+0x8e4] ;  /* 0x0008e40001057983 */ /* 0x000f220000100800 */
[----:B0-----:R-:W-:Y:S02]  /*19c70*/  LOP3.LUT R28, R28, 0x3f, RZ, 0xc0, !PT ;  /* 0x0000003f1c1c7812 */ /* 0x001fe400078ec0ff */
[----:B------:R-:W-:-:S03]  /*19c80*/  PRMT R13, RZ, 0x7610, R13 ;  /* 0x00007610ff0d7816 */ /* 0x000fc6000000000d */
[----:B------:R-:W-:-:S05]  /*19c90*/  IMAD.SHL.U32 R28, R28, 0x2, RZ ;  /* 0x000000021c1c7824 */ /* 0x000fca00078e00ff */
[----:B------:R0:W-:Y:S04]  /*19ca0*/  STS.U16 [R28+UR5+0x9200], R3 ;  /* 0x009200031c007988 */ /* 0x0001e80008000405 */
[----:B--2---:R1:W-:Y:S04]  /*19cb0*/  STL [R1+0x94], R12 ;  /* 0x0000940c01007387 */ /* 0x0043e80000100800 */
[----:B0-----:R-:W2:Y:S04]  /*19cc0*/  LDL R3, [R1+0x864] ;  /* 0x0008640001037983 */ /* 0x001ea80000100800 */
[----:B-1----:R-:W2:Y:S01]  /*19cd0*/  LDL R12, [R1+0x860] ;  /* 0x00086000010c7983 */ /* 0x002ea20000100800 */
[----:B----4-:R-:W-:-:S04]  /*19ce0*/  @!P2 LOP3.LUT R5, R5, R4, RZ, 0x3c, !PT ;  /* 0x000000040505a212 */ /* 0x010fc800078e3cff */
[C---:B------:R-:W-:Y:S01]  /*19cf0*/  @!P2 LOP3.LUT R4, R5.reuse, R4, RZ, 0x3c, !PT ;  /* 0x000000040504a212 */ /* 0x040fe200078e3cff */
[----:B------:R-:W-:Y:S03]  /*19d00*/  STL [R1+0x1b00], R19 ;  /* 0x001b001301007387 */ /* 0x000fe60000100800 */
[----:B------:R-:W-:Y:S01]  /*19d10*/  @!P2 LOP3.LUT R5, R5, R4, RZ, 0x3c, !PT ;  /* 0x000000040505a212 */ /* 0x000fe200078e3cff */
[----:B------:R-:W-:Y:S04]  /*19d20*/  STL [R1+0x1b04], R19 ;  /* 0x001b041301007387 */ /* 0x000fe80000100800 */
[----:B------:R-:W-:Y:S04]  /*19d30*/  STL [R1+0x1b08], R19 ;  /* 0x001b081301007387 */ /* 0x000fe80000100800 */
[----:B------:R0:W4:Y:S04]  /*19d40*/  @!P2 LDG.E.U16 R13, desc[UR8][R4.64] ;  /* 0x00000008040da981 */ /* 0x000128000c1e1500 */
[----:B------:R-:W0:Y:S04]  /*19d50*/  LDL R4, [R1+0x868] ;  /* 0x0008680001047983 */ /* 0x000e280000100800 */
[----:B------:R-:W0:Y:S04]  /*19d60*/  LDL R5, [R1+0x86c] ;  /* 0x00086c0001057983 */ /* 0x000e280000100800 */
[----:B------:R1:W-:Y:S04]  /*19d70*/  STS.U16 [R28+UR5+0x9400], R19 ;  /* 0x009400131c007988 */ /* 0x0003e80008000405 */
[----:B------:R3:W-:Y:S04]  /*19d80*/  STS.U16 [R28+UR5+0x9600], R18 ;  /* 0x009600121c007988 */ /* 0x0007e80008000405 */
[----:B-1----:R-:W2:Y:S01]  /*19d90*/  LDL R19, [R1+0x7e0] ;  /* 0x0007e00001137983 */ /* 0x002ea20000100800 */
[----:B---3--:R-:W-:-:S02]  /*19da0*/  PRMT R28, RZ, 0x7610, R28 ;  /* 0x00007610ff1c7816 */ /* 0x008fc4000000001c */
[----:B0-----:R-:W-:-:S04]  /*19db0*/  @!P1 LOP3.LUT R5, R5, R4, RZ, 0x3c, !PT ;  /* 0x0000000405059212 */ /* 0x001fc800078e3cff */
[----:B------:R-:W-:-:S04]  /*19dc0*/  @!P1 LOP3.LUT R4, R5, R4, RZ, 0x3c, !PT ;  /* 0x0000000405049212 */ /* 0x000fc800078e3cff */
[----:B------:R-:W-:-:S05]  /*19dd0*/  @!P1 LOP3.LUT R5, R5, R4, RZ, 0x3c, !PT ;  /* 0x0000000405059212 */ /* 0x000fca00078e3cff */
[----:B------:R2:W3:Y:S04]  /*19de0*/  @!P1 LDG.E.U16 R28, desc[UR8][R4.64] ;  /* 0x00000008041c9981 */ /* 0x0004e8000c1e1500 */
[----:B----4-:R0:W-:Y:S04]  /*19df0*/  STL [R1+0x90], R13 ;  /* 0x0000900d01007387 */ /* 0x0101e80000100800 */
[----:B0-----:R-:W4:Y:S04]  /*19e00*/  LDL R13, [R1+0x7e4] ;  /* 0x0007e400010d7983 */ /* 0x001f280000100800 */
[----:B------:R-:W-:Y:S01]  /*19e10*/  STL [R1+0x1b0c], R18 ;  /* 0x001b0c1201007387 */ /* 0x000fe20000100800 */
[----:B--2---:R-:W-:-:S02]  /*19e20*/  @!P2 IMAD.MOV.U32 R4, RZ, RZ, R3 ;  /* 0x000000ffff04a224 */ /* 0x004fc400078e0003 */
[----:B------:R-:W-:Y:S01]  /*19e30*/  @!P2 IMAD.MOV.U32 R5, RZ, RZ, R12 ;  /* 0x000000ffff05a224 */ /* 0x000fe200078e000c */
[----:B---3--:R0:W-:Y:S04]  /*19e40*/  STL [R1+0x8c], R28 ;  /* 0x00008c1c01007387 */ /* 0x0081e80000100800 */
[----:B------:R-:W2:Y:S04]  /*19e50*/  LDL R3, [R1+0x76c] ;  /* 0x00076c0001037983 */ /* 0x000ea80000100800 */
[----:B------:R-:W3:Y:S01]  /*19e60*/  LDL.LU R12, [R1+0x8] ;  /* 0x00000800010c7983 */ /* 0x000ee20000300800 */
[----:B0-----:R-:W0:Y:S02]  /*19e70*/  S2R R28, SR_TID.X ;  /* 0x00000000001c7919 */ /* 0x001e240000002100 */
[----:B0-----:R-:W-:-:S05]  /*19e80*/  LOP3.LUT R28, R28, 0x3f, RZ, 0xc0, !PT ;  /* 0x0000003f1c1c7812 */ /* 0x001fca00078ec0ff */
[----:B------:R-:W-:-:S05]  /*19e90*/  IMAD.SHL.U32 R28, R28, 0x2, RZ ;  /* 0x000000021c1c7824 */ /* 0x000fca00078e00ff */
[----:B------:R0:W-:Y:S02]  /*19ea0*/  STS.U16 [R28+UR5+0x9800], R17 ;  /* 0x009800111c007988 */ /* 0x0001e40008000405 */
[----:B0-----:R-:W-:-:S06]  /*19eb0*/  PRMT R28, RZ, 0x7610, R28 ;  /* 0x00007610ff1c7816 */ /* 0x001fcc000000001c */
        /* <DEDUP_REMOVED lines=9> */
[----:B------:R1:W2:Y:S01]  /*19f50*/  @!P1 LDG.E.U16 R9, desc[UR8][R4.64] ;  /* 0x0000000804099981 */ /* 0x0002a2000c1e1500 */
[----:B0-----:R-:W-:-:S05]  /*19f60*/  LOP3.LUT R28, R28, 0x3f, RZ, 0xc0, !PT ;  /* 0x0000003f1c1c7812 */ /* 0x001fca00078ec0ff */
[----:B------:R-:W-:Y:S02]  /*19f70*/  IMAD.SHL.U32 R28, R28, 0x2, RZ ;  /* 0x000000021c1c7824 */ /* 0x000fe400078e00ff */
[----:B-1----:R-:W-:-:S03]  /*19f80*/  @!P2 IMAD.MOV.U32 R5, RZ, RZ, R19 ;  /* 0x000000ffff05a224 */ /* 0x002fc600078e0013 */
[----:B------:R-:W-:Y:S01]  /*19f90*/  STS.U16 [R28+UR5+0x9e00], R2 ;  /* 0x009e00021c007988 */ /* 0x000fe20008000405 */
[----:B----4-:R-:W-:-:S03]  /*19fa0*/  @!P2 IMAD.MOV.U32 R4, RZ, RZ, R13 ;  /* 0x000000ffff04a224 */ /* 0x010fc600078e000d */
[----:B--2---:R0:W-:Y:S04]  /*19fb0*/  STL [R1+0x84], R9 ;  /* 0x0000840901007387 */ /* 0x0041e80000100800 */
[----:B0-----:R-:W2:Y:S04]  /*19fc0*/  LDL.LU R9, [R1+0x24] ;  /* 0x0000240001097983 */ /* 0x001ea80000300800 */
[----:B------:R-:W4:Y:S04]  /*19fd0*/  LDL R19, [R1+0x6e4] ;  /* 0x0006e40001137983 */ /* 0x000f280000100800 */
[----:B------:R-:W2:Y:S04]  /*19fe0*/  LDL.LU R13, [R1+0x18] ;  /* 0x00001800010d7983 */ /* 0x000ea80000300800 */
[----:B------:R-:W2:Y:S01]  /*19ff0*/  LDL R2, [R1+0x768] ;  /* 0x0007680001027983 */ /* 0x000ea20000100800 */
[----:B------:R-:W-:-:S02]  /*1a000*/  PRMT R11, RZ, 0x7610, R11 ;  /* 0x00007610ff0b7816 */ /* 0x000fc4000000000b */
[----:B------:R-:W-:-:S04]  /*1a010*/  PRMT R20, RZ, 0x7610, R20 ;  /* 0x00007610ff147816 */ /* 0x000fc80000000014 */
[----:B------:R-:W3:Y:S01]  /*1a020*/  @!P2 LDG.E.U16 R11, desc[UR8][R4.64] ;  /* 0x00000008040ba981 */ /* 0x000ee2000c1e1500 */
[----:B--2---:R-:W-:-:S04]  /*1a030*/  @!P1 LOP3.LUT R3, R3, R2, RZ, 0x3c, !PT ;  /* 0x0000000203039212 */ /* 0x004fc800078e3cff */
[----:B------:R-:W-:-:S04]  /*1a040*/  @!P1 LOP3.LUT R2, R3, R2, RZ, 0x3c, !PT ;  /* 0x0000000203029212 */ /* 0x000fc800078e3cff */
[----:B------:R-:W-:-:S05]  /*1a050*/  @!P1 LOP3.LUT R3, R3, R2, RZ, 0x3c, !PT ;  /* 0x0000000203039212 */ /* 0x000fca00078e3cff */
[----:B------:R-:W2:Y:S04]  /*1a060*/  @!P1 LDG.E.U16 R20, desc[UR8][R2.64] ;  /* 0x0000000802149981 */ /* 0x000ea8000c1e1500 */
[----:B---3--:R-:W-:Y:S04]  /*1a070*/  STL [R1+0x80], R11 ;  /* 0x0000800b01007387 */ /* 0x008fe80000100800 */
[----:B--2---:R0:W-:Y:S04]  /*1a080*/  STL [R1+0x7c], R20 ;  /* 0x00007c1401007387 */ /* 0x0041e80000100800 */
[----:B0-----:R-:W2:Y:S04]  /*1a090*/  LDL.LU R20, [R1+0x1b38] ;  /* 0x001b380001147983 */ /* 0x001ea80000300800 */
[----:B------:R-:W3:Y:S04]  /*1a0a0*/  LDL R2, [R1+0x760] ;  /* 0x0007600001027983 */ /* 0x000ee80000100800 */
[----:B------:R-:W3:Y:S01]  /*1a0b0*/  LDL R3, [R1+0x764] ;  /* 0x0007640001037983 */ /* 0x000ee20000100800 */
[----:B------:R-:W-:-:S02]  /*1a0c0*/  PRMT R22, RZ, 0x7610, R22 ;  /* 0x00007610ff167816 */ /* 0x000fc40000000016 */
[----:B---3--:R-:W-:-:S04]  /*1a0d0*/  @!P2 LOP3.LUT R3, R3, R2, RZ, 0x3c, !PT ;  /* 0x000000020303a212 */ /* 0x008fc800078e3cff */
[----:B------:R-:W-:-:S04]  /*1a0e0*/  @!P2 LOP3.LUT R2, R3, R2, RZ, 0x3c, !PT ;  /* 0x000000020302a212 */ /* 0x000fc800078e3cff */
[----:B------:R-:W-:-:S05]  /*1a0f0*/  @!P2 LOP3.LUT R3, R3, R2, RZ, 0x3c, !PT ;  /* 0x000000020303a212 */ /* 0x000fca00078e3cff */
[----:B------:R-:W3:Y:S04]  /*1a100*/  @!P2 LDG.E.U16 R22, desc[UR8][R2.64] ;  /* 0x000000080216a981 */ /* 0x000ee8000c1e1500 */
        /* <DEDUP_REMOVED lines=8> */
[----:B------:R-:W2:Y:S01]  /*1a190*/  @!P1 LDG.E.U16 R29, desc[UR8][R2.64] ;  /* 0x00000008021d9981 */ /* 0x000ea2000c1e1500 */
[----:B------:R-:W-:-:S03]  /*1a1a0*/  PRMT R10, RZ, 0x7610, R10 ;  /* 0x00007610ff0a7816 */ /* 0x000fc6000000000a */
[----:B--2---:R0:W-:Y:S04]  /*1a1b0*/  STL [R1+0x74], R29 ;  /* 0x0000741d01007387 */ /* 0x0041e80000100800 */
[----:B0-----:R-:W2:Y:S04]  /*1a1c0*/  LDL.LU R29, [R1+0x1b30] ;  /* 0x001b3000011d7983 */ /* 0x001ea80000300800 */
[----:B------:R-:W2:Y:S01]  /*1a1d0*/  LDL R3, [R1+0x6e0] ;  /* 0x0006e00001037983 */ /* 0x000ea20000100800 */
[----:B----4-:R-:W-:-:S05]  /*1a1e0*/  @!P2 IMAD.MOV.U32 R2, RZ, RZ, R19 ;  /* 0x000000ffff02a224 */ /* 0x010fca00078e0013 */
[----:B--2---:R0:W2:Y:S04]  /*1a1f0*/  @!P2 LDG.E.U16 R10, desc[UR8][R2.64] ;  /* 0x00000008020aa981 */ /* 0x0040a8000c1e1500 */
[----:B------:R-:W0:Y:S04]  /*1a200*/  LDL R2, [R1+0x668] ;  /* 0x0006680001027983 */ /* 0x000e280000100800 */
[----:B------:R-:W0:Y:S01]  /*1a210*/  LDL R3, [R1+0x66c] ;  /* 0x00066c0001037983 */ /* 0x000e220000100800 */
[----:B------:R-:W-:Y:S02]  /*1a220*/  PRMT R27, RZ, 0x7610, R27 ;  /* 0x00007610ff1b7816 */ /* 0x000fe4000000001b */
[----:B0-----:R-:W-:-:S04]  /*1a230*/  @!P1 LOP3.LUT R3, R3, R2, RZ, 0x3c, !PT ;  /* 0x0000000203039212 */ /* 0x001fc800078e3cff */
[----:B------:R-:W-:-:S04]  /*1a240*/  @!P1 LOP3.LUT R2, R3, R2, RZ, 0x3c, !PT ;  /* 0x0000000203029212 */ /* 0x000fc800078e3cff */
[----:B------:R-:W-:-:S05]  /*1a250*/  @!P1 LOP3.LUT R3, R3, R2, RZ, 0x3c, !PT ;  /* 0x0000000203039212 */ /* 0x000fca00078e3cff */
[----:B------:R-:W4:Y:S01]  /*1a260*/  @!P1 LDG.E.U16 R27, desc[UR8][R2.64] ;  /* 0x00000008021b9981 */ /* 0x000f22000c1e1500 */
[----:B------:R-:W-:-:S03]  /*1a270*/  LOP3.LUT R11, R28, 0x10, RZ, 0x3c, !PT ;  /* 0x000000101c0b7812 */ /* 0x000fc600078e3cff */
[----:B------:R-:W-:Y:S04]  /*1a280*/  STS.U16 [R28+UR5+0x9a00], R16 ;  /* 0x009a00101c007988 */ /* 0x000fe80008000405 */
[----:B------:R-:W-:Y:S04]  /*1a290*/  STS.U16 [R28+UR5+0x9c00], R15 ;  /* 0x009c000f1c007988 */ /* 0x000fe80008000405 */
[----:B------:R-:W-:Y:S04]  /*1a2a0*/  STS.U16 [R11+UR5+0x8080], R20 ;  /* 0x008080140b007988 */ /* 0x000fe80008000405 */
[----:B---3--:R-:W-:Y:S04]  /*1a2b0*/  STS.U16 [R11+UR5+0x8280], R22 ;  /* 0x008280160b007988 */ /* 0x008fe80008000405 */
[----:B------:R-:W-:Y:S04]  /*1a2c0*/  STS.U16 [R11+UR5+0x8480], R29 ;  /* 0x0084801d0b007988 */ /* 0x000fe80008000405 */
[----:B------:R0:W-:Y:S04]  /*1a2d0*/  STS.U16 [R11+UR5+0x8680], R12 ;  /* 0x0086800c0b007988 */ /* 0x0001e80008000405 */
[----:B0-----:R-:W3:Y:S04]  /*1a2e0*/  LDL R12, [R1+0x5e0] ;  /* 0x0005e000010c7983 */ /* 0x001ee80000100800 */
[----:B--2---:R0:W-:Y:S04]  /*1a2f0*/  STL [R1+0x70], R10 ;  /* 0x0000700a01007387 */ /* 0x0041e80000100800 */
[----:B0-----:R-:W2:Y:S04]  /*1a300*/  LDL R10, [R1+0x5e4] ;  /* 0x0005e400010a7983 */ /* 0x001ea80000100800 */
        /* <DEDUP_REMOVED lines=12> */
[----:B----4-:R-:W-:Y:S02]  /*1a3d0*/  PRMT R27, RZ, 0x7610, R27 ;  /* 0x00007610ff1b7816 */ /* 0x010fe4000000001b */
[----:B0-----:R-:W-:-:S04]  /*1a3e0*/  @!P1 LOP3.LUT R3, R3, R2, RZ, 0x3c, !PT ;  /* 0x0000000203039212 */ /* 0x001fc800078e3cff */
[----:B------:R-:W-:-:S04]  /*1a3f0*/  @!P1 LOP3.LUT R2, R3, R2, RZ, 0x3c, !PT ;  /* 0x0000000203029212 */ /* 0x000fc800078e3cff */
[----:B------:R-:W-:-:S05]  /*1a400*/  @!P1 LOP3.LUT R3, R3, R2, RZ, 0x3c, !PT ;  /* 0x0000000203039212 */ /* 0x000fca00078e3cff */
[----:B------:R-:W4:Y:S04]  /*1a410*/  @!P1 LDG.E.U16 R27, desc[UR8][R2.64] ;  /* 0x00000008021b9981 */ /* 0x000f28000c1e1500 */
[----:B------:R0:W-:Y:S04]  /*1a420*/  STS.U16 [R11+UR5+0x8880], R9 ;  /* 0x008880090b007988 */ /* 0x0001e80008000405 */
[----:B------:R1:W-:Y:S04]  /*1a430*/  STS.U16 [R11+UR5+0x8a80], R13 ;  /* 0x008a800d0b007988 */ /* 0x0003e80008000405 */
[----:B0-----:R-:W3:Y:S04]  /*1a440*/  LDL R9, [R1+0x56c] ;  /* 0x00056c0001097983 */ /* 0x001ee80000100800 */
[----:B--2---:R0:W-:Y:S04]  /*1a450*/  STL [R1+0x68], R15 ;  /* 0x0000680f01007387 */ /* 0x0041e80000100800 */
[----:B-1----:R-:W2:Y:S04]  /*1a460*/  LDL R13, [R1+0x564] ;  /* 0x00056400010d7983 */ /* 0x002ea80000100800 */
[----:B0-----:R-:W2:Y:S04]  /*1a470*/  LDL R15, [R1+0x560] ;  /* 0x00056000010f7983 */ /* 0x001ea80000100800 */
[----:B----4-:R0:W-:Y:S04]  /*1a480*/  STL [R1+0x64], R27 ;  /* 0x0000641b01007387 */ /* 0x0101e80000100800 */
[----:B0-----:R-:W4:Y:S04]  /*1a490*/  LDL.LU R27, [R1+0x1b28] ;  /* 0x001b2800011b7983 */ /* 0x001f280000300800 */
[----:B------:R-:W2:Y:S01]  /*1a4a0*/  LDL.LU R3, [R1+0x10] ;  /* 0x0000100001037983 */ /* 0x000ea20000300800 */
[----:B------:R-:W-:Y:S01]  /*1a4b0*/  PRMT R28, RZ, 0x7610, R28 ;  /* 0x00007610ff1c7816 */ /* 0x000fe2000000001c */
[----:B------:R-:W-:-:S02]  /*1a4c0*/  @!P2 IMAD.MOV.U32 R2, RZ, RZ, R10 ;  /* 0x000000ffff02a224 */ /* 0x000fc400078e000a */
[----:B------:R-:W3:Y:S04]  /*1a4d0*/  LDL R10, [R1+0x4ec] ;  /* 0x0004ec00010a7983 */ /* 0x000ee80000100800 */
[----:B--2---:R3:W-:Y:S02]  /*1a4e0*/  STS.U16 [R11+UR5+0x8c80], R3 ;  /* 0x008c80030b007988 */ /* 0x0047e40008000405 */
[----:B---3--:R-:W-:Y:S02]  /*1a4f0*/  @!P2 IMAD.MOV.U32 R3, RZ, RZ, R12 ;  /* 0x000000ffff03a224 */ /* 0x008fe400078e000c */
[----:B------:R-:W2:Y:S04]  /*1a500*/  LDL R12, [R1+0x4e8] ;  /* 0x0004e800010c7983 */ /* 0x000ea80000100800 */
[----:B------:R-:W3:Y:S04]  /*1a510*/  @!P2 LDG.E.U16 R28, desc[UR8][R2.64] ;  /* 0x00000008021ca981 */ /* 0x000ee8000c1e1500 */
[----:B---3--:R-:W-:Y:S04]  /*1a520*/  STL [R1+0x60], R28 ;  /* 0x0000601c01007387 */ /* 0x008fe80000100800 */
[----:B------:R-:W3:Y:S04]  /*1a530*/  LDL.LU R2, [R1+0xc] ;  /* 0x00000c0001027983 */ /* 0x000ee80000300800 */
[----:B------:R-:W2:Y:S01]  /*1a540*/  LDL R3, [R1+0x568] ;  /* 0x0005680001037983 */ /* 0x000ea20000100800 */
[----:B------:R-:W-:-:S03]  /*1a550*/  PRMT R8, RZ, 0x7610, R8 ;  /* 0x00007610ff087816 */ /* 0x000fc60000000008 */
[----:B---3--:R0:W-:Y:S02]  /*1a560*/  STS.U16 [R11+UR5+0x8e80], R2 ;  /* 0x008e80020b007988 */ /* 0x0081e40008000405 */
[----:B0-----:R-:W-:-:S05]  /*1a570*/  @!P1 IMAD.MOV.U32 R2, RZ, RZ, R9 ;  /* 0x000000ffff029224 */ /* 0x001fca00078e0009 */
[----:B--2---:R0:W2:Y:S04]  /*1a580*/  @!P1 LDG.E.U16 R8, desc[UR8][R2.64] ;  /* 0x0000000802089981 */ /* 0x0040a8000c1e1500 */
[----:B------:R-:W3:Y:S04]  /*1a590*/  LDL.LU R3, [R1] ;  /* 0x0000000001037983 */ /* 0x000ee80000300800 */
[----:B------:R-:W3:Y:S01]  /*1a5a0*/  LDL R9, [R1+0x4e0] ;  /* 0x0004e00001097983 */ /* 0x000ee20000100800 */
[----:B------:R-:W-:Y:S01]  /*1a5b0*/  PRMT R0, RZ, 0x7610, R0 ;  /* 0x00007610ff007816 */ /* 0x000fe20000000000 */
[----:B0-----:R-:W-:-:S02]  /*1a5c0*/  @!P2 IMAD.MOV.U32 R2, RZ, RZ, R13 ;  /* 0x000000ffff02a224 */ /* 0x001fc400078e000d */
[----:B--2---:R0:W-:Y:S04]  /*1a5d0*/  STL [R1+0x5c], R8 ;  /* 0x00005c0801007387 */ /* 0x0041e80000100800 */
[----:B------:R-:W2:Y:S04]  /*1a5e0*/  LDL R13, [R1+0x46c] ;  /* 0x00046c00010d7983 */ /* 0x000ea80000100800 */
[----:B0-----:R-:W2:Y:S04]  /*1a5f0*/  LDL R8, [R1+0x4e4] ;  /* 0x0004e40001087983 */ /* 0x001ea80000100800 */
[----:B---3--:R0:W-:Y:S02]  /*1a600*/  STS.U16 [R11+UR5+0x9080], R3 ;  /* 0x009080030b007988 */ /* 0x0081e40008000405 */
[----:B0-----:R-:W-:-:S02]  /*1a610*/  @!P2 IMAD.MOV.U32 R3, RZ, RZ, R15 ;  /* 0x000000ffff03a224 */ /* 0x001fc400078e000f */
[----:B------:R-:W3:Y:S04]  /*1a620*/  LDL R15, [R1+0x468] ;  /* 0x00046800010f7983 */ /* 0x000ee80000100800 */
[----:B------:R0:W4:Y:S01]  /*1a630*/  @!P2 LDG.E.U16 R0, desc[UR8][R2.64] ;  /* 0x000000080200a981 */ /* 0x000122000c1e1500 */
[----:B------:R-:W-:Y:S02]  /*1a640*/  PRMT R22, RZ, 0x7610, R22 ;  /* 0x00007610ff167816 */ /* 0x000fe40000000016 */
[----:B------:R-:W-:Y:S01]  /*1a650*/  PRMT R20, RZ, 0x7610, R20 ;  /* 0x00007610ff147816 */ /* 0x000fe20000000014 */
[----:B0-----:R-:W-:Y:S02]  /*1a660*/  @!P1 IMAD.MOV.U32 R2, RZ, RZ, R10 ;  /* 0x000000ffff029224 */ /* 0x001fe400078e000a */
[----:B------:R-:W-:-:S05]  /*1a670*/  @!P1 IMAD.MOV.U32 R3, RZ, RZ, R12 ;  /* 0x000000ffff039224 */ /* 0x000fca00078e000c */
[----:B------:R0:W4:Y:S01]  /*1a680*/  @!P1 LDG.E.U16 R22, desc[UR8][R2.64] ;  /* 0x0000000802169981 */ /* 0x000122000c1e1500 */
[----:B------:R-:W-:Y:S01]  /*1a690*/  PRMT R7, RZ, 0x7610, R7 ;  /* 0x00007610ff077816 */ /* 0x000fe20000000007 */
[----:B0-----:R-:W-:Y:S02]  /*1a6a0*/  @!P2 IMAD.MOV.U32 R3, RZ, RZ, R9 ;  /* 0x000000ffff03a224 */ /* 0x001fe400078e0009 */
[----:B--2---:R-:W-:-:S05]  /*1a6b0*/  @!P2 IMAD.MOV.U32 R2, RZ, RZ, R8 ;  /* 0x000000ffff02a224 */ /* 0x004fca00078e0008 */
[----:B------:R0:W2:Y:S02]  /*1a6c0*/  @!P2 LDG.E.U16 R20, desc[UR8][R2.64] ;  /* 0x000000080214a981 */ /* 0x0000a4000c1e1500 */
[----:B0-----:R-:W-:Y:S02]  /*1a6d0*/  @!P1 IMAD.MOV.U32 R2, RZ, RZ, R13 ;  /* 0x000000ffff029224 */ /* 0x001fe400078e000d */
[----:B---3--:R-:W-:Y:S01]  /*1a6e0*/  @!P1 IMAD.MOV.U32 R3, RZ, RZ, R15 ;  /* 0x000000ffff039224 */ /* 0x008fe200078e000f */
[----:B----4-:R-:W-:Y:S04]  /*1a6f0*/  STL [R1+0x1abc], R0 ;  /* 0x001abc0001007387 */ /* 0x010fe80000100800 */
[----:B------:R-:W3:Y:S04]  /*1a700*/  LDL R10, [R1+0x464] ;  /* 0x00046400010a7983 */ /* 0x000ee80000100800 */
[----:B------:R3:W4:Y:S04]  /*1a710*/  @!P1 LDG.E.U16 R7, desc[UR8][R2.64] ;  /* 0x0000000802079981 */ /* 0x000728000c1e1500 */
[----:B------:R-:W4:Y:S04]  /*1a720*/  LDL R12, [R1+0x460] ;  /* 0x00046000010c7983 */ /* 0x000f280000100800 */
[----:B------:R-:W-:Y:S04]  /*1a730*/  STL [R1+0x1ac0], R22 ;  /* 0x001ac01601007387 */ /* 0x000fe80000100800 */
[----:B------:R-:W4:Y:S04]  /*1a740*/  LDL R9, [R1+0x3e8] ;  /* 0x0003e80001097983 */ /* 0x000f280000100800 */
[----:B------:R-:W4:Y:S01]  /*1a750*/  LDL R8, [R1+0x3ec] ;  /* 0x0003ec0001087983 */ /* 0x000f220000100800 */
[----:B------:R-:W-:-:S03]  /*1a760*/  PRMT R6, RZ, 0x7610, R6 ;  /* 0x00007610ff067816 */ /* 0x000fc60000000006 */
[----:B--2---:R-:W-:Y:S01]  /*1a770*/  STL [R1+0x1ac4], R20 ;  /* 0x001ac41401007387 */ /* 0x004fe20000100800 */
[----:B---3--:R-:W-:-:S03]  /*1a780*/  @!P2 IMAD.MOV.U32 R2, RZ, RZ, R10 ;  /* 0x000000ffff02a224 */ /* 0x008fc600078e000a */
[----:B----4-:R0:W-:Y:S04]  /*1a790*/  STL [R1+0x1ac8], R7 ;  /* 0x001ac80701007387 */ /* 0x0101e80000100800 */
[----:B------:R-:W2:Y:S01]  /*1a7a0*/  LDL R10, [R1+0x3e0] ;  /* 0x0003e000010a7983 */ /* 0x000ea20000100800 */
[----:B------:R-:W-:-:S03]  /*1a7b0*/  @!P2 IMAD.MOV.U32 R3, RZ, RZ, R12 ;  /* 0x000000ffff03a224 */ /* 0x000fc600078e000c */
[----:B0-----:R-:W3:Y:S04]  /*1a7c0*/  LDL R7, [R1+0x3e4] ;  /* 0x0003e40001077983 */ /* 0x001ee80000100800 */
[----:B------:R0:W4:Y:S01]  /*1a7d0*/  @!P2 LDG.E.U16 R6, desc[UR8][R2.64] ;  /* 0x000000080206a981 */ /* 0x000122000c1e1500 */
[----:B------:R-:W-:Y:S02]  /*1a7e0*/  PRMT R5, RZ, 0x7610, R5 ;  /* 0x00007610ff057816 */ /* 0x000fe40000000005 */
[----:B------:R-:W-:Y:S01]  /*1a7f0*/  PRMT R4, RZ, 0x7610, R4 ;  /* 0x00007610ff047816 */ /* 0x000fe20000000004 */
[----:B------:R-:W4:Y:S01]  /*1a800*/  LDL.LU R13, [R1+0x54] ;  /* 0x00005400010d7983 */ /* 0x000f220000300800 */
[----:B0-----:R-:W-:Y:S02]  /*1a810*/  @!P1 IMAD.MOV.U32 R2, RZ, RZ, R8 ;  /* 0x000000ffff029224 */ /* 0x001fe400078e0008 */
[----:B------:R-:W-:-:S05]  /*1a820*/  @!P1 IMAD.MOV.U32 R3, RZ, RZ, R9 ;  /* 0x000000ffff039224 */ /* 0x000fca00078e0009 */
[----:B------:R2:W4:Y:S01]  /*1a830*/  @!P1 LDG.E.U16 R5, desc[UR8][R2.64] ;  /* 0x0000000802059981 */ /* 0x000522000c1e1500 */
[----:B------:R-:W0:Y:S01]  /*1a840*/  S2R R28, SR_TID.X ;  /* 0x00000000001c7919 */ /* 0x000e220000002100 */
[----:B--2---:R-:W-:Y:S02]  /*1a850*/  @!P2 IMAD.MOV.U32 R3, RZ, RZ, R10 ;  /* 0x000000ffff03a224 */ /* 0x004fe400078e000a */
[----:B---3--:R-:W-:Y:S01]  /*1a860*/  @!P2 IMAD.MOV.U32 R2, RZ, RZ, R7 ;  /* 0x000000ffff02a224 */ /* 0x008fe200078e0007 */
[----:B----4-:R-:W-:Y:S04]  /*1a870*/  STL [R1+0x1acc], R6 ;  /* 0x001acc0601007387 */ /* 0x010fe80000100800 */
[----:B------:R1:W2:Y:S04]  /*1a880*/  @!P2 LDG.E.U16 R4, desc[UR8][R2.64] ;  /* 0x000000080204a981 */ /* 0x0002a8000c1e1500 */
[----:B------:R-:W3:Y:S04]  /*1a890*/  LDL R9, [R1+0x368] ;  /* 0x0003680001097983 */ /* 0x000ee80000100800 */
[----:B------:R-:W3:Y:S01]  /*1a8a0*/  LDL R8, [R1+0x36c] ;  /* 0x00036c0001087983 */ /* 0x000ee20000100800 */
[----:B0-----:R-:W-:-:S03]  /*1a8b0*/  LOP3.LUT R28, R28, 0x3f, RZ, 0xc0, !PT ;  /* 0x0000003f1c1c7812 */ /* 0x001fc600078ec0ff */
[----:B------:R-:W-:Y:S04]  /*1a8c0*/  STS.U16 [R11+UR5+0x9280], R19 ;  /* 0x009280130b007988 */ /* 0x000fe80008000405 */
[----:B------:R-:W-:Y:S01]  /*1a8d0*/  STS.U16 [R11+UR5+0x9480], R27 ;  /* 0x0094801b0b007988 */ /* 0x000fe20008000405 */
[----:B------:R-:W-:-:S03]  /*1a8e0*/  IMAD.SHL.U32 R28, R28, 0x2, RZ ;  /* 0x000000021c1c7824 */ /* 0x000fc600078e00ff */
[----:B------:R-:W-:Y:S04]  /*1a8f0*/  STS.U16 [R11+UR5+0x9680], R26 ;  /* 0x0096801a0b007988 */ /* 0x000fe80008000405 */
[----:B------:R-:W-:Y:S04]  /*1a900*/  STS.U16 [R11+UR5+0x9880], R25 ;  /* 0x009880190b007988 */ /* 0x000fe80008000405 */
[----:B------:R0:W-:Y:S01]  /*1a910*/  STS.U16 [R11+UR5+0x9a80], R24 ;  /* 0x009a80180b007988 */ /* 0x0001e20008000405 */
[----:B-1----:R-:W-:-:S03]  /*1a920*/  PRMT R3, RZ, 0x7610, R3 ;  /* 0x00007610ff037816 */ /* 0x002fc60000000003 */
[----:B0-----:R-:W4:Y:S04]  /*1a930*/  LDL R11, [R1+0x364] ;  /* 0x00036400010b7983 */ /* 0x001f280000100800 */
[----:B------:R-:W4:Y:S04]  /*1a940*/  LDL.LU R12, [R1+0x50] ;  /* 0x00005000010c7983 */ /* 0x000f280000300800 */
[----:B------:R-:W4:Y:S04]  /*1a950*/  LDL.LU R19, [R1+0x4c] ;  /* 0x00004c0001137983 */ /* 0x000f280000300800 */
[----:B------:R0:W-:Y:S04]  /*1a960*/  STL [R1+0x1ad0], R5 ;  /* 0x001ad00501007387 */ /* 0x0001e80000100800 */
[----:B------:R-:W4:Y:S01]  /*1a970*/  LDL.LU R15, [R1+0x48] ;  /* 0x00004800010f7983 */ /* 0x000f220000300800 */
[----:B0-----:R-:W-:-:S03]  /*1a980*/  LOP3.LUT R5, R28, 0x10, RZ, 0x3c, !PT ;  /* 0x000000101c057812 */ /* 0x001fc600078e3cff */
[----:B--2---:R-:W-:Y:S04]  /*1a990*/  STL [R1+0x1ad4], R4 ;  /* 0x001ad40401007387 */ /* 0x004fe80000100800 */
[----:B------:R-:W-:Y:S04]  /*1a9a0*/  STL [R1+0x1ae8], R5 ;  /* 0x001ae80501007387 */ /* 0x000fe80000100800 */
[----:B------:R-:W2:Y:S04]  /*1a9b0*/  LDL.LU R10, [R1+0x44] ;  /* 0x00004400010a7983 */ /* 0x000ea80000300800 */
[----:B---3--:R-:W3:Y:S04]  /*1a9c0*/  @!P1 LDG.E.U16 R3, desc[UR8][R8.64] ;  /* 0x0000000808039981 */ /* 0x008ee8000c1e1500 */
[----:B------:R-:W2:Y:S04]  /*1a9d0*/  LDL.LU R8, [R1+0x58] ;  /* 0x0000580001087983 */ /* 0x000ea80000300800 */
[----:B------:R-:W4:Y:S01]  /*1a9e0*/  LDL R9, [R1+0x360] ;  /* 0x0003600001097983 */ /* 0x000f220000100800 */
[----:B------:R-:W-:-:S03]  /*1a9f0*/  LOP3.LUT R7, R28, 0x20, RZ, 0x3c, !PT ;  /* 0x000000201c077812 */ /* 0x000fc600078e3cff */
[----:B------:R-:W-:Y:S01]  /*1aa00*/  STS.U16 [R5+UR5+0x9c80], R23 ;  /* 0x009c801705007988 */ /* 0x000fe20008000405 */
[----:B------:R-:W-:-:S03]  /*1aa10*/  PRMT R2, RZ, 0x7610, R2 ;  /* 0x00007610ff027816 */ /* 0x000fc60000000002 */
[----:B------:R-:W-:Y:S04]  /*1aa20*/  STS.U16 [R5+UR5+0x9e80], R21 ;  /* 0x009e801505007988 */ /* 0x000fe80008000405 */
[----:B---3--:R-:W-:Y:S04]  /*1aa30*/  STL [R1+0x1ad8], R3 ;  /* 0x001ad80301007387 */ /* 0x008fe80000100800 */
[----:B--2---:R4:W-:Y:S02]  /*1aa40*/  STS.U16 [R7+UR5+0x8100], R8 ;  /* 0x0081000807007988 */ /* 0x0049e40008000405 */
[----:B----4-:R-:W-:-:S02]  /*1aa50*/  @!P2 IMAD.MOV.U32 R8, RZ, RZ, R11 ;  /* 0x000000ffff08a224 */ /* 0x010fc400078e000b */
[----:B------:R-:W2:Y:S04]  /*1aa60*/  LDL.LU R11, [R1+0x40] ;  /* 0x00004000010b7983 */ /* 0x000ea80000300800 */
[----:B------:R0:W3:Y:S04]  /*1aa70*/  @!P2 LDG.E.U16 R2, desc[UR8][R8.64] ;  /* 0x000000080802a981 */ /* 0x0000e8000c1e1500 */
[----:B------:R-:W0:Y:S04]  /*1aa80*/  LDL R8, [R1+0xad8] ;  /* 0x000ad80001087983 */ /* 0x000e280000100800 */
[----:B------:R-:W0:Y:S01]  /*1aa90*/  LDL R9, [R1+0xadc] ;  /* 0x000adc0001097983 */ /* 0x000e220000100800 */
[----:B------:R-:W-:-:S02]  /*1aaa0*/  PRMT R14, RZ, 0x7610, R14 ;  /* 0x00007610ff0e7816 */ /* 0x000fc4000000000e */
[----:B0-----:R-:W-:-:S04]  /*1aab0*/  @!P1 LOP3.LUT R9, R9, R8, RZ, 0x3c, !PT ;  /* 0x0000000809099212 */ /* 0x001fc800078e3cff */
[----:B------:R-:W-:-:S04]  /*1aac0*/  @!P1 LOP3.LUT R8, R9, R8, RZ, 0x3c, !PT ;  /* 0x0000000809089212 */ /* 0x000fc800078e3cff */
[----:B------:R-:W-:-:S05]  /*1aad0*/  @!P1 LOP3.LUT R9, R9, R8, RZ, 0x3c, !PT ;  /* 0x0000000809099212 */ /* 0x000fca00078e3cff */
[----:B------:R-:W4:Y:S04]  /*1aae0*/  @!P1 LDG.E.U16 R14, desc[UR8][R8.64] ;  /* 0x00000008080e9981 */ /* 0x000f28000c1e1500 */
[----:B---3--:R-:W-:Y:S04]  /*1aaf0*/  STL [R1+0x1adc], R2 ;  /* 0x001adc0201007387 */ /* 0x008fe80000100800 */
[----:B------:R0:W-:Y:S04]  /*1ab00*/  STS.U16 [R7+UR5+0x8300], R13 ;  /* 0x0083000d07007988 */ /* 0x0001e80008000405 */
[----:B0-----:R-:W3:Y:S04]  /*1ab10*/  LDL.LU R13, [R1+0x3c] ;  /* 0x00003c00010d7983 */ /* 0x001ee80000300800 */
[----:B----4-:R0:W-:Y:S04]  /*1ab20*/  STL [R1+0x58], R14 ;  /* 0x0000580e01007387 */ /* 0x0101e80000100800 */
[----:B0-----:R-:W4:Y:S04]  /*1ab30*/  LDL.LU R14, [R1+0x1b24] ;  /* 0x001b2400010e7983 */ /* 0x001f280000300800 */
[----:B------:R-:W2:Y:S04]  /*1ab40*/  LDL R8, [R1+0xad0] ;  /* 0x000ad00001087983 */ /* 0x000ea80000100800 */
[----:B------:R-:W2:Y:S01]  /*1ab50*/  LDL R9, [R1+0xad4] ;  /* 0x000ad40001097983 */ /* 0x000ea20000100800 */
[----:B----4-:R-:W-:-:S02]  /*1ab60*/  PRMT R14, RZ, 0x7610, R14 ;  /* 0x00007610ff0e7816 */ /* 0x010fc4000000000e */
[----:B--2---:R-:W-:-:S04]  /*1ab70*/  @!P2 LOP3.LUT R9, R9, R8, RZ, 0x3c, !PT ;  /* 0x000000080909a212 */ /* 0x004fc800078e3cff */
[----:B------:R-:W-:-:S04]  /*1ab80*/  @!P2 LOP3.LUT R8, R9, R8, RZ, 0x3c, !PT ;  /* 0x000000080908a212 */ /* 0x000fc800078e3cff */
[----:B------:R-:W-:-:S05]  /*1ab90*/  @!P2 LOP3.LUT R9, R9, R8, RZ, 0x3c, !PT ;  /* 0x000000080909a212 */ /* 0x000fca00078e3cff */
[----:B------:R-:W2:Y:S04]  /*1aba0*/  @!P2 LDG.E.U16 R14, desc[UR8][R8.64] ;  /* 0x00000008080ea981 */ /* 0x000ea8000c1e1500 */
[----:B------:R0:W-:Y:S04]  /*1abb0*/  STS.U16 [R7+UR5+0x8500], R12 ;  /* 0x0085000c07007988 */ /* 0x0001e80008000405 */
[----:B0-----:R-:W4:Y:S04]  /*1abc0*/  LDL.LU R12, [R1+0x38] ;  /* 0x00003800010c7983 */ /* 0x001f280000300800 */
[----:B--2---:R0:W-:Y:S04]  /*1abd0*/  STL [R1+0x54], R14 ;  /* 0x0000540e01007387 */ /* 0x0041e80000100800 */
[----:B0-----:R-:W2:Y:S04]  /*1abe0*/  LDL.LU R14, [R1+0x1b20] ;  /* 0x001b2000010e7983 */ /* 0x001ea80000300800 */
[----:B------:R-:W3:Y:S04]  /*1abf0*/  LDL R8, [R1+0xa58] ;  /* 0x000a580001087983 */ /* 0x000ee80000100800 */
[----:B------:R-:W3:Y:S01]  /*1ac00*/  LDL R9, [R1+0xa5c] ;  /* 0x000a5c0001097983 */ /* 0x000ee20000100800 */
[----:B--2---:R-:W-:-:S02]  /*1ac10*/  PRMT R14, RZ, 0x7610, R14 ;  /* 0x00007610ff0e7816 */ /* 0x004fc4000000000e */
[----:B---3--:R-:W-:-:S04]  /*1ac20*/  @!P1 LOP3.LUT R9, R9, R8, RZ, 0x3c, !PT ;  /* 0x0000000809099212 */ /* 0x008fc800078e3cff */
[----:B------:R-:W-:-:S04]  /*1ac30*/  @!P1 LOP3.LUT R8, R9, R8, RZ, 0x3c, !PT ;  /* 0x0000000809089212 */ /* 0x000fc800078e3cff */
[----:B------:R-:W-:-:S05]  /*1ac40*/  @!P1 LOP3.LUT R9, R9, R8, RZ, 0x3c, !PT ;  /* 0x0000000809099212 */ /* 0x000fca00078e3cff */
[----:B------:R-:W2:Y:S04]  /*1ac50*/  @!P1 LDG.E.U16 R14, desc[UR8][R8.64] ;  /* 0x00000008080e9981 */ /* 0x000ea8000c1e1500 */
[----:B------:R0:W-:Y:S04]  /*1ac60*/  STS.U16 [R7+UR5+0x8700], R19 ;  /* 0x0087001307007988 */ /* 0x0001e80008000405 */
[----:B0-----:R-:W3:Y:S04]  /*1ac70*/  LDL.LU R19, [R1+0x34] ;  /* 0x0000340001137983 */ /* 0x001ee80000300800 */
        /* <DEDUP_REMOVED lines=22> */
[----:B------:R-:W3:Y:S04]  /*1ade0*/  LDL R8, [R1+0x9d0] ;  /* 0x0009d00001087983 */ /* 0x000ee80000100800 */
[----:B------:R-:W3:Y:S04]  /*1adf0*/  LDL R9, [R1+0x9d4] ;  /* 0x0009d40001097983 */ /* 0x000ee80000100800 */
[----:B------:R-:W-:Y:S04]  /*1ae00*/  STS.U16 [R7+UR5+0x8d00], R11 ;  /* 0x008d000b07007988 */ /* 0x000fe80008000405 */
[----:B--2---:R0:W-:Y:S04]  /*1ae10*/  STL [R1+0x48], R14 ;  /* 0x0000480e01007387 */ /* 0x0041e80000100800 */
[----:B0-----:R-:W2:Y:S04]  /*1ae20*/  LDL.LU R14, [R1+0x28] ;  /* 0x00002800010e7983 */ /* 0x001ea80000300800 */
[----:B------:R-:W2:Y:S01]  /*1ae30*/  LDL.LU R11, [R1+0x1b14] ;  /* 0x001b1400010b7983 */ /* 0x000ea20000300800 */
[----:B---3--:R-:W-:-:S04]  /*1ae40*/  @!P2 LOP3.LUT R9, R9, R8, RZ, 0x3c, !PT ;  /* 0x000000080909a212 */ /* 0x008fc800078e3cff */
[----:B------:R-:W-:-:S04]  /*1ae50*/  @!P2 LOP3.LUT R8, R9, R8, RZ, 0x3c, !PT ;  /* 0x000000080908a212 */ /* 0x000fc800078e3cff */
[----:B------:R-:W-:Y:S02]  /*1ae60*/  @!P2 LOP3.LUT R9, R9, R8, RZ, 0x3c, !PT ;  /* 0x000000080909a212 */ /* 0x000fe400078e3cff */
[----:B--2---:R-:W-:-:S06]  /*1ae70*/  PRMT R11, RZ, 0x7610, R11 ;  /* 0x00007610ff0b7816 */ /* 0x004fcc000000000b */
[----:B------:R-:W2:Y:S04]  /*1ae80*/  @!P2 LDG.E.U16 R11, desc[UR8][R8.64] ;  /* 0x00000008080ba981 */ /* 0x000ea8000c1e1500 */
[----:B--2---:R0:W-:Y:S04]  /*1ae90*/  STL [R1+0x44], R11 ;  /* 0x0000440b01007387 */ /* 0x0041e80000100800 */
[----:B0-----:R-:W2:Y:S04]  /*1aea0*/  LDL.LU R11, [R1+0x1b10] ;  /* 0x001b1000010b7983 */ /* 0x001ea80000300800 */
[----:B------:R-:W3:Y:S04]  /*1aeb0*/  LDL R8, [R1+0x958] ;  /* 0x0009580001087983 */ /* 0x000ee80000100800 */
[----:B------:R-:W3:Y:S04]  /*1aec0*/  LDL R9, [R1+0x95c] ;  /* 0x00095c0001097983 */ /* 0x000ee80000100800 */
[----:B------:R0:W-:Y:S04]  /*1aed0*/  STS.U16 [R7+UR5+0x8f00], R13 ;  /* 0x008f000d07007988 */ /* 0x0001e80008000405 */
[----:B0-----:R-:W4:Y:S01]  /*1aee0*/  LDL.LU R13, [R1+0x20] ;  /* 0x00002000010d7983 */ /* 0x001f220000300800 */
[----:B--2---:R-:W-:-:S02]  /*1aef0*/  PRMT R11, RZ, 0x7610, R11 ;  /* 0x00007610ff0b7816 */ /* 0x004fc4000000000b */
[----:B---3--:R-:W-:-:S04]  /*1af00*/  @!P1 LOP3.LUT R9, R9, R8, RZ, 0x3c, !PT ;  /* 0x0000000809099212 */ /* 0x008fc800078e3cff */
        /* <DEDUP_REMOVED lines=11> */
[----:B----4-:R1:W-:Y:S04]  /*1afc0*/  STS.U16 [R7+UR5+0x9100], R12 ;  /* 0x0091000c07007988 */ /* 0x0103e80008000405 */
[----:B0-----:R-:W2:Y:S04]  /*1afd0*/  LDL.LU R11, [R1+0x1c] ;  /* 0x00001c00010b7983 */ /* 0x001ea80000300800 */
[----:B-1----:R-:W4:Y:S04]  /*1afe0*/  LDL.LU R12, [R1+0x14] ;  /* 0x00001400010c7983 */ /* 0x002f280000300800 */
[----:B------:R-:W-:Y:S04]  /*1aff0*/  STS.U16 [R7+UR5+0x9300], R19 ;  /* 0x0093001307007988 */ /* 0x000fe80008000405 */
[----:B---3--:R0:W-:Y:S04]  /*1b000*/  STL [R1+0x3c], R18 ;  /* 0x00003c1201007387 */ /* 0x0081e80000100800 */
[----:B0-----:R-:W3:Y:S04]  /*1b010*/  LDL.LU R18, [R1+0x1b0c] ;  /* 0x001b0c0001127983 */ /* 0x001ee80000300800 */
[----:B------:R-:W2:Y:S04]  /*1b020*/  LDL R8, [R1+0x8d8] ;  /* 0x0008d80001087983 */ /* 0x000ea80000100800 */
[----:B------:R-:W2:Y:S04]  /*1b030*/  LDL R9, [R1+0x8dc] ;  /* 0x0008dc0001097983 */ /* 0x000ea80000100800 */
[----:B------:R-:W3:Y:S01]  /*1b040*/  LDL.LU R19, [R1+0x1b08] ;  /* 0x001b080001137983 */ /* 0x000ee20000300800 */
[----:B--2---:R-:W-:-:S04]  /*1b050*/  @!P1 LOP3.LUT R9, R9, R8, RZ, 0x3c, !PT ;  /* 0x0000000809099212 */ /* 0x004fc800078e3cff */
[C---:B------:R-:W-:Y:S02]  /*1b060*/  @!P1 LOP3.LUT R8, R9.reuse, R8, RZ, 0x3c, !PT ;  /* 0x0000000809089212 */ /* 0x040fe400078e3cff */
[----:B---3--:R-:W-:Y:S02]  /*1b070*/  PRMT R19, RZ, 0x7610, R19 ;  /* 0x00007610ff137816 */ /* 0x008fe40000000013 */
[----:B------:R-:W-:-:S05]  /*1b080*/  @!P1 LOP3.LUT R9, R9, R8, RZ, 0x3c, !PT ;  /* 0x0000000809099212 */ /* 0x000fca00078e3cff */
[----:B------:R-:W2:Y:S04]  /*1b090*/  @!P1 LDG.E.U16 R19, desc[UR8][R8.64] ;  /* 0x0000000808139981 */ /* 0x000ea8000c1e1500 */
        /* <DEDUP_REMOVED lines=13> */
[----:B------:R-:W2:Y:S04]  /*1b170*/  LDL R8, [R1+0x858] ;  /* 0x0008580001087983 */ /* 0x000ea80000100800 */
[----:B------:R-:W2:Y:S01]  /*1b180*/  LDL R9, [R1+0x85c] ;  /* 0x00085c0001097983 */ /* 0x000ea20000100800 */
[----:B------:R-:W-:-:S03]  /*1b190*/  PRMT R20, RZ, 0x7610, R20 ;  /* 0x00007610ff147816 */ /* 0x000fc60000000014 */
[----:B------:R0:W-:Y:S04]  /*1b1a0*/  STS.U16 [R7+UR5+0x9700], R10 ;  /* 0x0097000a07007988 */ /* 0x0001e80008000405 */
[----:B0-----:R-:W3:Y:S01]  /*1b1b0*/  LDL.LU R10, [R1+0x1afc] ;  /* 0x001afc00010a7983 */ /* 0x001ee20000300800 */
[----:B--2---:R-:W-:-:S04]  /*1b1c0*/  @!P1 LOP3.LUT R9, R9, R8, RZ, 0x3c, !PT ;  /* 0x0000000809099212 */ /* 0x004fc800078e3cff */
[----:B------:R-:W-:-:S04]  /*1b1d0*/  @!P1 LOP3.LUT R8, R9, R8, RZ, 0x3c, !PT ;  /* 0x0000000809089212 */ /* 0x000fc800078e3cff */
[----:B------:R-:W-:-:S05]  /*1b1e0*/  @!P1 LOP3.LUT R9, R9, R8, RZ, 0x3c, !PT ;  /* 0x0000000809099212 */ /* 0x000fca00078e3cff */
[----:B------:R0:W2:Y:S04]  /*1b1f0*/  @!P1 LDG.E.U16 R20, desc[UR8][R8.64] ;  /* 0x0000000808149981 */ /* 0x0000a8000c1e1500 */
[----:B------:R-:W0:Y:S04]  /*1b200*/  LDL R8, [R1+0x850] ;  /* 0x0008500001087983 */ /* 0x000e280000100800 */
[----:B------:R-:W0:Y:S01]  /*1b210*/  LDL R9, [R1+0x854] ;  /* 0x0008540001097983 */ /* 0x000e220000100800 */
[----:B---3--:R-:W-:Y:S02]  /*1b220*/  PRMT R10, RZ, 0x7610, R10 ;  /* 0x00007610ff0a7816 */ /* 0x008fe4000000000a */
[----:B0-----:R-:W-:-:S04]  /*1b230*/  @!P2 LOP3.LUT R9, R9, R8, RZ, 0x3c, !PT ;  /* 0x000000080909a212 */ /* 0x001fc800078e3cff */
[----:B------:R-:W-:-:S04]  /*1b240*/  @!P2 LOP3.LUT R8, R9, R8, RZ, 0x3c, !PT ;  /* 0x000000080908a212 */ /* 0x000fc800078e3cff */
[----:B------:R-:W-:-:S05]  /*1b250*/  @!P2 LOP3.LUT R9, R9, R8, RZ, 0x3c, !PT ;  /* 0x000000080909a212 */ /* 0x000fca00078e3cff */
[----:B------:R-:W3:Y:S04]  /*1b260*/  @!P2 LDG.E.U16 R10, desc[UR8][R8.64] ;  /* 0x00000008080aa981 */ /* 0x000ee8000c1e1500 */
[----:B------:R0:W-:Y:S04]  /*1b270*/  STS.U16 [R7+UR5+0x9900], R14 ;  /* 0x0099000e07007988 */ /* 0x0001e80008000405 */
[----:B--2---:R1:W-:Y:S04]  /*1b280*/  STL [R1+0x30], R20 ;  /* 0x0000301401007387 */ /* 0x0043e80000100800 */
[----:B0-----:R-:W2:Y:S04]  /*1b290*/  LDL R14, [R1+0x75c] ;  /* 0x00075c00010e7983 */ /* 0x001ea80000100800 */
[----:B-1----:R-:W2:Y:S04]  /*1b2a0*/  LDL R20, [R1+0x758] ;  /* 0x0007580001147983 */ /* 0x002ea80000100800 */
        /* <DEDUP_REMOVED lines=8> */
[----:B------:R-:W2:Y:S04]  /*1b330*/  @!P1 LDG.E.U16 R28, desc[UR8][R8.64] ;  /* 0x00000008081c9981 */ /* 0x000ea8000c1e1500 */
[----:B------:R0:W-:Y:S04]  /*1b340*/  STS.U16 [R7+UR5+0x9b00], R13 ;  /* 0x009b000d07007988 */ /* 0x0001e80008000405 */
[----:B0-----:R-:W3:Y:S04]  /*1b350*/  LDL.LU R13, [R1+0x1af4] ;  /* 0x001af400010d7983 */ /* 0x001ee80000300800 */
[----:B--2---:R-:W-:Y:S04]  /*1b360*/  STL [R1+0x28], R28 ;  /* 0x0000281c01007387 */ /* 0x004fe80000100800 */
[----:B------:R-:W2:Y:S04]  /*1b370*/  LDL R8, [R1+0x7d0] ;  /* 0x0007d00001087983 */ /* 0x000ea80000100800 */
[----:B------:R-:W2:Y:S01]  /*1b380*/  LDL R9, [R1+0x7d4] ;  /* 0x0007d40001097983 */ /* 0x000ea20000100800 */
[----:B------:R-:W-:-:S02]  /*1b390*/  PRMT R22, RZ, 0x7610, R22 ;  /* 0x00007610ff167816 */ /* 0x000fc40000000016 */
[----:B--2---:R-:W-:-:S04]  /*1b3a0*/  @!P2 LOP3.LUT R9, R9, R8, RZ, 0x3c, !PT ;  /* 0x000000080909a212 */ /* 0x004fc800078e3cff */
[----:B------:R-:W-:-:S04]  /*1b3b0*/  @!P2 LOP3.LUT R8, R9, R8, RZ, 0x3c, !PT ;  /* 0x000000080908a212 */ /* 0x000fc800078e3cff */
[----:B------:R-:W-:-:S05]  /*1b3c0*/  @!P2 LOP3.LUT R9, R9, R8, RZ, 0x3c, !PT ;  /* 0x000000080909a212 */ /* 0x000fca00078e3cff */
[----:B------:R0:W2:Y:S01]  /*1b3d0*/  @!P2 LDG.E.U16 R22, desc[UR8][R8.64] ;  /* 0x000000080816a981 */ /* 0x0000a2000c1e1500 */
[----:B---3--:R-:W-:-:S03]  /*1b3e0*/  PRMT R13, RZ, 0x7610, R13 ;  /* 0x00007610ff0d7816 */ /* 0x008fc6000000000d */
[----:B------:R1:W-:Y:S01]  /*1b3f0*/  STS.U16 [R7+UR5+0x9d00], R11 ;  /* 0x009d000b07007988 */ /* 0x0003e20008000405 */
[----:B0-----:R-:W-:Y:S02]  /*1b400*/  @!P1 IMAD.MOV.U32 R8, RZ, RZ, R14 ;  /* 0x000000ffff089224 */ /* 0x001fe400078e000e */
[----:B------:R-:W-:Y:S01]  /*1b410*/  @!P1 IMAD.MOV.U32 R9, RZ, RZ, R20 ;  /* 0x000000ffff099224 */ /* 0x000fe200078e0014 */
[----:B-1----:R-:W3:Y:S04]  /*1b420*/  LDL R11, [R1+0x754] ;  /* 0x00075400010b7983 */ /* 0x002ee80000100800 */
[----:B------:R3:W3:Y:S01]  /*1b430*/  @!P1 LDG.E.U16 R13, desc[UR8][R8.64] ;  /* 0x00000008080d9981 */ /* 0x0006e2000c1e1500 */
[----:B------:R-:W0:Y:S03]  /*1b440*/  S2R R28, SR_TID.X ;  /* 0x00000000001c7919 */ /* 0x000e260000002100 */
[----:B--2---:R1:W-:Y:S04]  /*1b450*/  STL [R1+0x24], R22 ;  /* 0x0000241601007387 */ /* 0x0043e80000100800 */
[----:B------:R-:W2:Y:S01]  /*1b460*/  LDL R9, [R1+0x750] ;  /* 0x0007500001097983 */ /* 0x000ea20000100800 */
[----:B0-----:R-:W-:-:S02]  /*1b470*/  LOP3.LUT R28, R28, 0x3f, RZ, 0xc0, !PT ;  /* 0x0000003f1c1c7812 */ /* 0x001fc400078ec0ff */
[----:B------:R-:W-:Y:S01]  /*1b480*/  PRMT R10, RZ, 0x7610, R10 ;  /* 0x00007610ff0a7816 */ /* 0x000fe2000000000a */
[----:B----4-:R0:W-:Y:S02]  /*1b490*/  STS.U16 [R7+UR5+0x9f00], R12 ;  /* 0x009f000c07007988 */ /* 0x0101e40008000405 */
[----:B------:R-:W-:Y:S02]  /*1b4a0*/  IMAD.SHL.U32 R28, R28, 0x2, RZ ;  /* 0x000000021c1c7824 */ /* 0x000fe400078e00ff */
[----:B-1----:R-:W4:Y:S01]  /*1b4b0*/  LDL R22, [R1+0x6d8] ;  /* 0x0006d80001167983 */ /* 0x002f220000100800 */
[----:B---3--:R-:W-:-:S03]  /*1b4c0*/  @!P2 IMAD.MOV.U32 R8, RZ, RZ, R11 ;  /* 0x000000ffff08a224 */ /* 0x008fc600078e000b */
[----:B------:R-:W3:Y:S01]  /*1b4d0*/  LDL R20, [R1+0x6d0] ;  /* 0x0006d00001147983 */ /* 0x000ee20000100800 */
[----:B0-----:R-:W-:-:S03]  /*1b4e0*/  LOP3.LUT R7, R28, 0x30, RZ, 0x3c, !PT ;  /* 0x000000301c077812 */ /* 0x001fc600078e3cff */
[----:B------:R-:W3:Y:S04]  /*1b4f0*/  LDL R12, [R1+0x6dc] ;  /* 0x0006dc00010c7983 */ /* 0x000ee80000100800 */
[----:B------:R0:W-:Y:S04]  /*1b500*/  STL [R1+0x20], R13 ;  /* 0x0000200d01007387 */ /* 0x0001e80000100800 */
[----:B------:R1:W-:Y:S04]  /*1b510*/  STS.U16 [R7+UR5+0x8180], R15 ;  /* 0x0081800f07007988 */ /* 0x0003e80008000405 */
[----:B0-----:R-:W4:Y:S04]  /*1b520*/  LDL R13, [R1+0x6d4] ;  /* 0x0006d400010d7983 */ /* 0x001f280000100800 */
[----:B------:R-:W4:Y:S04]  /*1b530*/  LDL.LU R14, [R1+0x2ec] ;  /* 0x0002ec00010e7983 */ /* 0x000f280000300800 */
[----:B-1----:R-:W4:Y:S04]  /*1b540*/  LDL.LU R15, [R1+0x2e8] ;  /* 0x0002e800010f7983 */ /* 0x002f280000300800 */
[----:B--2---:R3:W2:Y:S04]  /*1b550*/  @!P2 LDG.E.U16 R10, desc[UR8][R8.64] ;  /* 0x00000008080aa981 */ /* 0x0046a8000c1e1500 */
[----:B------:R-:W4:Y:S01]  /*1b560*/  LDL.LU R9, [R1+0x2fc] ;  /* 0x0002fc0001097983 */ /* 0x000f220000300800 */
[----:B------:R-:W-:-:S03]  /*1b570*/  PRMT R2, RZ, 0x7610, R2 ;  /* 0x00007610ff027816 */ /* 0x000fc60000000002 */
[----:B------:R-:W4:Y:S01]  /*1b580*/  LDL R11, [R1+0x658] ;  /* 0x00065800010b7983 */ /* 0x000f220000100800 */
[----:B---3--:R-:W-:-:S03]  /*1b590*/  @!P1 IMAD.MOV.U32 R8, RZ, RZ, R12 ;  /* 0x000000ffff089224 */ /* 0x008fc600078e000c */
[----:B--2---:R0:W-:Y:S04]  /*1b5a0*/  STL [R1+0x1c], R10 ;  /* 0x00001c0a01007387 */ /* 0x0041e80000100800 */
[----:B----4-:R1:W-:Y:S04]  /*1b5b0*/  STS.U16 [R7+UR5+0x8380], R9 ;  /* 0x0083800907007988 */ /* 0x0103e80008000405 */
[----:B0-----:R-:W2:Y:S01]  /*1b5c0*/  LDL R10, [R1+0x65c] ;  /* 0x00065c00010a7983 */ /* 0x001ea20000100800 */
[----:B-1----:R-:W-:-:S05]  /*1b5d0*/  @!P1 IMAD.MOV.U32 R9, RZ, RZ, R22 ;  /* 0x000000ffff099224 */ /* 0x002fca00078e0016 */
[----:B------:R0:W3:Y:S04]  /*1b5e0*/  @!P1 LDG.E.U16 R2, desc[UR8][R8.64] ;  /* 0x0000000808029981 */ /* 0x0000e8000c1e1500 */
[----:B------:R-:W4:Y:S01]  /*1b5f0*/  LDL.LU R9, [R1+0x2f8] ;  /* 0x0002f80001097983 */ /* 0x000f220000300800 */
[----:B------:R-:W-:Y:S01]  /*1b600*/  PRMT R6, RZ, 0x7610, R6 ;  /* 0x00007610ff067816 */ /* 0x000fe20000000006 */
[----:B0-----:R-:W-:Y:S02]  /*1b610*/  @!P2 IMAD.MOV.U32 R8, RZ, RZ, R13 ;  /* 0x000000ffff08a224 */ /* 0x001fe400078e000d */
[----:B------:R-:W2:Y:S04]  /*1b620*/  LDL R22, [R1+0x650] ;  /* 0x0006500001167983 */ /* 0x000ea80000100800 */
[----:B---3--:R0:W-:Y:S04]  /*1b630*/  STL [R1+0x18], R2 ;  /* 0x0000180201007387 */ /* 0x0081e80000100800 */
[----:B----4-:R1:W-:Y:S04]  /*1b640*/  STS.U16 [R7+UR5+0x8580], R9 ;  /* 0x0085800907007988 */ /* 0x0103e80008000405 */
[----:B0-----:R-:W3:Y:S04]  /*1b650*/  LDL R2, [R1+0x654] ;  /* 0x0006540001027983 */ /* 0x001ee80000100800 */
[----:B------:R-:W4:Y:S01]  /*1b660*/  LDL.LU R12, [R1+0x2e4] ;  /* 0x0002e400010c7983 */ /* 0x000f220000300800 */
[----:B-1----:R-:W-:-:S03]  /*1b670*/  @!P2 IMAD.MOV.U32 R9, RZ, RZ, R20 ;  /* 0x000000ffff09a224 */ /* 0x002fc600078e0014 */
[----:B------:R-:W3:Y:S04]  /*1b680*/  LDL.LU R13, [R1+0x2e0] ;  /* 0x0002e000010d7983 */ /* 0x000ee80000300800 */
[----:B------:R2:W3:Y:S04]  /*1b690*/  @!P2 LDG.E.U16 R6, desc[UR8][R8.64] ;  /* 0x000000080806a981 */ /* 0x0004e8000c1e1500 */
[----:B------:R-:W4:Y:S01]  /*1b6a0*/  LDL.LU R9, [R1+0x2f4] ;  /* 0x0002f40001097983 */ /* 0x000f220000300800 */
[----:B------:R-:W-:Y:S01]  /*1b6b0*/  PRMT R4, RZ, 0x7610, R4 ;  /* 0x00007610ff047816 */ /* 0x000fe20000000004 */
[----:B--2---:R-:W-:-:S02]  /*1b6c0*/  @!P1 IMAD.MOV.U32 R8, RZ, RZ, R10 ;  /* 0x000000ffff089224 */ /* 0x004fc400078e000a */
[----:B------:R-:W2:Y:S04]  /*1b6d0*/  LDL R20, [R1+0x5d8] ;  /* 0x0005d80001147983 */ /* 0x000ea80000100800 */
[----:B---3--:R0:W-:Y:S04]  /*1b6e0*/  STL [R1+0x14], R6 ;  /* 0x0000140601007387 */ /* 0x0081e80000100800 */
[----:B----4-:R1:W-:Y:S04]  /*1b6f0*/  STS.U16 [R7+UR5+0x8780], R9 ;  /* 0x0087800907007988 */ /* 0x0103e80008000405 */
[----:B0-----:R-:W3:Y:S01]  /*1b700*/  LDL R6, [R1+0x5dc] ;  /* 0x0005dc0001067983 */ /* 0x001ee20000100800 */
[----:B-1----:R-:W-:-:S05]  /*1b710*/  @!P1 IMAD.MOV.U32 R9, RZ, RZ, R11 ;  /* 0x000000ffff099224 */ /* 0x002fca00078e000b */
[----:B------:R0:W4:Y:S04]  /*1b720*/  @!P1 LDG.E.U16 R4, desc[UR8][R8.64] ;  /* 0x0000000808049981 */ /* 0x000128000c1e1500 */
[----:B------:R-:W2:Y:S01]  /*1b730*/  LDL.LU R9, [R1+0x2f0] ;  /* 0x0002f00001097983 */ /* 0x000ea20000300800 */
[----:B------:R-:W-:Y:S01]  /*1b740*/  PRMT R0, RZ, 0x7610, R0 ;  /* 0x00007610ff007816 */ /* 0x000fe20000000000 */
[----:B0-----:R-:W-:Y:S01]  /*1b750*/  @!P2 IMAD.MOV.U32 R8, RZ, RZ, R2 ;  /* 0x000000ffff08a224 */ /* 0x001fe200078e0002 */
[----:B------:R-:W-:Y:S01]  /*1b760*/  PRMT R5, RZ, 0x7610, R5 ;  /* 0x00007610ff057816 */ /* 0x000fe20000000005 */
[----:B------:R-:W3:Y:S04]  /*1b770*/  LDL R11, [R1+0x5d0] ;  /* 0x0005d000010b7983 */ /* 0x000ee80000100800 */
[----:B--2---:R0:W-:Y:S02]  /*1b780*/  STS.U16 [R7+UR5+0x8980], R9 ;  /* 0x0089800907007988 */ /* 0x0041e40008000405 */
[----:B0-----:R-:W-:-:S05]  /*1b790*/  @!P2 IMAD.MOV.U32 R9, RZ, RZ, R22 ;  /* 0x000000ffff09a224 */ /* 0x001fca00078e0016 */
[----:B------:R3:W2:Y:S02]  /*1b7a0*/  @!P2 LDG.E.U16 R0, desc[UR8][R8.64] ;  /* 0x000000080800a981 */ /* 0x0006a4000c1e1500 */
[----:B---3--:R-:W-:Y:S02]  /*1b7b0*/  @!P1 IMAD.MOV.U32 R8, RZ, RZ, R6 ;  /* 0x000000ffff089224 */ /* 0x008fe400078e0006 */
[----:B------:R-:W-:-:S05]  /*1b7c0*/  @!P1 IMAD.MOV.U32 R9, RZ, RZ, R20 ;  /* 0x000000ffff099224 */ /* 0x000fca00078e0014 */
[----:B------:R0:W3:Y:S04]  /*1b7d0*/  @!P1 LDG.E.U16 R5, desc[UR8][R8.64] ;  /* 0x0000000808059981 */ /* 0x0000e8000c1e1500 */
[----:B----4-:R1:W-:Y:S04]  /*1b7e0*/  STL [R1+0x10], R4 ;  /* 0x0000100401007387 */ /* 0x0103e80000100800 */
[----:B-1----:R-:W4:Y:S04]  /*1b7f0*/  LDL R4, [R1+0x5d4] ;  /* 0x0005d40001047983 */ /* 0x002f280000100800 */
[----:B------:R-:W4:Y:S04]  /*1b800*/  LDL.LU R10, [R1+0x2dc] ;  /* 0x0002dc00010a7983 */ /* 0x000f280000300800 */
[----:B------:R-:W4:Y:S04]  /*1b810*/  LDL R2, [R1+0x558] ;  /* 0x0005580001027983 */ /* 0x000f280000100800 */
[----:B------:R-:W-:Y:S01]  /*1b820*/  STS.U16 [R7+UR5+0x8b80], R14 ;  /* 0x008b800e07007988 */ /* 0x000fe20008000405 */
[----:B------:R-:W-:Y:S01]  /*1b830*/  PRMT R3, RZ, 0x7610, R3 ;  /* 0x00007610ff037816 */ /* 0x000fe20000000003 */
[----:B0-----:R-:W-:-:S02]  /*1b840*/  @!P2 IMAD.MOV.U32 R9, RZ, RZ, R11 ;  /* 0x000000ffff09a224 */ /* 0x001fc400078e000b */
[----:B--2---:R0:W-:Y:S04]  /*1b850*/  STL [R1+0xc], R0 ;  /* 0x00000c0001007387 */ /* 0x0041e80000100800 */
[----:B0-----:R-:W2:Y:S04]  /*1b860*/  LDL R0, [R1+0x55c] ;  /* 0x00055c0001007983 */ /* 0x001ea80000100800 */
[----:B------:R-:W2:Y:S04]  /*1b870*/  LDL.LU R14, [R1+0x2d8] ;  /* 0x0002d800010e7983 */ /* 0x000ea80000300800 */
[----:B------:R-:W2:Y:S04]  /*1b880*/  LDL R6, [R1+0x550] ;  /* 0x0005500001067983 */ /* 0x000ea80000100800 */
[----:B---3--:R0:W-:Y:S04]  /*1b890*/  STL [R1+0x8], R5 ;  /* 0x0000080501007387 */ /* 0x0081e80000100800 */
[----:B0-----:R-:W3:Y:S01]  /*1b8a0*/  LDL R5, [R1+0x554] ;  /* 0x0005540001057983 */ /* 0x001ee20000100800 */
[----:B----4-:R-:W-:Y:S01]  /*1b8b0*/  @!P2 IMAD.MOV.U32 R8, RZ, RZ, R4 ;  /* 0x000000ffff08a224 */ /* 0x010fe200078e0004 */
[----:B------:R-:W-:-:S02]  /*1b8c0*/  PRMT R26, RZ, 0x7610, R26 ;  /* 0x00007610ff1a7816 */ /* 0x000fc4000000001a */
[----:B------:R-:W-:Y:S01]  /*1b8d0*/  PRMT R24, RZ, 0x7610, R24 ;  /* 0x00007610ff187816 */ /* 0x000fe20000000018 */
[----:B------:R-:W4:Y:S04]  /*1b8e0*/  LDL R4, [R1+0x4d8] ;  /* 0x0004d80001047983 */ /* 0x000f280000100800 */
[----:B------:R0:W4:Y:S02]  /*1b8f0*/  @!P2 LDG.E.U16 R3, desc[UR8][R8.64] ;  /* 0x000000080803a981 */ /* 0x000124000c1e1500 */
[----:B0-----:R-:W-:Y:S02]  /*1b900*/  @!P1 IMAD.MOV.U32 R9, RZ, RZ, R2 ;  /* 0x000000ffff099224 */ /* 0x001fe400078e0002 */
[----:B--2---:R-:W-:-:S05]  /*1b910*/  @!P1 IMAD.MOV.U32 R8, RZ, RZ, R0 ;  /* 0x000000ffff089224 */ /* 0x004fca00078e0000 */
[----:B------:R0:W2:Y:S02]  /*1b920*/  @!P1 LDG.E.U16 R26, desc[UR8][R8.64] ;  /* 0x00000008081a9981 */ /* 0x0000a4000c1e1500 */
[----:B0-----:R-:W-:Y:S02]  /*1b930*/  @!P2 IMAD.MOV.U32 R9, RZ, RZ, R6 ;  /* 0x000000ffff09a224 */ /* 0x001fe400078e0006 */
[----:B---3--:R-:W-:-:S05]  /*1b940*/  @!P2 IMAD.MOV.U32 R8, RZ, RZ, R5 ;  /* 0x000000ffff08a224 */ /* 0x008fca00078e0005 */
[----:B------:R0:W3:Y:S04]  /*1b950*/  @!P2 LDG.E.U16 R24, desc[UR8][R8.64] ;  /* 0x000000080818a981 */ /* 0x0000e8000c1e1500 */
[----:B----4-:R1:W-:Y:S04]  /*1b960*/  STL [R1+0x4], R3 ;  /* 0x0000040301007387 */ /* 0x0103e80000100800 */
[----:B-1----:R-:W4:Y:S04]  /*1b970*/  LDL R3, [R1+0x4dc] ;  /* 0x0004dc0001037983 */ /* 0x002f280000100800 */
[----:B------:R-:W-:Y:S04]  /*1b980*/  STS.U16 [R7+UR5+0x8d80], R15 ;  /* 0x008d800f07007988 */ /* 0x000fe80008000405 */
[----:B------:R-:W4:Y:S04]  /*1b990*/  LDL.LU R11, [R1+0x2d4] ;  /* 0x0002d400010b7983 */ /* 0x000f280000300800 */
[----:B------:R1:W-:Y:S01]  /*1b9a0*/  STS.U16 [R7+UR5+0x8f80], R12 ;  /* 0x008f800c07007988 */ /* 0x0003e20008000405 */
[----:B0-----:R-:W-:-:S03]  /*1b9b0*/  @!P1 IMAD.MOV.U32 R9, RZ, RZ, R4 ;  /* 0x000000ffff099224 */ /* 0x001fc600078e0004 */
[----:B------:R0:W-:Y:S04]  /*1b9c0*/  STS.U16 [R7+UR5+0x9180], R13 ;  /* 0x0091800d07007988 */ /* 0x0001e80008000405 */
[----:B-1----:R-:W4:Y:S01]  /*1b9d0*/  LDL.LU R12, [R1+0x2d0] ;  /* 0x0002d000010c7983 */ /* 0x002f220000300800 */
[----:B------:R-:W-:-:S03]  /*1b9e0*/  PRMT R18, RZ, 0x7610, R18 ;  /* 0x00007610ff127816 */ /* 0x000fc60000000012 */
[----:B--2---:R-:W-:Y:S04]  /*1b9f0*/  STL [R1+0x1a68], R26 ;  /* 0x001a681a01007387 */ /* 0x004fe80000100800 */
[----:B------:R-:W2:Y:S04]  /*1ba00*/  LDL R2, [R1+0x4d0] ;  /* 0x0004d00001027983 */ /* 0x000ea80000100800 */
[----:B------:R-:W2:Y:S04]  /*1ba10*/  LDL R0, [R1+0x4d4] ;  /* 0x0004d40001007983 */ /* 0x000ea80000100800 */
[----:B0-----:R-:W2:Y:S04]  /*1ba20*/  LDL.LU R13, [R1+0x2cc] ;  /* 0x0002cc00010d7983 */ /* 0x001ea80000300800 */
[----:B---3--:R-:W-:Y:S04]  /*1ba30*/  STL [R1+0x1a6c], R24 ;  /* 0x001a6c1801007387 */ /* 0x008fe80000100800 */
[----:B------:R-:W3:Y:S04]  /*1ba40*/  LDL R6, [R1+0x458] ;  /* 0x0004580001067983 */ /* 0x000ee80000100800 */
[----:B------:R-:W3:Y:S01]  /*1ba50*/  LDL R4, [R1+0x45c] ;  /* 0x00045c0001047983 */ /* 0x000ee20000100800 */
[----:B----4-:R-:W-:Y:S01]  /*1ba60*/  @!P1 IMAD.MOV.U32 R8, RZ, RZ, R3 ;  /* 0x000000ffff089224 */ /* 0x010fe200078e0003 */
[----:B------:R-:W-:-:S02]  /*1ba70*/  PRMT R16, RZ, 0x7610, R16 ;  /* 0x00007610ff107816 */ /* 0x000fc40000000010 */
[----:B------:R-:W-:Y:S04]  /*1ba80*/  STS.U16 [R7+UR5+0x9380], R10 ;  /* 0x0093800a07007988 */ /* 0x000fe80008000405 */
[----:B------:R2:W4:Y:S04]  /*1ba90*/  @!P1 LDG.E.U16 R18, desc[UR8][R8.64] ;  /* 0x0000000808129981 */ /* 0x000528000c1e1500 */
[----:B------:R-:W-:Y:S04]  /*1baa0*/  STS.U16 [R7+UR5+0x9580], R14 ;  /* 0x0095800e07007988 */ /* 0x000fe80008000405 */
[----:B------:R3:W-:Y:S04]  /*1bab0*/  STS.U16 [R7+UR5+0x9780], R11 ;  /* 0x0097800b07007988 */ /* 0x0007e80008000405 */
[----:B------:R-:W4:Y:S04]  /*1bac0*/  LDL R3, [R1+0x454] ;  /* 0x0004540001037983 */ /* 0x000f280000100800 */
[----:B------:R-:W4:Y:S01]  /*1bad0*/  LDL.LU R15, [R1+0x2c8] ;  /* 0x0002c800010f7983 */ /* 0x000f220000300800 */
[----:B--2---:R-:W-:-:S02]  /*1bae0*/  @!P2 IMAD.MOV.U32 R9, RZ, RZ, R2 ;  /* 0x000000ffff09a224 */ /* 0x004fc400078e0002 */
[----:B------:R-:W-:-:S05]  /*1baf0*/  @!P2 IMAD.MOV.U32 R8, RZ, RZ, R0 ;  /* 0x000000ffff08a224 */ /* 0x000fca00078e0000 */
[----:B------:R0:W2:Y:S02]  /*1bb00*/  @!P2 LDG.E.U16 R16, desc[UR8][R8.64] ;  /* 0x000000080810a981 */ /* 0x0000a4000c1e1500 */
[----:B0-----:R-:W-:Y:S01]  /*1bb10*/  PRMT R8, RZ, 0x7610, R8 ;  /* 0x00007610ff087816 */ /* 0x001fe20000000008 */
[----:B---3--:R-:W-:Y:S02]  /*1bb20*/  @!P1 IMAD.MOV.U32 R11, RZ, RZ, R6 ;  /* 0x000000ffff0b9224 */ /* 0x008fe400078e0006 */
[----:B------:R-:W-:-:S05]  /*1bb30*/  @!P1 IMAD.MOV.U32 R10, RZ, RZ, R4 ;  /* 0x000000ffff0a9224 */ /* 0x000fca00078e0004 */
[----:B------:R0:W3:Y:S04]  /*1bb40*/  @!P1 LDG.E.U16 R8, desc[UR8][R10.64] ;  /* 0x000000080a089981 */ /* 0x0000e8000c1e1500 */
[----:B----4-:R-:W-:Y:S04]  /*1bb50*/  STL [R1+0x1a70], R18 ;  /* 0x001a701201007387 */ /* 0x010fe80000100800 */
[----:B------:R-:W4:Y:S04]  /*1bb60*/  LDL R5, [R1+0x450] ;  /* 0x0004500001057983 */ /* 0x000f280000100800 */
[----:B------:R-:W4:Y:S04]  /*1bb70*/  LDL R2, [R1+0x3d8] ;  /* 0x0003d80001027983 */ /* 0x000f280000100800 */
[----:B------:R-:W4:Y:S04]  /*1bb80*/  LDL R0, [R1+0x3dc] ;  /* 0x0003dc0001007983 */ /* 0x000f280000100800 */
[----:B------:R-:W4:Y:S01]  /*1bb90*/  LDL.LU R14, [R1+0x2ac] ;  /* 0x0002ac00010e7983 */ /* 0x000f220000300800 */
[----:B0-----:R-:W-:-:S03]  /*1bba0*/  @!P2 IMAD.MOV.U32 R10, RZ, RZ, R3 ;  /* 0x000000ffff0aa224 */ /* 0x001fc600078e0003 */
[----:B--2---:R-:W-:Y:S04]  /*1bbb0*/  STL [R1+0x1a74], R16 ;  /* 0x001a741001007387 */ /* 0x004fe80000100800 */
[----:B------:R-:W2:Y:S04]  /*1bbc0*/  LDL.LU R20, [R1+0x298] ;  /* 0x0002980001147983 */ /* 0x000ea80000300800 */
[----:B---3--:R0:W-:Y:S04]  /*1bbd0*/  STL [R1+0x1a78], R8 ;  /* 0x001a780801007387 */ /* 0x0081e80000100800 */
[----:B------:R-:W3:Y:S04]  /*1bbe0*/  LDL R4, [R1+0x3d4] ;  /* 0x0003d40001047983 */ /* 0x000ee80000100800 */
[----:B------:R-:W2:Y:S04]  /*1bbf0*/  LDL R3, [R1+0x35c] ;  /* 0x00035c0001037983 */ /* 0x000ea80000100800 */
[----:B0-----:R-:W2:Y:S01]  /*1bc00*/  LDL R8, [R1+0x3d0] ;  /* 0x0003d00001087983 */ /* 0x001ea20000100800 */
[----:B----4-:R-:W-:-:S03]  /*1bc10*/  @!P2 IMAD.MOV.U32 R11, RZ, RZ, R5 ;  /* 0x000000ffff0ba224 */ /* 0x010fc600078e0005 */
[----:B------:R-:W4:Y:S01]  /*1bc20*/  LDL R5, [R1+0x358] ;  /* 0x0003580001057983 */ /* 0x000f220000100800 */
[----:B------:R-:W-:-:S03]  /*1bc30*/  PRMT R9, RZ, 0x7610, R9 ;  /* 0x00007610ff097816 */ /* 0x000fc60000000009 */
[----:B------:R0:W-:Y:S04]  /*1bc40*/  STS.U16 [R7+UR5+0x9980], R12 ;  /* 0x0099800c07007988 */ /* 0x0001e80008000405 */
[----:B------:R1:W4:Y:S04]  /*1bc50*/  @!P2 LDG.E.U16 R9, desc[UR8][R10.64] ;  /* 0x000000080a09a981 */ /* 0x000328000c1e1500 */
[----:B------:R1:W-:Y:S01]  /*1bc60*/  STS.U16 [R7+UR5+0x9b80], R13 ;  /* 0x009b800d07007988 */ /* 0x0003e20008000405 */
[----:B0-----:R-:W-:Y:S01]  /*1bc70*/  @!P1 IMAD.MOV.U32 R12, RZ, RZ, R0 ;  /* 0x000000ffff0c9224 */ /* 0x001fe200078e0000 */
[----:B-1----:R-:W-:Y:S01]  /*1bc80*/  PRMT R10, RZ, 0x7610, R10 ;  /* 0x00007610ff0a7816 */ /* 0x002fe2000000000a */
[----:B------:R-:W-:Y:S01]  /*1bc90*/  @!P1 IMAD.MOV.U32 R13, RZ, RZ, R2 ;  /* 0x000000ffff0d9224 */ /* 0x000fe200078e0002 */
[----:B------:R-:W-:-:S04]  /*1bca0*/  PRMT R11, RZ, 0x7610, R11 ;  /* 0x00007610ff0b7816 */ /* 0x000fc8000000000b */
[----:B------:R3:W4:Y:S04]  /*1bcb0*/  @!P1 LDG.E.U16 R10, desc[UR8][R12.64] ;  /* 0x000000080c0a9981 */ /* 0x000728000c1e1500 */
[----:B------:R-:W-:Y:S04]  /*1bcc0*/  STS.U16 [R7+UR5+0x9d80], R15 ;  /* 0x009d800f07007988 */ /* 0x000fe80008000405 */
[----:B------:R0:W-:Y:S01]  /*1bcd0*/  STS.U16 [R7+UR5+0x9f80], R14 ;  /* 0x009f800e07007988 */ /* 0x0001e20008000405 */
[----:B---3--:R-:W-:Y:S02]  /*1bce0*/  @!P2 IMAD.MOV.U32 R12, RZ, RZ, R4 ;  /* 0x000000ffff0ca224 */ /* 0x008fe400078e0004 */
[----:B--2---:R-:W-:-:S02]  /*1bcf0*/  @!P2 IMAD.MOV.U32 R13, RZ, RZ, R8 ;  /* 0x000000ffff0da224 */ /* 0x004fc400078e0008 */
[----:B0-----:R-:W-:-:S03]  /*1bd00*/  @!P1 IMAD.MOV.U32 R14, RZ, RZ, R3 ;  /* 0x000000ffff0e9224 */ /* 0x001fc600078e0003 */
[----:B------:R0:W2:Y:S01]  /*1bd10*/  @!P2 LDG.E.U16 R11, desc[UR8][R12.64] ;  /* 0x000000080c0ba981 */ /* 0x0000a2000c1e1500 */
[----:B----4-:R-:W-:Y:S01]  /*1bd20*/  @!P1 IMAD.MOV.U32 R15, RZ, RZ, R5 ;  /* 0x000000ffff0f9224 */ /* 0x010fe200078e0005 */
[----:B0-----:R-:W-:-:S06]  /*1bd30*/  PRMT R12, RZ, 0x7610, R12 ;  /* 0x00007610ff0c7816 */ /* 0x001fcc000000000c */
[----:B------:R-:W3:Y:S04]  /*1bd40*/  @!P1 LDG.E.U16 R12, desc[UR8][R14.64] ;  /* 0x000000080e0c9981 */ /* 0x000ee8000c1e1500 */
[----:B------:R0:W-:Y:S04]  /*1bd50*/  STL [R1+0x1a7c], R9 ;  /* 0x001a7c0901007387 */ /* 0x0001e80000100800 */
[----:B------:R-:W4:Y:S04]  /*1bd60*/  LDL.LU R22, [R1+0x29c] ;  /* 0x00029c0001167983 */ /* 0x000f280000300800 */
[----:B------:R-:W4:Y:S04]  /*1bd70*/  LDL R2, [R1+0x350] ;  /* 0x0003500001027983 */ /* 0x000f280000100800 */
[----:B------:R-:W4:Y:S04]  /*1bd80*/  LDL R0, [R1+0x354] ;  /* 0x0003540001007983 */ /* 0x000f280000100800 */
[----:B------:R-:W-:Y:S04]  /*1bd90*/  STL [R1+0x1a80], R10 ;  /* 0x001a800a01007387 */ /* 0x000fe80000100800 */
[----:B------:R-:W4:Y:S04]  /*1bda0*/  LDL.LU R6, [R1+0x2a4] ;  /* 0x0002a40001067983 */ /* 0x000f280000300800 */
[----:B------:R-:W4:Y:S04]  /*1bdb0*/  LDL.LU R4, [R1+0x2a8] ;  /* 0x0002a80001047983 */ /* 0x000f280000300800 */
[----:B--2---:R-:W-:Y:S04]  /*1bdc0*/  STL [R1+0x1a84], R11 ;  /* 0x001a840b01007387 */ /* 0x004fe80000100800 */
[----:B0-----:R-:W2:Y:S04]  /*1bdd0*/  LDL R9, [R1+0xac8] ;  /* 0x000ac80001097983 */ /* 0x001ea80000100800 */
[----:B------:R-:W2:Y:S04]  /*1bde0*/  LDL R8, [R1+0xacc] ;  /* 0x000acc0001087983 */ /* 0x000ea80000100800 */
[----:B---3--:R-:W-:Y:S04]  /*1bdf0*/  STL [R1+0x1a88], R12 ;  /* 0x001a880c01007387 */ /* 0x008fe80000100800 */
[----:B------:R-:W3:Y:S04]  /*1be00*/  LDL.LU R26, [R1+0x2b4] ;  /* 0x0002b400011a7983 */ /* 0x000ee80000300800 */
[----:B------:R-:W3:Y:S04]  /*1be10*/  LDL R5, [R1+0xac0] ;  /* 0x000ac00001057983 */ /* 0x000ee80000100800 */
[----:B------:R-:W3:Y:S01]  /*1be20*/  LDL R3, [R1+0xac4] ;  /* 0x000ac40001037983 */ /* 0x000ee20000100800 */
[----:B------:R-:W-:Y:S01]  /*1be30*/  PRMT R13, RZ, 0x7610, R13 ;  /* 0x00007610ff0d7816 */ /* 0x000fe2000000000d */
[----:B----4-:R-:W-:-:S02]  /*1be40*/  @!P2 IMAD.MOV.U32 R15, RZ, RZ, R2 ;  /* 0x000000ffff0fa224 */ /* 0x010fc400078e0002 */
[----:B------:R-:W-:Y:S01]  /*1be50*/  @!P2 IMAD.MOV.U32 R14, RZ, RZ, R0 ;  /* 0x000000ffff0ea224 */ /* 0x000fe200078e0000 */
[----:B------:R-:W-:Y:S01]  /*1be60*/  PRMT R17, RZ, 0x7610, R17 ;  /* 0x00007610ff117816 */ /* 0x000fe20000000011 */
[----:B------:R-:W4:Y:S04]  /*1be70*/  LDL R2, [R1+0xa48] ;  /* 0x000a480001027983 */ /* 0x000f280000100800 */
[----:B------:R2:W4:Y:S01]  /*1be80*/  @!P2 LDG.E.U16 R13, desc[UR8][R14.64] ;  /* 0x000000080e0da981 */ /* 0x000522000c1e1500 */
[----:B------:R-:W-:-:S03]  /*1be90*/  PRMT R19, RZ, 0x7610, R19 ;  /* 0x00007610ff137816 */ /* 0x000fc60000000013 */
[----:B------:R-:W4:Y:S04]  /*1bea0*/  LDL R0, [R1+0xa4c] ;  /* 0x000a4c0001007983 */ /* 0x000f280000100800 */
[----:B------:R0:W-:Y:S04]  /*1beb0*/  STS.U16 [R28+UR5], R20 ;  /* 0x000000141c007988 */ /* 0x0001e80008000405 */
[----:B------:R-:W4:Y:S04]  /*1bec0*/  LDL.LU R7, [R1+0x2bc] ;  /* 0x0002bc0001077983 */ /* 0x000f280000300800 */
[----:B------:R1:W-:Y:S04]  /*1bed0*/  STS.U16 [R28+UR5+0x80], R22 ;  /* 0x000080161c007988 */ /* 0x0003e80008000405 */
[----:B0-----:R-:W4:Y:S01]  /*1bee0*/  LDL.LU R20, [R1+0x2c4] ;  /* 0x0002c40001147983 */ /* 0x001f220000300800 */
[----:B--2---:R-:W-:-:S02]  /*1bef0*/  @!P1 IMAD.MOV.U32 R15, RZ, RZ, R9 ;  /* 0x000000ffff0f9224 */ /* 0x004fc400078e0009 */
[----:B------:R-:W-:-:S05]  /*1bf00*/  @!P1 IMAD.MOV.U32 R14, RZ, RZ, R8 ;  /* 0x000000ffff0e9224 */ /* 0x000fca00078e0008 */
[----:B------:R3:W2:Y:S02]  /*1bf10*/  @!P1 LDG.E.U16 R17, desc[UR8][R14.64] ;  /* 0x000000080e119981 */ /* 0x0006a4000c1e1500 */
[----:B---3--:R-:W-:Y:S02]  /*1bf20*/  @!P2 IMAD.MOV.U32 R15, RZ, RZ, R5 ;  /* 0x000000ffff0fa224 */ /* 0x008fe400078e0005 */
[----:B------:R-:W-:-:S05]  /*1bf30*/  @!P2 IMAD.MOV.U32 R14, RZ, RZ, R3 ;  /* 0x000000ffff0ea224 */ /* 0x000fca00078e0003 */
[----:B------:R-:W3:Y:S04]  /*1bf40*/  @!P2 LDG.E.U16 R19, desc[UR8][R14.64] ;  /* 0x000000080e13a981 */ /* 0x000ee8000c1e1500 */
[----:B----4-:R-:W-:Y:S04]  /*1bf50*/  STL [R1+0x1a8c], R13 ;  /* 0x001a8c0d01007387 */ /* 0x010fe80000100800 */
[----:B-1----:R-:W4:Y:S04]  /*1bf60*/  LDL.LU R22, [R1+0x2b8] ;  /* 0x0002b80001167983 */ /* 0x002f280000300800 */
[----:B------:R-:W4:Y:S04]  /*1bf70*/  LDL R9, [R1+0xa40] ;  /* 0x000a400001097983 */ /* 0x000f280000100800 */
[----:B------:R-:W4:Y:S04]  /*1bf80*/  LDL R8, [R1+0xa44] ;  /* 0x000a440001087983 */ /* 0x000f280000100800 */
[----:B------:R0:W-:Y:S04]  /*1bf90*/  STS.U16 [R28+UR5+0x800], R6 ;  /* 0x000800061c007988 */ /* 0x0001e80008000405 */
[----:B------:R1:W-:Y:S04]  /*1bfa0*/  STS.U16 [R28+UR5+0x880], R4 ;  /* 0x000880041c007988 */ /* 0x0003e80008000405 */
[----:B--2---:R-:W-:Y:S04]  /*1bfb0*/  STL [R1+0x1a90], R17 ;  /* 0x001a901101007387 */ /* 0x004fe80000100800 */
[----:B0-----:R-:W2:Y:S04]  /*1bfc0*/  LDL R6, [R1+0x9c8] ;  /* 0x0009c80001067983 */ /* 0x001ea80000100800 */
[----:B------:R-:W2:Y:S04]  /*1bfd0*/  LDL R5, [R1+0x9cc] ;  /* 0x0009cc0001057983 */ /* 0x000ea80000100800 */
[----:B---3--:R-:W-:Y:S04]  /*1bfe0*/  STL [R1+0x1a94], R19 ;  /* 0x001a941301007387 */ /* 0x008fe80000100800 */
[----:B-1----:R-:W3:Y:S04]  /*1bff0*/  LDL R4, [R1+0x9c0] ;  /* 0x0009c00001047983 */ /* 0x002ee80000100800 */
[----:B------:R-:W3:Y:S01]  /*1c000*/  LDL R3, [R1+0x9c4] ;  /* 0x0009c40001037983 */ /* 0x000ee20000100800 */
[----:B------:R-:W-:-:S02]  /*1c010*/  @!P1 IMAD.MOV.U32 R14, RZ, RZ, R0 ;  /* 0x000000ffff0e9224 */ /* 0x000fc400078e0000 */
[----:B------:R-:W-:Y:S01]  /*1c020*/  @!P1 IMAD.MOV.U32 R15, RZ, RZ, R2 ;  /* 0x000000ffff0f9224 */ /* 0x000fe200078e0002 */
[----:B------:R-:W3:Y:S04]  /*1c030*/  LDL R0, [R1+0x94c] ;  /* 0x00094c0001007983 */ /* 0x000ee80000100800 */
[----:B------:R-:W3:Y:S01]  /*1c040*/  LDL R2, [R1+0x948] ;  /* 0x0009480001027983 */ /* 0x000ee20000100800 */
[----:B------:R-:W-:Y:S02]  /*1c050*/  PRMT R21, RZ, 0x7610, R21 ;  /* 0x00007610ff157816 */ /* 0x000fe40000000015 */
[----:B------:R-:W-:-:S04]  /*1c060*/  PRMT R23, RZ, 0x7610, R23 ;  /* 0x00007610ff177816 */ /* 0x000fc80000000017 */
[----:B------:R4:W3:Y:S01]  /*1c070*/  @!P1 LDG.E.U16 R21, desc[UR8][R14.64] ;  /* 0x000000080e159981 */ /* 0x0008e2000c1e1500 */
[----:B------:R-:W-:Y:S01]  /*1c080*/  PRMT R25, RZ, 0x7610, R25 ;  /* 0x00007610ff197816 */ /* 0x000fe20000000019 */
[----:B----4-:R-:W-:Y:S02]  /*1c090*/  @!P2 IMAD.MOV.U32 R14, RZ, RZ, R8 ;  /* 0x000000ffff0ea224 */ /* 0x010fe400078e0008 */
[----:B------:R-:W-:-:S05]  /*1c0a0*/  @!P2 IMAD.MOV.U32 R15, RZ, RZ, R9 ;  /* 0x000000ffff0fa224 */ /* 0x000fca00078e0009 */
[----:B------:R2:W4:Y:S01]  /*1c0b0*/  @!P2 LDG.E.U16 R23, desc[UR8][R14.64] ;  /* 0x000000080e17a981 */ /* 0x000522000c1e1500 */
[----:B------:R-:W-:Y:S01]  /*1c0c0*/  PRMT R27, RZ, 0x7610, R27 ;  /* 0x00007610ff1b7816 */ /* 0x000fe2000000001b */
[----:B--2---:R-:W-:Y:S02]  /*1c0d0*/  @!P1 IMAD.MOV.U32 R15, RZ, RZ, R6 ;  /* 0x000000ffff0f9224 */ /* 0x004fe400078e0006 */
[----:B------:R-:W-:-:S05]  /*1c0e0*/  @!P1 IMAD.MOV.U32 R14, RZ, RZ, R5 ;  /* 0x000000ffff0e9224 */ /* 0x000fca00078e0005 */
[----:B------:R3:W2:Y:S02]  /*1c0f0*/  @!P1 LDG.E.U16 R25, desc[UR8][R14.64] ;  /* 0x000000080e199981 */ /* 0x0006a4000c1e1500 */
[----:B---3--:R-:W-:Y:S02]  /*1c100*/  @!P2 IMAD.MOV.U32 R15, RZ, RZ, R4 ;  /* 0x000000ffff0fa224 */ /* 0x008fe400078e0004 */
[----:B------:R-:W-:-:S05]  /*1c110*/  @!P2 IMAD.MOV.U32 R14, RZ, RZ, R3 ;  /* 0x000000ffff0ea224 */ /* 0x000fca00078e0003 */
[----:B------:R0:W3:Y:S01]  /*1c120*/  @!P2 LDG.E.U16 R27, desc[UR8][R14.64] ;  /* 0x000000080e1ba981 */ /* 0x0000e2000c1e1500 */
[----:B------:R-:W-:Y:S01]  /*1c130*/  PRMT R29, RZ, 0x7610, R29 ;  /* 0x00007610ff1d7816 */ /* 0x000fe2000000001d */
[----:B0-----:R-:W-:Y:S02]  /*1c140*/  @!P1 IMAD.MOV.U32 R14, RZ, RZ, R0 ;  /* 0x000000ffff0e9224 */ /* 0x001fe400078e0000 */
[----:B------:R-:W-:-:S05]  /*1c150*/  @!P1 IMAD.MOV.U32 R15, RZ, RZ, R2 ;  /* 0x000000ffff0f9224 */ /* 0x000fca00078e0002 */
[----:B------:R-:W3:Y:S04]  /*1c160*/  @!P1 LDG.E.U16 R29, desc[UR8][R14.64] ;  /* 0x000000080e1d9981 */ /* 0x000ee8000c1e1500 */
[----:B------:R-:W-:Y:S04]  /*1c170*/  STL [R1+0x1a98], R21 ;  /* 0x001a981501007387 */ /* 0x000fe80000100800 */
[----:B----4-:R-:W-:Y:S04]  /*1c180*/  STL [R1+0x1a9c], R23 ;  /* 0x001a9c1701007387 */ /* 0x010fe80000100800 */
[----:B------:R0:W-:Y:S04]  /*1c190*/  STS.U16 [R28+UR5+0x1000], R26 ;  /* 0x0010001a1c007988 */ /* 0x0001e80008000405 */
[----:B--2---:R-:W-:Y:S04]  /*1c1a0*/  STL [R1+0x1aa0], R25 ;  /* 0x001aa01901007387 */ /* 0x004fe80000100800 */
[----:B---3--:R-:W-:Y:S04]  /*1c1b0*/  STL [R1+0x1aa4], R27 ;  /* 0x001aa41b01007387 */ /* 0x008fe80000100800 */
[----:B------:R-:W2:Y:S04]  /*1c1c0*/  LDL.LU R13, [R1+0x2c0] ;  /* 0x0002c000010d7983 */ /* 0x000ea80000300800 */
[----:B------:R-:W3:Y:S04]  /*1c1d0*/  LDL.LU R12, [R1+0x2b0] ;  /* 0x0002b000010c7983 */ /* 0x000ee80000300800 */
[----:B------:R-:W4:Y:S04]  /*1c1e0*/  LDL.LU R11, [R1+0x2a0] ;  /* 0x0002a000010b7983 */ /* 0x000f280000300800 */
[----:B------:R-:W2:Y:S04]  /*1c1f0*/  LDL.LU R10, [R1+0x294] ;  /* 0x00029400010a7983 */ /* 0x000ea80000300800 */
[----:B------:R-:W2:Y:S04]  /*1c200*/  LDL.LU R9, [R1+0x290] ;  /* 0x0002900001097983 */ /* 0x000ea80000300800 */
[----:B------:R-:W2:Y:S04]  /*1c210*/  LDL.LU R8, [R1+0x28c] ;  /* 0x00028c0001087983 */ /* 0x000ea80000300800 */
[----:B------:R-:W2:Y:S04]  /*1c220*/  LDL.LU R16, [R1+0x17c] ;  /* 0x00017c0001107983 */ /* 0x000ea80000300800 */
[----:B------:R-:W2:Y:S04]  /*1c230*/  LDL.LU R18, [R1+0x178] ;  /* 0x0001780001127983 */ /* 0x000ea80000300800 */
[----:B------:R-:W2:Y:S04]  /*1c240*/  LDL.LU R24, [R1+0x174] ;  /* 0x0001740001187983 */ /* 0x000ea80000300800 */
[----:B0-----:R-:W2:Y:S04]  /*1c250*/  LDL.LU R26, [R1+0x170] ;  /* 0x00017000011a7983 */ /* 0x001ea80000300800 */
[----:B------:R-:W2:Y:S04]  /*1c260*/  LDL.LU R2, [R1+0x16c] ;  /* 0x00016c0001027983 */ /* 0x000ea80000300800 */
[----:B------:R-:W2:Y:S04]  /*1c270*/  LDL.LU R3, [R1+0x168] ;  /* 0x0001680001037983 */ /* 0x000ea80000300800 */
[----:B------:R-:W2:Y:S04]  /*1c280*/  LDL.LU R5, [R1+0x164] ;  /* 0x0001640001057983 */ /* 0x000ea80000300800 */
[----:B------:R-:W3:Y:S04]  /*1c290*/  LDL.LU R4, [R1+0x160] ;  /* 0x0001600001047983 */ /* 0x000ee80000300800 */
[----:B------:R0:W-:Y:S04]  /*1c2a0*/  STS.U16 [R28+UR5+0x1080], R7 ;  /* 0x001080071c007988 */ /* 0x0001e80008000405 */
[----:B------:R-:W3:Y:S04]  /*1c2b0*/  LDL.LU R6, [R1+0x15c] ;  /* 0x00015c0001067983 */ /* 0x000ee80000300800 */
[----:B------:R1:W-:Y:S04]  /*1c2c0*/  STS.U16 [R28+UR5+0x1800], R20 ;  /* 0x001800141c007988 */ /* 0x0003e80008000405 */
[----:B0-----:R-:W3:Y:S04]  /*1c2d0*/  LDL.LU R7, [R1+0x158] ;  /* 0x0001580001077983 */ /* 0x001ee80000300800 */
[----:B------:R0:W-:Y:S04]  /*1c2e0*/  STS.U16 [R28+UR5+0x1880], R22 ;  /* 0x001880161c007988 */ /* 0x0001e80008000405 */
[----:B-1----:R-:W3:Y:S04]  /*1c2f0*/  LDL.LU R20, [R1+0x154] ;  /* 0x0001540001147983 */ /* 0x002ee80000300800 */
[----:B------:R-:W3:Y:S04]  /*1c300*/  LDL.LU R0, [R1+0x150] ;  /* 0x0001500001007983 */ /* 0x000ee80000300800 */
[----:B0-----:R-:W3:Y:S04]  /*1c310*/  LDL.LU R22, [R1+0x14c] ;  /* 0x00014c0001167983 */ /* 0x001ee80000300800 */
        /* <DEDUP_REMOVED lines=37> */
[----:B--2---:R0:W-:Y:S04]  /*1c570*/  STS.U16 [R28+UR5+0x5000], R5 ;  /* 0x005000051c007988 */ /* 0x0041e80008000405 */
[----:B0-----:R-:W2:Y:S04]  /*1c580*/  LDL.LU R5, [R1+0x140] ;  /* 0x0001400001057983 */ /* 0x001ea80000300800 */
[----:B--2---:R0:W-:Y:S04]  /*1c590*/  STL [R1+0x1aec], R5 ;  /* 0x001aec0501007387 */ /* 0x0041e80000100800 */
[----:B0-----:R-:W2:Y:S04]  /*1c5a0*/  LDL.LU R5, [R1+0x144] ;  /* 0x0001440001057983 */ /* 0x001ea80000300800 */
[----:B---3--:R-:W-:Y:S04]  /*1c5b0*/  STS.U16 [R28+UR5+0x6080], R0 ;  /* 0x006080001c007988 */ /* 0x008fe80008000405 */
[----:B------:R-:W-:Y:S04]  /*1c5c0*/  STS.U16 [R28+UR5+0x2000], R13 ;  /* 0x0020000d1c007988 */ /* 0x000fe80008000405 */
[----:B------:R-:W-:Y:S04]  /*1c5d0*/  STS.U16 [R28+UR5+0x2080], R12 ;  /* 0x0020800c1c007988 */ /* 0x000fe80008000405 */
[----:B--2---:R0:W-:Y:S04]  /*1c5e0*/  STL [R1+0x1af0], R5 ;  /* 0x001af00501007387 */ /* 0x0041e80000100800 */
[----:B0-----:R-:W2:Y:S04]  /*1c5f0*/  LDL.LU R5, [R1+0x148] ;  /* 0x0001480001057983 */ /* 0x001ea80000300800 */
        /* <DEDUP_REMOVED lines=11> */
[----:B----4-:R0:W-:Y:S04]  /*1c6b0*/  STS.U16 [R28+UR5+0x2800], R11 ;  /* 0x0028000b1c007988 */ /* 0x0101e80008000405 */
[----:B------:R-:W4:Y:S04]  /*1c6c0*/  LDL.LU R12, [R1+0x110] ;  /* 0x00011000010c7983 */ /* 0x000f280000300800 */
[----:B------:R1:W-:Y:S04]  /*1c6d0*/  STS.U16 [R28+UR5+0x2880], R10 ;  /* 0x0028800a1c007988 */ /* 0x0003e80008000405 */
[----:B0-----:R-:W3:Y:S04]  /*1c6e0*/  LDL.LU R11, [R1+0x10c] ;  /* 0x00010c00010b7983 */ /* 0x001ee80000300800 */
[----:B------:R0:W-:Y:S04]  /*1c6f0*/  STS.U16 [R28+UR5+0x3000], R9 ;  /* 0x003000091c007988 */ /* 0x0001e80008000405 */
[----:B-1----:R-:W3:Y:S04]  /*1c700*/  LDL.LU R10, [R1+0x108] ;  /* 0x00010800010a7983 */ /* 0x002ee80000300800 */
        /* <DEDUP_REMOVED lines=24> */
[----:B0-----:R-:W3:Y:S04]  /*1c890*/  LDL.LU R22, [R1+0xd4] ;  /* 0x0000d40001167983 */ /* 0x001ee80000300800 */
[----:B--2---:R0:W-:Y:S04]  /*1c8a0*/  STS.U16 [R28+UR5+0x6880], R5 ;  /* 0x006880051c007988 */ /* 0x0041e80008000405 */
[----:B0-----:R-:W2:Y:S04]  /*1c8b0*/  LDL.LU R5, [R1+0x1af0] ;  /* 0x001af00001057983 */ /* 0x001ea80000300800 */
[----:B--2---:R0:W-:Y:S04]  /*1c8c0*/  STS.U16 [R28+UR5+0x7000], R5 ;  /* 0x007000051c007988 */ /* 0x0041e80008000405 */
[----:B0-----:R-:W2:Y:S04]  /*1c8d0*/  LDL.LU R5, [R1+0x1aec] ;  /* 0x001aec0001057983 */ /* 0x001ea80000300800 */
[----:B--2---:R0:W-:Y:S04]  /*1c8e0*/  STS.U16 [R28+UR5+0x7080], R5 ;  /* 0x007080051c007988 */ /* 0x0041e80008000405 */
[----:B0-----:R-:W2:Y:S04]  /*1c8f0*/  LDL.LU R5, [R1+0x1ae8] ;  /* 0x001ae80001057983 */ /* 0x001ea80000300800 */
[----:B---3--:R-:W-:Y:S04]  /*1c900*/  STS.U16 [R28+UR5+0x7800], R14 ;  /* 0x0078000e1c007988 */ /* 0x008fe80008000405 */
[----:B------:R0:W-:Y:S04]  /*1c910*/  STS.U16 [R28+UR5+0x7880], R0 ;  /* 0x007880001c007988 */ /* 0x0001e80008000405 */
[----:B0-----:R-:W3:Y:S04]  /*1c920*/  LDL.LU R0, [R1+0xd0] ;  /* 0x0000d00001007983 */ /* 0x001ee80000300800 */
[----:B--2---:R-:W-:Y:S04]  /*1c930*/  STS.U16 [R5+UR5+0x100], R15 ;  /* 0x0001000f05007988 */ /* 0x004fe80008000405 */
[----:B------:R-:W-:Y:S04]  /*1c940*/  STS.U16 [R5+UR5+0x180], R29 ;  /* 0x0001801d05007988 */ /* 0x000fe80008000405 */
[----:B------:R-:W-:Y:S04]  /*1c950*/  STS.U16 [R5+UR5+0x900], R27 ;  /* 0x0009001b05007988 */ /* 0x000fe80008000405 */
[----:B------:R-:W-:Y:S04]  /*1c960*/  STS.U16 [R5+UR5+0x980], R25 ;  /* 0x0009801905007988 */ /* 0x000fe80008000405 */
[----:B------:R-:W-:Y:S04]  /*1c970*/  STS.U16 [R5+UR5+0x1100], R23 ;  /* 0x0011001705007988 */ /* 0x000fe80008000405 */
[----:B------:R-:W-:Y:S04]  /*1c980*/  STS.U16 [R5+UR5+0x1180], R21 ;  /* 0x0011801505007988 */ /* 0x000fe80008000405 */
[----:B------:R-:W-:Y:S04]  /*1c990*/  STS.U16 [R5+UR5+0x1900], R19 ;  /* 0x0019001305007988 */ /* 0x000fe80008000405 */
[----:B------:R-:W-:Y:S04]  /*1c9a0*/  STS.U16 [R5+UR5+0x1980], R17 ;  /* 0x0019801105007988 */ /* 0x000fe80008000405 */
[----:B------:R-:W-:Y:S04]  /*1c9b0*/  STS.U16 [R5+UR5+0x2100], R13 ;  /* 0x0021000d05007988 */ /* 0x000fe80008000405 */
[----:B----4-:R-:W-:Y:S04]  /*1c9c0*/  STS.U16 [R5+UR5+0x2180], R12 ;  /* 0x0021800c05007988 */ /* 0x010fe80008000405 */
        /* <DEDUP_REMOVED lines=8> */
[----:B------:R0:W-:Y:S04]  /*1ca50*/  STS.U16 [R5+UR5+0x4900], R2 ;  /* 0x0049000205007988 */ /* 0x0001e80008000405 */
[----:B0-----:R-:W2:Y:S04]  /*1ca60*/  LDL.LU R2, [R1+0xc4] ;  /* 0x0000c40001027983 */ /* 0x001ea80000300800 */
[----:B--2---:R0:W-:Y:S04]  /*1ca70*/  STL [R1+0x1ae0], R2 ;  /* 0x001ae00201007387 */ /* 0x0041e80000100800 */
[----:B0-----:R-:W2:Y:S04]  /*1ca80*/  LDL.LU R2, [R1+0xc8] ;  /* 0x0000c80001027983 */ /* 0x001ea80000300800 */
[----:B------:R-:W-:Y:S04]  /*1ca90*/  STS.U16 [R5+UR5+0x4980], R3 ;  /* 0x0049800305007988 */ /* 0x000fe80008000405 */
[----:B------:R-:W-:Y:S04]  /*1caa0*/  STS.U16 [R5+UR5+0x5100], R4 ;  /* 0x0051000405007988 */ /* 0x000fe80008000405 */
[----:B------:R-:W-:Y:S04]  /*1cab0*/  STS.U16 [R5+UR5+0x5180], R6 ;  /* 0x0051800605007988 */ /* 0x000fe80008000405 */
[----:B------:R-:W-:Y:S04]  /*1cac0*/  STS.U16 [R5+UR5+0x5900], R7 ;  /* 0x0059000705007988 */ /* 0x000fe80008000405 */
[----:B------:R-:W-:Y:S04]  /*1cad0*/  STS.U16 [R5+UR5+0x5980], R20 ;  /* 0x0059801405007988 */ /* 0x000fe80008000405 */
[----:B--2---:R0:W-:Y:S04]  /*1cae0*/  STL [R1+0x1ae4], R2 ;  /* 0x001ae40201007387 */ /* 0x0041e80000100800 */
[----:B0-----:R-:W2:Y:S04]  /*1caf0*/  LDL.LU R2, [R1+0xcc] ;  /* 0x0000cc0001027983 */ /* 0x001ea80000300800 */
[----:B------:R-:W4:Y:S04]  /*1cb00*/  LDL.LU R3, [R1+0xc0] ;  /* 0x0000c00001037983 */ /* 0x000f280000300800 */
[----:B------:R-:W4:Y:S04]  /*1cb10*/  LDL.LU R4, [R1+0xbc] ;  /* 0x0000bc0001047983 */ /* 0x000f280000300800 */
[----:B------:R-:W4:Y:S04]  /*1cb20*/  LDL.LU R6, [R1+0xb8] ;  /* 0x0000b80001067983 */ /* 0x000f280000300800 */
[----:B------:R-:W4:Y:S04]  /*1cb30*/  LDL.LU R7, [R1+0xb4] ;  /* 0x0000b40001077983 */ /* 0x000f280000300800 */
[----:B------:R0:W-:Y:S04]  /*1cb40*/  STS.U16 [R5+UR5+0x6100], R22 ;  /* 0x0061001605007988 */ /* 0x0001e80008000405 */
[----:B------:R-:W4:Y:S04]  /*1cb50*/  LDL.LU R20, [R1+0xb0] ;  /* 0x0000b00001147983 */ /* 0x000f280000300800 */
[----:B---3--:R1:W-:Y:S04]  /*1cb60*/  STS.U16 [R5+UR5+0x6180], R0 ;  /* 0x0061800005007988 */ /* 0x0083e80008000405 */
[----:B0-----:R-:W3:Y:S04]  /*1cb70*/  LDL.LU R22, [R1+0xac] ;  /* 0x0000ac0001167983 */ /* 0x001ee80000300800 */
[----:B-1----:R-:W3:Y:S04]  /*1cb80*/  LDL.LU R0, [R1+0xa8] ;  /* 0x0000a80001007983 */ /* 0x002ee80000300800 */
        /* <DEDUP_REMOVED lines=19> */
[----:B--2---:R0:W-:Y:S04]  /*1ccc0*/  STS.U16 [R5+UR5+0x6900], R2 ;  /* 0x0069000205007988 */ /* 0x0041e80008000405 */
[----:B0-----:R-:W2:Y:S01]  /*1ccd0*/  LDL.LU R2, [R1+0x1ae4] ;  /* 0x001ae40001027983 */ /* 0x001ea20000300800 */
[----:B------:R-:W0:Y:S03]  /*1cce0*/  S2R R26, SR_TID.X ;  /* 0x00000000001a7919 */ /* 0x000e260000002100 */
[----:B--2---:R1:W-:Y:S04]  /*1ccf0*/  STS.U16 [R5+UR5+0x6980], R2 ;  /* 0x0069800205007988 */ /* 0x0043e80008000405 */
[----:B-1----:R-:W2:Y:S01]  /*1cd00*/  LDL.LU R2, [R1+0x1ae0] ;  /* 0x001ae00001027983 */ /* 0x002ea20000300800 */
[----:B0-----:R-:W-:-:S05]  /*1cd10*/  LOP3.LUT R26, R26, 0x3f, RZ, 0xc0, !PT ;  /* 0x0000003f1a1a7812 */ /* 0x001fca00078ec0ff */
[----:B------:R-:W-:-:S05]  /*1cd20*/  IMAD.SHL.U32 R26, R26, 0x2, RZ ;  /* 0x000000021a1a7824 */ /* 0x000fca00078e00ff */
[----:B------:R-:W-:Y:S01]  /*1cd30*/  LOP3.LUT R26, R26, 0x20, RZ, 0x3c, !PT ;  /* 0x000000201a1a7812 */ /* 0x000fe200078e3cff */
[----:B--2---:R0:W-:Y:S04]  /*1cd40*/  STS.U16 [R5+UR5+0x7100], R2 ;  /* 0x0071000205007988 */ /* 0x0041e80008000405 */
[----:B----4-:R1:W-:Y:S04]  /*1cd50*/  STS.U16 [R5+UR5+0x7180], R3 ;  /* 0x0071800305007988 */ /* 0x0103e80008000405 */
[----:B------:R2:W-:Y:S04]  /*1cd60*/  STS.U16 [R5+UR5+0x7900], R4 ;  /* 0x0079000405007988 */ /* 0x0005e80008000405 */
[----:B0-----:R-:W4:Y:S04]  /*1cd70*/  LDL.LU R2, [R1+0x1adc] ;  /* 0x001adc0001027983 */ /* 0x001f280000300800 */
[----:B-1----:R-:W4:Y:S04]  /*1cd80*/  LDL.LU R3, [R1+0x1ad8] ;  /* 0x001ad80001037983 */ /* 0x002f280000300800 */
[----:B--2---:R-:W2:Y:S04]  /*1cd90*/  LDL.LU R4, [R1+0x1ad4] ;  /* 0x001ad40001047983 */ /* 0x004ea80000300800 */
[----:B------:R0:W-:Y:S04]  /*1cda0*/  STS.U16 [R5+UR5+0x7980], R6 ;  /* 0x0079800605007988 */ /* 0x0001e80008000405 */
[----:B------:R1:W-:Y:S04]  /*1cdb0*/  STS.U16 [R26+UR5+0x200], R7 ;  /* 0x000200071a007988 */ /* 0x0003e80008000405 */
[----:B------:R1:W-:Y:S04]  /*1cdc0*/  STS.U16 [R26+UR5+0x280], R20 ;  /* 0x000280141a007988 */ /* 0x0003e80008000405 */
[----:B0-----:R-:W2:Y:S04]  /*1cdd0*/  LDL.LU R5, [R1+0x1ad0] ;  /* 0x001ad00001057983 */ /* 0x001ea80000300800 */
[----:B------:R-:W2:Y:S04]  /*1cde0*/  LDL.LU R6, [R1+0x1acc] ;  /* 0x001acc0001067983 */ /* 0x000ea80000300800 */
[----:B-1----:R-:W2:Y:S04]  /*1cdf0*/  LDL.LU R7, [R1+0x1ac8] ;  /* 0x001ac80001077983 */ /* 0x002ea80000300800 */
[----:B---3--:R0:W-:Y:S04]  /*1ce00*/  STS.U16 [R26+UR5+0xa00], R22 ;  /* 0x000a00161a007988 */ /* 0x0081e80008000405 */
[----:B------:R-:W3:Y:S04]  /*1ce10*/  LDL.LU R20, [R1+0x1ac4] ;  /* 0x001ac40001147983 */ /* 0x000ee80000300800 */
[----:B------:R1:W-:Y:S04]  /*1ce20*/  STS.U16 [R26+UR5+0xa80], R0 ;  /* 0x000a80001a007988 */ /* 0x0003e80008000405 */
[----:B0-----:R-:W2:Y:S04]  /*1ce30*/  LDL.LU R22, [R1+0x1ac0] ;  /* 0x001ac00001167983 */ /* 0x001ea80000300800 */
[----:B------:R-:W-:Y:S04]  /*1ce40*/  STS.U16 [R26+UR5+0x1200], R28 ;  /* 0x0012001c1a007988 */ /* 0x000fe80008000405 */
[----:B-1----:R-:W2:Y:S04]  /*1ce50*/  LDL.LU R0, [R1+0x1abc] ;  /* 0x001abc0001007983 */ /* 0x002ea80000300800 */
[----:B------:R0:W-:Y:S04]  /*1ce60*/  STS.U16 [R26+UR5+0x1280], R14 ;  /* 0x0012800e1a007988 */ /* 0x0001e80008000405 */
[----:B0-----:R-:W2:Y:S04]  /*1ce70*/  LDL.LU R14, [R1+0x54] ;  /* 0x00005400010e7983 */ /* 0x001ea80000300800 */
        /* <DEDUP_REMOVED lines=10> */
[----:B--2---:R0:W-:Y:S04]  /*1cf20*/  STL [R1+0x1ab4], R14 ;  /* 0x001ab40e01007387 */ /* 0x0041e80000100800 */
        /* <DEDUP_REMOVED lines=8> */
[----:B------:R0:W-:Y:S02]  /*1cfb0*/  STS.U16 [R26+UR5+0x5a80], R0 ;  /* 0x005a80001a007988 */ /* 0x0001e40008000405 */
[----:B0-----:R-:W0:Y:S02]  /*1cfc0*/  S2R R0, SR_TID.X ;  /* 0x0000000000007919 */ /* 0x001e240000002100 */
[----:B0-----:R-:W-:Y:S01]  /*1cfd0*/  LOP3.LUT R0, R0, 0x3f, RZ, 0xc0, !PT ;  /* 0x0000003f00007812 */ /* 0x001fe200078ec0ff */
[----:B--2---:R0:W-:Y:S04]  /*1cfe0*/  STL [R1+0x1ab8], R14 ;  /* 0x001ab80e01007387 */ /* 0x0041e80000100800 */
[----:B------:R-:W2:Y:S04]  /*1cff0*/  LDL.LU R15, [R1+0x50] ;  /* 0x00005000010f7983 */ /* 0x000ea80000300800 */
[----:B------:R-:W2:Y:S01]  /*1d000*/  LDL.LU R29, [R1+0x4c] ;  /* 0x00004c00011d7983 */ /* 0x000ea20000300800 */
[----:B0-----:R-:W-:-:S03]  /*1d010*/  IMAD.SHL.U32 R14, R0, 0x2, RZ ;  /* 0x00000002000e7824 */ /* 0x001fc600078e00ff */
[----:B------:R-:W2:Y:S04]  /*1d020*/  LDL.LU R27, [R1+0x48] ;  /* 0x00004800011b7983 */ /* 0x000ea80000300800 */
[----:B------:R-:W2:Y:S01]  /*1d030*/  LDL.LU R25, [R1+0x44] ;  /* 0x0000440001197983 */ /* 0x000ea20000300800 */
[----:B------:R-:W-:-:S03]  /*1d040*/  LOP3.LUT R14, R14, 0x20, RZ, 0x3c, !PT ;  /* 0x000000200e0e7812 */ /* 0x000fc600078e3cff */
        /* <DEDUP_REMOVED lines=9> */
[----:B------:R-:W-:Y:S04]  /*1d0e0*/  STS.U16 [R14+UR5+0x6200], R22 ;  /* 0x006200160e007988 */ /* 0x000fe80008000405 */
[----:B------:R-:W2:Y:S04]  /*1d0f0*/  LDL.LU R8, [R1+0x1c] ;  /* 0x00001c0001087983 */ /* 0x000ea80000300800 */
[----:B---3--:R-:W-:Y:S04]  /*1d100*/  STS.U16 [R14+UR5+0x6280], R20 ;  /* 0x006280140e007988 */ /* 0x008fe80008000405 */
[----:B------:R-:W3:Y:S04]  /*1d110*/  LDL.LU R16, [R1+0x18] ;  /* 0x0000180001107983 */ /* 0x000ee80000300800 */
[----:B------:R-:W-:Y:S04]  /*1d120*/  STS.U16 [R14+UR5+0x6a00], R7 ;  /* 0x006a00070e007988 */ /* 0x000fe80008000405 */
[----:B------:R-:W2:Y:S04]  /*1d130*/  LDL.LU R18, [R1+0x14] ;  /* 0x0000140001127983 */ /* 0x000ea80000300800 */
[----:B------:R-:W-:Y:S04]  /*1d140*/  STS.U16 [R14+UR5+0x6a80], R6 ;  /* 0x006a80060e007988 */ /* 0x000fe80008000405 */
[----:B------:R-:W2:Y:S04]  /*1d150*/  LDL.LU R24, [R1+0x10] ;  /* 0x0000100001187983 */ /* 0x000ea80000300800 */
[----:B------:R-:W-:Y:S04]  /*1d160*/  STS.U16 [R14+UR5+0x7200], R5 ;  /* 0x007200050e007988 */ /* 0x000fe80008000405 */
[----:B------:R-:W2:Y:S04]  /*1d170*/  LDL.LU R26, [R1+0xc] ;  /* 0x00000c00011a7983 */ /* 0x000ea80000300800 */
[----:B------:R-:W-:Y:S04]  /*1d180*/  STS.U16 [R14+UR5+0x7280], R4 ;  /* 0x007280040e007988 */ /* 0x000fe80008000405 */
[----:B------:R-:W-:Y:S04]  /*1d190*/  STL [R1+0x1918], R22 ;  /* 0x0019181601007387 */ /* 0x000fe80000100800 */
[----:B----4-:R0:W-:Y:S04]  /*1d1a0*/  STS.U16 [R14+UR5+0x7a00], R3 ;  /* 0x007a00030e007988 */ /* 0x0101e80008000405 */
[----:B------:R1:W-:Y:S04]  /*1d1b0*/  STS.U16 [R14+UR5+0x7a80], R2 ;  /* 0x007a80020e007988 */ /* 0x0003e80008000405 */
[----:B0-----:R-:W4:Y:S04]  /*1d1c0*/  LDL.LU R3, [R1+0x4] ;  /* 0x0000040001037983 */ /* 0x001f280000300800 */
[----:B-1----:R-:W2:Y:S01]  /*1d1d0*/  LDL.LU R14, [R1+0x1ab8] ;  /* 0x001ab800010e7983 */ /* 0x002ea20000300800 */
[----:B------:R-:W0:Y:S03]  /*1d1e0*/  S2R R0, SR_TID.X ;  /* 0x0000000000007919 */ /* 0x000e260000002100 */
[----:B------:R-:W3:Y:S01]  /*1d1f0*/  LDL.LU R2, [R1+0x8] ;  /* 0x0000080001027983 */ /* 0x000ee20000300800 */
[----:B0-----:R-:W-:-:S05]  /*1d200*/  LOP3.LUT R0, R0, 0x3f, RZ, 0xc0, !PT ;  /* 0x0000003f00007812 */ /* 0x001fca00078ec0ff */
[----:B------:R-:W-:-:S05]  /*1d210*/  IMAD.SHL.U32 R28, R0, 0x2, RZ ;  /* 0x00000002001c7824 */ /* 0x000fca00078e00ff */
[----:B------:R-:W-:-:S05]  /*1d220*/  LOP3.LUT R28, R28, 0x30, RZ, 0x3c, !PT ;  /* 0x000000301c1c7812 */ /* 0x000fca00078e3cff */
[----:B--2---:R0:W-:Y:S04]  /*1d230*/  STS.U16 [R28+UR5+0x300], R14 ;  /* 0x0003000e1c007988 */ /* 0x0041e80008000405 */
[----:B0-----:R-:W2:Y:S04]  /*1d240*/  LDL.LU R14, [R1+0x1ab4] ;  /* 0x001ab400010e7983 */ /* 0x001ea80000300800 */
[----:B--2---:R0:W-:Y:S04]  /*1d250*/  STS.U16 [R28+UR5+0x380], R14 ;  /* 0x0003800e1c007988 */ /* 0x0041e80008000405 */
[----:B------:R1:W-:Y:S04]  /*1d260*/  STS.U16 [R28+UR5+0xb00], R15 ;  /* 0x000b000f1c007988 */ /* 0x0003e80008000405 */
[----:B------:R2:W-:Y:S04]  /*1d270*/  STS.U16 [R28+UR5+0xb80], R29 ;  /* 0x000b801d1c007988 */ /* 0x0005e80008000405 */
[----:B------:R0:W-:Y:S04]  /*1d280*/  STS.U16 [R28+UR5+0x1300], R27 ;  /* 0x0013001b1c007988 */ /* 0x0001e80008000405 */
[----:B------:R0:W-:Y:S04]  /*1d290*/  STS.U16 [R28+UR5+0x1380], R25 ;  /* 0x001380191c007988 */ /* 0x0001e80008000405 */
[----:B------:R1:W-:Y:S04]  /*1d2a0*/  STS.U16 [R28+UR5+0x1b00], R23 ;  /* 0x001b00171c007988 */ /* 0x0003e80008000405 */
[----:B------:R2:W-:Y:S04]  /*1d2b0*/  STS.U16 [R28+UR5+0x1b80], R21 ;  /* 0x001b80151c007988 */ /* 0x0005e80008000405 */
[----:B0-----:R-:W4:Y:S04]  /*1d2c0*/  LDL.LU R14, [R1+0x1ab0] ;  /* 0x001ab000010e7983 */ /* 0x001f280000300800 */
[----:B-1----:R-:W4:Y:S04]  /*1d2d0*/  LDL.LU R15, [R1+0x1aac] ;  /* 0x001aac00010f7983 */ /* 0x002f280000300800 */
[----:B--2---:R-:W2:Y:S04]  /*1d2e0*/  LDL.LU R29, [R1+0x1aa8] ;  /* 0x001aa800011d7983 */ /* 0x004ea80000300800 */
[----:B------:R-:W2:Y:S04]  /*1d2f0*/  LDL.LU R27, [R1+0x1aa4] ;  /* 0x001aa400011b7983 */ /* 0x000ea80000300800 */
[----:B------:R-:W2:Y:S04]  /*1d300*/  LDL.LU R25, [R1+0x1aa0] ;  /* 0x001aa00001197983 */ /* 0x000ea80000300800 */
[----:B------:R-:W2:Y:S04]  /*1d310*/  LDL.LU R23, [R1+0x1a9c] ;  /* 0x001a9c0001177983 */ /* 0x000ea80000300800 */
[----:B------:R0:W-:Y:S04]  /*1d320*/  STS.U16 [R28+UR5+0x2300], R19 ;  /* 0x002300131c007988 */ /* 0x0001e80008000405 */
[----:B------:R-:W2:Y:S04]  /*1d330*/  LDL.LU R21, [R1+0x1a98] ;  /* 0x001a980001157983 */ /* 0x000ea80000300800 */
[----:B------:R1:W-:Y:S04]  /*1d340*/  STS.U16 [R28+UR5+0x2380], R17 ;  /* 0x002380111c007988 */ /* 0x0003e80008000405 */
[----:B------:R0:W-:Y:S04]  /*1d350*/  STS.U16 [R28+UR5+0x2b00], R13 ;  /* 0x002b000d1c007988 */ /* 0x0001e80008000405 */
[----:B------:R0:W-:Y:S04]  /*1d360*/  STS.U16 [R28+UR5+0x2b80], R12 ;  /* 0x002b800c1c007988 */ /* 0x0001e80008000405 */
[----:B------:R1:W-:Y:S04]  /*1d370*/  STS.U16 [R28+UR5+0x3300], R11 ;  /* 0x0033000b1c007988 */ /* 0x0003e80008000405 */
[----:B------:R3:W-:Y:S04]  /*1d380*/  STS.U16 [R28+UR5+0x3380], R10 ;  /* 0x0033800a1c007988 */ /* 0x0007e80008000405 */
[----:B0-----:R-:W2:Y:S04]  /*1d390*/  LDL.LU R19, [R1+0x1a94] ;  /* 0x001a940001137983 */ /* 0x001ea80000300800 */
[----:B-1----:R-:W2:Y:S04]  /*1d3a0*/  LDL.LU R17, [R1+0x1a90] ;  /* 0x001a900001117983 */ /* 0x002ea80000300800 */
[----:B------:R-:W2:Y:S04]  /*1d3b0*/  LDL.LU R13, [R1+0x1a8c] ;  /* 0x001a8c00010d7983 */ /* 0x000ea80000300800 */
[----:B------:R0:W-:Y:S04]  /*1d3c0*/  STS.U16 [R28+UR5+0x3b00], R9 ;  /* 0x003b00091c007988 */ /* 0x0001e80008000405 */
[----:B------:R-:W2:Y:S04]  /*1d3d0*/  LDL.LU R12, [R1+0x1a88] ;  /* 0x001a8800010c7983 */ /* 0x000ea80000300800 */
[----:B------:R-:W2:Y:S04]  /*1d3e0*/  LDL.LU R11, [R1+0x1a84] ;  /* 0x001a8400010b7983 */ /* 0x000ea80000300800 */
[----:B---3--:R-:W3:Y:S04]  /*1d3f0*/  LDL.LU R10, [R1+0x1a80] ;  /* 0x001a8000010a7983 */ /* 0x008ee80000300800 */
[----:B------:R1:W-:Y:S04]  /*1d400*/  STS.U16 [R28+UR5+0x3b80], R8 ;  /* 0x003b80081c007988 */ /* 0x0003e80008000405 */
[----:B------:R0:W-:Y:S04]  /*1d410*/  STS.U16 [R28+UR5+0x4300], R16 ;  /* 0x004300101c007988 */ /* 0x0001e80008000405 */
[----:B------:R1:W-:Y:S04]  /*1d420*/  STS.U16 [R28+UR5+0x4380], R18 ;  /* 0x004380121c007988 */ /* 0x0003e80008000405 */
[----:B------:R1:W-:Y:S04]  /*1d430*/  STS.U16 [R28+UR5+0x4b00], R24 ;  /* 0x004b00181c007988 */ /* 0x0003e80008000405 */
[----:B0-----:R-:W2:Y:S04]  /*1d440*/  LDL.LU R9, [R1+0x1a7c] ;  /* 0x001a7c0001097983 */ /* 0x001ea80000300800 */
[----:B------:R0:W-:Y:S04]  /*1d450*/  STS.U16 [R28+UR5+0x4b80], R26 ;  /* 0x004b801a1c007988 */ /* 0x0001e80008000405 */
[----:B-1----:R-:W2:Y:S04]  /*1d460*/  LDL.LU R8, [R1+0x1a78] ;  /* 0x001a780001087983 */ /* 0x002ea80000300800 */
[----:B------:R-:W2:Y:S04]  /*1d470*/  LDL.LU R16, [R1+0x1a74] ;  /* 0x001a740001107983 */ /* 0x000ea80000300800 */
[----:B------:R1:W-:Y:S04]  /*1d480*/  STS.U16 [R28+UR5+0x5300], R2 ;  /* 0x005300021c007988 */ /* 0x0003e80008000405 */
[----:B------:R-:W2:Y:S04]  /*1d490*/  LDL.LU R18, [R1+0x1a70] ;  /* 0x001a700001127983 */ /* 0x000ea80000300800 */
[----:B------:R-:W2:Y:S04]  /*1d4a0*/  LDL.LU R24, [R1+0x1a6c] ;  /* 0x001a6c0001187983 */ /* 0x000ea80000300800 */
[----:B----4-:R4:W-:Y:S04]  /*1d4b0*/  STS.U16 [R28+UR5+0x5380], R3 ;  /* 0x005380031c007988 */ /* 0x0109e80008000405 */
[----:B0-----:R-:W2:Y:S04]  /*1d4c0*/  LDL.LU R26, [R1+0x1a68] ;  /* 0x001a6800011a7983 */ /* 0x001ea80000300800 */
[----:B-1----:R-:W2:Y:S04]  /*1d4d0*/  LDL R2, [R1+0xabc] ;  /* 0x000abc0001027983 */ /* 0x002ea80000100800 */
[----:B----4-:R-:W2:Y:S01]  /*1d4e0*/  LDL R3, [R1+0xab8] ;  /* 0x000ab80001037983 */ /* 0x010ea20000100800 */
[----:B------:R-:W-:-:S06]  /*1d4f0*/  PRMT R15, RZ, 0x7610, R15 ;  /* 0x00007610ff0f7816 */ /* 0x000fcc000000000f */
[----:B--2---:R-:W2:Y:S04]  /*1d500*/  @!P1 LDG.E.U16 R15, desc[UR8][R2.64] ;  /* 0x00000008020f9981 */ /* 0x004ea8000c1e1500 */
[----:B------:R-:W-:Y:S01]  /*1d510*/  STS.U16 [R28+UR5+0x5b00], R26 ;  /* 0x005b001a1c007988 */ /* 0x000fe20008000405 */
[----:B------:R-:W-:-:S03]  /*1d520*/  IMAD.SHL.U32 R0, R0, 0x2, RZ ;  /* 0x0000000200007824 */ /* 0x000fc600078e00ff */
[----:B------:R-:W-:Y:S04]  /*1d530*/  STS.U16 [R28+UR5+0x5b80], R24 ;  /* 0x005b80181c007988 */ /* 0x000fe80008000405 */
[----:B------:R-:W-:Y:S04]  /*1d540*/  STS.U16 [R28+UR5+0x6300], R18 ;  /* 0x006300121c007988 */ /* 0x000fe80008000405 */
[----:B------:R-:W-:Y:S04]  /*1d550*/  STS.U16 [R28+UR5+0x6380], R16 ;  /* 0x006380101c007988 */ /* 0x000fe80008000405 */
[----:B------:R-:W-:Y:S04]  /*1d560*/  STS.U16 [R28+UR5+0x6b00], R8 ;  /* 0x006b00081c007988 */ /* 0x000fe80008000405 */
[----:B------:R-:W-:Y:S01]  /*1d570*/  STS.U16 [R28+UR5+0x6b80], R9 ;  /* 0x006b80091c007988 */ /* 0x000fe20008000405 */
[----:B------:R-:W-:-:S03]  /*1d580*/  LOP3.LUT R0, R0, 0x40, RZ, 0x3c, !PT ;  /* 0x0000004000007812 */ /* 0x000fc600078e3cff */
[----:B---3--:R-:W-:Y:S04]  /*1d590*/  STS.U16 [R28+UR5+0x7300], R10 ;  /* 0x0073000a1c007988 */ /* 0x008fe80008000405 */
[----:B------:R-:W-:Y:S04]  /*1d5a0*/  STS.U16 [R28+UR5+0x7380], R11 ;  /* 0x0073800b1c007988 */ /* 0x000fe80008000405 */
[----:B------:R-:W-:Y:S04]  /*1d5b0*/  STS.U16 [R28+UR5+0x7b00], R12 ;  /* 0x007b000c1c007988 */ /* 0x000fe80008000405 */
[----:B------:R0:W-:Y:S04]  /*1d5c0*/  STS.U16 [R28+UR5+0x7b80], R13 ;  /* 0x007b800d1c007988 */ /* 0x0001e80008000405 */
[----:B------:R-:W-:Y:S04]  /*1d5d0*/  STS.U16 [R0+UR5+0x400], R17 ;  /* 0x0004001100007988 */ /* 0x000fe80008000405 */
[----:B------:R-:W-:Y:S04]  /*1d5e0*/  STS.U16 [R0+UR5+0x480], R19 ;  /* 0x0004801300007988 */ /* 0x000fe80008000405 */
[----:B------:R-:W-:Y:S04]  /*1d5f0*/  STS.U16 [R0+UR5+0xc00], R21 ;  /* 0x000c001500007988 */ /* 0x000fe80008000405 */
[----:B------:R-:W-:Y:S04]  /*1d600*/  STS.U16 [R0+UR5+0xc80], R23 ;  /* 0x000c801700007988 */ /* 0x000fe80008000405 */
[----:B------:R-:W-:Y:S04]  /*1d610*/  STS.U16 [R0+UR5+0x1400], R25 ;  /* 0x0014001900007988 */ /* 0x000fe80008000405 */
[----:B------:R-:W-:Y:S04]  /*1d620*/  STS.U16 [R0+UR5+0x1480], R27 ;  /* 0x0014801b00007988 */ /* 0x000fe80008000405 */
[----:B------:R1:W-:Y:S04]  /*1d630*/  STS.U16 [R0+UR5+0x1c00], R29 ;  /* 0x001c001d00007988 */ /* 0x0003e80008000405 */
[----:B0-----:R-:W3:Y:S04]  /*1d640*/  LDL.LU R28, [R1+0x310] ;  /* 0x00031000011c7983 */ /* 0x001ee80000300800 */
[----:B-1----:R-:W4:Y:S04]  /*1d650*/  LDL.LU R0, [R1+0x1a64] ;  /* 0x001a640001007983 */ /* 0x002f280000300800 */
        /* <DEDUP_REMOVED lines=485> */
[----:B------:R0:W3:Y:S04]  /*1f4b0*/  @!P2 LDG.E.U16 R15, desc[UR8][R2.64] ;  /* 0x00000008020fa981 */ /* 0x0000e8000c1e1500 */
[----:B------:R-:W0:Y:S04]  /*1f4c0*/  LDL R2, [R1+0x718] ;  /* 0x0007180001027983 */ /* 0x000e280000100800 */
[----:B------:R-:W0:Y:S01]  /*1f4d0*/  LDL R3, [R1+0x71c] ;  /* 0x00071c0001037983 */ /* 0x000e220000100800 */
[----:B--2---:R-:W-:Y:S02]  /*1f4e0*/  PRMT R0, RZ, 0x7610, R0 ;  /* 0x00007610ff007816 */ /* 0x004fe40000000000 */
[----:B0-----:R-:W-:-:S04]  /*1f4f0*/  @!P1 LOP3.LUT R3, R3, R2, RZ, 0x3c, !PT ;  /* 0x0000000203039212 */ /* 0x001fc800078e3cff */
[----:B------:R-:W-:-:S04]  /*1f500*/  @!P1 LOP3.LUT R2, R3, R2, RZ, 0x3c, !PT ;  /* 0x0000000203029212 */ /* 0x000fc800078e3cff */
[----:B------:R-:W-:-:S05]  /*1f510*/  @!P1 LOP3.LUT R3, R3, R2, RZ, 0x3c, !PT ;  /* 0x0000000203039212 */ /* 0x000fca00078e3cff */
[----:B------:R-:W2:Y:S04]  /*1f520*/  @!P1 LDG.E.U16 R0, desc[UR8][R2.64] ;  /* 0x0000000802009981 */ /* 0x000ea8000c1e1500 */
[----:B---3--:R0:W-:Y:S04]  /*1f530*/  STL [R1+0xa0], R15 ;  /* 0x0000a00f01007387 */ /* 0x0081e80000100800 */
[----:B0-----:R-:W3:Y:S04]  /*1f540*/  LDL R15, [R1+0x6b4] ;  /* 0x0006b400010f7983 */ /* 0x001ee80000100800 */
        /* <DEDUP_REMOVED lines=35> */
[----:B------:R-:W2:Y:S01]  /*1f780*/  @!P1 LDG.E.U16 R0, desc[UR8][R2.64] ;  /* 0x0000000802009981 */ /* 0x000ea2000c1e1500 */
[----:B------:R-:W-:-:S03]  /*1f790*/  PRMT R12, RZ, 0x7610, R12 ;  /* 0x00007610ff0c7816 */ /* 0x000fc6000000000c */
[----:B--2---:R0:W-:Y:S04]  /*1f7a0*/  STL [R1+0x8c], R0 ;  /* 0x00008c0001007387 */ /* 0x0041e80000100800 */
[----:B0-----:R-:W2:Y:S04]  /*1f7b0*/  LDL.LU R0, [R1+0x1978] ;  /* 0x0019780001007983 */ /* 0x001ea80000300800 */
[----:B------:R-:W4:Y:S01]  /*1f7c0*/  LDL R3, [R1+0x6b0] ;  /* 0x0006b00001037983 */ /* 0x000f220000100800 */
[----:B------:R-:W-:Y:S01]  /*1f7d0*/  @!P2 IMAD.MOV.U32 R2, RZ, RZ, R15 ;  /* 0x000000ffff02a224 */ /* 0x000fe200078e000f */
[----:B---3--:R-:W-:-:S02]  /*1f7e0*/  PRMT R14, RZ, 0x7610, R14 ;  /* 0x00007610ff0e7816 */ /* 0x008fc4000000000e */
[----:B------:R-:W3:Y:S04]  /*1f7f0*/  LDL R15, [R1+0x640] ;  /* 0x00064000010f7983 */ /* 0x000ee80000100800 */
[----:B----4-:R0:W4:Y:S04]  /*1f800*/  @!P2 LDG.E.U16 R12, desc[UR8][R2.64] ;  /* 0x00000008020ca981 */ /* 0x010128000c1e1500 */
[----:B------:R-:W0:Y:S04]  /*1f810*/  LDL R2, [R1+0x6a8] ;  /* 0x0006a80001027983 */ /* 0x000e280000100800 */
[----:B------:R-:W0:Y:S02]  /*1f820*/  LDL R3, [R1+0x6ac] ;  /* 0x0006ac0001037983 */ /* 0x000e240000100800 */
[----:B0-----:R-:W-:-:S04]  /*1f830*/  @!P1 LOP3.LUT R3, R3, R2, RZ, 0x3c, !PT ;  /* 0x0000000203039212 */ /* 0x001fc800078e3cff */
[----:B------:R-:W-:-:S04]  /*1f840*/  @!P1 LOP3.LUT R2, R3, R2, RZ, 0x3c, !PT ;  /* 0x0000000203029212 */ /* 0x000fc800078e3cff */
[----:B------:R-:W-:-:S05]  /*1f850*/  @!P1 LOP3.LUT R3, R3, R2, RZ, 0x3c, !PT ;  /* 0x0000000203039212 */ /* 0x000fca00078e3cff */
[----:B------:R-:W2:Y:S04]  /*1f860*/  @!P1 LDG.E.U16 R14, desc[UR8][R2.64] ;  /* 0x00000008020e9981 */ /* 0x000ea8000c1e1500 */
[----:B----4-:R0:W-:Y:S04]  /*1f870*/  STL [R1+0x88], R12 ;  /* 0x0000880c01007387 */ /* 0x0101e80000100800 */
[----:B0-----:R-:W4:Y:S04]  /*1f880*/  LDL R12, [R1+0x644] ;  /* 0x00064400010c7983 */ /* 0x001f280000100800 */
        /* <DEDUP_REMOVED lines=34> */
[----:B------:R-:W-:Y:S02]  /*1fab0*/  @!P1 LOP3.LUT R3, R3, R2, RZ, 0x3c, !PT ;  /* 0x0000000203039212 */ /* 0x000fe400078e3cff */
[----:B------:R-:W-:-:S03]  /*1fac0*/  PRMT R0, RZ, 0x7610, R0 ;  /* 0x00007610ff007816 */ /* 0x000fc60000000000 */
[----:B------:R4:W2:Y:S02]  /*1fad0*/  @!P1 LDG.E.U16 R14, desc[UR8][R2.64] ;  /* 0x00000008020e9981 */ /* 0x0008a4000c1e1500 */
[----:B----4-:R-:W-:Y:S02]  /*1fae0*/  @!P2 IMAD.MOV.U32 R2, RZ, RZ, R12 ;  /* 0x000000ffff02a224 */ /* 0x010fe400078e000c */
[----:B---3--:R-:W-:-:S05]  /*1faf0*/  @!P2 IMAD.MOV.U32 R3, RZ, RZ, R15 ;  /* 0x000000ffff03a224 */ /* 0x008fca00078e000f */
[----:B------:R-:W3:Y:S04]  /*1fb00*/  @!P2 LDG.E.U16 R0, desc[UR8][R2.64] ;  /* 0x000000080200a981 */ /* 0x000ee8000c1e1500 */
[----:B--2---:R0:W-:Y:S04]  /*1fb10*/  STL [R1+0x74], R14 ;  /* 0x0000740e01007387 */ /* 0x0041e80000100800 */
[----:B0-----:R-:W2:Y:S04]  /*1fb20*/  LDL.LU R14, [R1+0x1964] ;  /* 0x00196400010e7983 */ /* 0x001ea80000300800 */
[----:B------:R-:W4:Y:S04]  /*1fb30*/  LDL R15, [R1+0x610] ;  /* 0x00061000010f7983 */ /* 0x000f280000100800 */
[----:B------:R-:W4:Y:S04]  /*1fb40*/  LDL R12, [R1+0x614] ;  /* 0x00061400010c7983 */ /* 0x000f280000100800 */
[----:B---3--:R0:W-:Y:S04]  /*1fb50*/  STL [R1+0x70], R0 ;  /* 0x0000700001007387 */ /* 0x0081e80000100800 */
[----:B0-----:R-:W3:Y:S04]  /*1fb60*/  LDL.LU R0, [R1+0x1960] ;  /* 0x0019600001007983 */ /* 0x001ee80000300800 */
        /* <DEDUP_REMOVED lines=37> */
[----:B------:R-:W2:Y:S02]  /*1fdc0*/  LDL R3, [R1+0x61c] ;  /* 0x00061c0001037983 */ /* 0x000ea40000100800 */
[----:B--2---:R-:W-:-:S02]  /*1fdd0*/  @!P1 LOP3.LUT R3, R3, R2, RZ, 0x3c, !PT ;  /* 0x0000000203039212 */ /* 0x004fc400078e3cff */
[----:B---3--:R-:W-:Y:S02]  /*1fde0*/  PRMT R0, RZ, 0x7610, R0 ;  /* 0x00007610ff007816 */ /* 0x008fe40000000000 */
[----:B------:R-:W-:-:S04]  /*1fdf0*/  @!P1 LOP3.LUT R2, R3, R2, RZ, 0x3c, !PT ;  /* 0x0000000203029212 */ /* 0x000fc800078e3cff */
[----:B------:R-:W-:-:S05]  /*1fe00*/  @!P1 LOP3.LUT R3, R3, R2, RZ, 0x3c, !PT ;  /* 0x0000000203039212 */ /* 0x000fca00078e3cff */
[----:B------:R4:W2:Y:S01]  /*1fe10*/  @!P1 LDG.E.U16 R0, desc[UR8][R2.64] ;  /* 0x0000000802009981 */ /* 0x0008a2000c1e1500 */
[----:B------:R-:W-:Y:S01]  /*1fe20*/  PRMT R11, RZ, 0x7610, R11 ;  /* 0x00007610ff0b7816 */ /* 0x000fe2000000000b */
[----:B----4-:R-:W-:Y:S02]  /*1fe30*/  @!P2 IMAD.MOV.U32 R2, RZ, RZ, R12 ;  /* 0x000000ffff02a224 */ /* 0x010fe400078e000c */
[----:B------:R-:W-:-:S05]  /*1fe40*/  @!P2 IMAD.MOV.U32 R3, RZ, RZ, R15 ;  /* 0x000000ffff03a224 */ /* 0x000fca00078e000f */
[----:B------:R0:W3:Y:S04]  /*1fe50*/  @!P2 LDG.E.U16 R11, desc[UR8][R2.64] ;  /* 0x00000008020ba981 */ /* 0x0000e8000c1e1500 */
[----:B--2---:R1:W-:Y:S04]  /*1fe60*/  STL [R1+0x5c], R0 ;  /* 0x00005c0001007387 */ /* 0x0043e80000100800 */
[----:B-1----:R-:W2:Y:S04]  /*1fe70*/  LDL.LU R0, [R1+0x194c] ;  /* 0x00194c0001007983 */ /* 0x002ea80000300800 */
[----:B------:R-:W0:Y:S04]  /*1fe80*/  LDL R2, [R1+0x5c8] ;  /* 0x0005c80001027983 */ /* 0x000e280000100800 */
[----:B------:R-:W0:Y:S04]  /*1fe90*/  LDL R3, [R1+0x5cc] ;  /* 0x0005cc0001037983 */ /* 0x000e280000100800 */
[----:B------:R-:W4:Y:S04]  /*1fea0*/  LDL R15, [R1+0x5ac] ;  /* 0x0005ac00010f7983 */ /* 0x000f280000100800 */
[----:B------:R-:W3:Y:S01]  /*1feb0*/  LDL R12, [R1+0x5a0] ;  /* 0x0005a000010c7983 */ /* 0x000ee20000100800 */
[----:B0-----:R-:W-:-:S02]  /*1fec0*/  @!P1 LOP3.LUT R3, R3, R2, RZ, 0x3c, !PT ;  /* 0x0000000203039212 */ /* 0x001fc400078e3cff */
[----:B--2---:R-:W-:Y:S02]  /*1fed0*/  PRMT R0, RZ, 0x7610, R0 ;  /* 0x00007610ff007816 */ /* 0x004fe40000000000 */
[----:B------:R-:W-:-:S04]  /*1fee0*/  @!P1 LOP3.LUT R2, R3, R2, RZ, 0x3c, !PT ;  /* 0x0000000203029212 */ /* 0x000fc800078e3cff */
[----:B------:R-:W-:-:S05]  /*1fef0*/  @!P1 LOP3.LUT R3, R3, R2, RZ, 0x3c, !PT ;  /* 0x0000000203039212 */ /* 0x000fca00078e3cff */
[----:B------:R-:W2:Y:S04]  /*1ff00*/  @!P1 LDG.E.U16 R0, desc[UR8][R2.64] ;  /* 0x0000000802009981 */ /* 0x000ea8000c1e1500 */
[----:B---3--:R0:W-:Y:S04]  /*1ff10*/  STL [R1+0x58], R11 ;  /* 0x0000580b01007387 */ /* 0x0081e80000100800 */
[----:B0-----:R-:W3:Y:S04]  /*1ff20*/  LDL R11, [R1+0x5a4] ;  /* 0x0005a400010b7983 */ /* 0x001ee80000100800 */
[----:B--2---:R0:W-:Y:S04]  /*1ff30*/  STL [R1+0x54], R0 ;  /* 0x0000540001007387 */ /* 0x0041e80000100800 */
[----:B0-----:R-:W2:Y:S04]  /*1ff40*/  LDL.LU R0, [R1+0x1948] ;  /* 0x0019480001007983 */ /* 0x001ea80000300800 */
[----:B------:R-:W2:Y:S04]  /*1ff50*/  LDL R2, [R1+0x5c0] ;  /* 0x0005c00001027983 */ /* 0x000ea80000100800 */
[----:B------:R-:W2:Y:S02]  /*1ff60*/  LDL R3, [R1+0x5c4] ;  /* 0x0005c40001037983 */ /* 0x000ea40000100800 */
[----:B--2---:R-:W-:-:S02]  /*1ff70*/  @!P2 LOP3.LUT R3, R3, R2, RZ, 0x3c, !PT ;  /* 0x000000020303a212 */ /* 0x004fc400078e3cff */
[----:B------:R-:W-:Y:S02]  /*1ff80*/  PRMT R0, RZ, 0x7610, R0 ;  /* 0x00007610ff007816 */ /* 0x000fe40000000000 */
[----:B------:R-:W-:-:S04]  /*1ff90*/  @!P2 LOP3.LUT R2, R3, R2, RZ, 0x3c, !PT ;  /* 0x000000020302a212 */ /* 0x000fc800078e3cff */
[----:B------:R-:W-:-:S05]  /*1ffa0*/  @!P2 LOP3.LUT R3, R3, R2, RZ, 0x3c, !PT ;  /* 0x000000020303a212 */ /* 0x000fca00078e3cff */
[----:B------:R-:W2:Y:S04]  /*1ffb0*/  @!P2 LDG.E.U16 R0, desc[UR8][R2.64] ;  /* 0x000000080200a981 */ /* 0x000ea8000c1e1500 */
        /* <DEDUP_REMOVED lines=20> */
[----:B------:R-:W3:Y:S01]  /*20100*/  LDL R3, [R1+0x5a8] ;  /* 0x0005a80001037983 */ /* 0x000ee20000100800 */
[----:B----4-:R-:W-:-:S03]  /*20110*/  @!P1 IMAD.MOV.U32 R2, RZ, RZ, R15 ;  /* 0x000000ffff029224 */ /* 0x010fc600078e000f */
[----:B------:R-:W4:Y:S01]  /*20120*/  LDL R15, [R1+0x544] ;  /* 0x00054400010f7983 */ /* 0x000f220000100800 */
[----:B--2---:R-:W-:-:S06]  /*20130*/  PRMT R0, RZ, 0x7610, R0 ;  /* 0x00007610ff007816 */ /* 0x004fcc0000000000 */
[----:B---3--:R-:W2:Y:S04]  /*20140*/  @!P1 LDG.E.U16 R0, desc[UR8][R2.64] ;  /* 0x0000000802009981 */ /* 0x008ea8000c1e1500 */
[----:B--2---:R0:W-:Y:S04]  /*20150*/  STL [R1+0x44], R0 ;  /* 0x0000440001007387 */ /* 0x0041e80000100800 */
[----:B0-----:R-:W2:Y:S01]  /*20160*/  LDL.LU R0, [R1+0x1938] ;  /* 0x0019380001007983 */ /* 0x001ea20000300800 */
[----:B------:R-:W-:Y:S02]  /*20170*/  @!P2 IMAD.MOV.U32 R2, RZ, RZ, R11 ;  /* 0x000000ffff02a224 */ /* 0x000fe400078e000b */
[----:B------:R-:W-:Y:S01]  /*20180*/  @!P2 IMAD.MOV.U32 R3, RZ, RZ, R12 ;  /* 0x000000ffff03a224 */ /* 0x000fe200078e000c */
[----:B------:R-:W3:Y:S04]  /*20190*/  LDL R11, [R1+0x53c] ;  /* 0x00053c00010b7983 */ /* 0x000ee80000100800 */
[----:B------:R-:W3:Y:S01]  /*201a0*/  LDL R12, [R1+0x538] ;  /* 0x00053800010c7983 */ /* 0x000ee20000100800 */
[----:B--2---:R-:W-:-:S06]  /*201b0*/  PRMT R0, RZ, 0x7610, R0 ;  /* 0x00007610ff007816 */ /* 0x004fcc0000000000 */
        /* <DEDUP_REMOVED lines=27> */
[----:B------:R-:W2:Y:S01]  /*20370*/  @!P1 LDG.E.U16 R0, desc[UR8][R2.64] ;  /* 0x0000000802009981 */ /* 0x000ea2000c1e1500 */
[----:B------:R-:W-:-:S03]  /*20380*/  PRMT R14, RZ, 0x7610, R14 ;  /* 0x00007610ff0e7816 */ /* 0x000fc6000000000e */
[----:B--2---:R0:W-:Y:S04]  /*20390*/  STL [R1+0x34], R0 ;  /* 0x0000340001007387 */ /* 0x0041e80000100800 */
[----:B0-----:R-:W2:Y:S04]  /*203a0*/  LDL.LU R0, [R1+0x1928] ;  /* 0x0019280001007983 */ /* 0x001ea80000300800 */
[----:B------:R-:W3:Y:S01]  /*203b0*/  LDL R3, [R1+0x540] ;  /* 0x0005400001037983 */ /* 0x000ee20000100800 */
[----:B----4-:R-:W-:-:S03]  /*203c0*/  @!P2 IMAD.MOV.U32 R2, RZ, RZ, R15 ;  /* 0x000000ffff02a224 */ /* 0x010fc600078e000f */
[----:B------:R-:W4:Y:S01]  /*203d0*/  LDL R15, [R1+0x518] ;  /* 0x00051800010f7983 */ /* 0x000f220000100800 */
[----:B--2---:R-:W-:-:S03]  /*203e0*/  PRMT R0, RZ, 0x7610, R0 ;  /* 0x00007610ff007816 */ /* 0x004fc60000000000 */
[----:B---3--:R0:W2:Y:S02]  /*203f0*/  @!P2 LDG.E.U16 R14, desc[UR8][R2.64] ;  /* 0x00000008020ea981 */ /* 0x0080a4000c1e1500 */
[----:B0-----:R-:W-:Y:S02]  /*20400*/  @!P1 IMAD.MOV.U32 R2, RZ, RZ, R11 ;  /* 0x000000ffff029224 */ /* 0x001fe400078e000b */
[----:B------:R-:W-:-:S05]  /*20410*/  @!P1 IMAD.MOV.U32 R3, RZ, RZ, R12 ;  /* 0x000000ffff039224 */ /* 0x000fca00078e000c */
[----:B------:R-:W3:Y:S04]  /*20420*/  @!P1 LDG.E.U16 R0, desc[UR8][R2.64] ;  /* 0x0000000802009981 */ /* 0x000ee8000c1e1500 */
[----:B--2---:R0:W-:Y:S04]  /*20430*/  STL [R1+0x30], R14 ;  /* 0x0000300e01007387 */ /* 0x0041e80000100800 */
[----:B------:R-:W2:Y:S04]  /*20440*/  LDL R12, [R1+0x510] ;  /* 0x00051000010c7983 */ /* 0x000ea80000100800 */
[----:B------:R-:W2:Y:S04]  /*20450*/  LDL R11, [R1+0x514] ;  /* 0x00051400010b7983 */ /* 0x000ea80000100800 */
[----:B0-----:R-:W2:Y:S04]  /*20460*/  LDL R14, [R1+0x51c] ;  /* 0x00051c00010e7983 */ /* 0x001ea80000100800 */
        /* <DEDUP_REMOVED lines=8> */
[----:B------:R-:W2:Y:S04]  /*204f0*/  @!P2 LDG.E.U16 R0, desc[UR8][R2.64] ;  /* 0x000000080200a981 */ /* 0x000ea8000c1e1500 */
[----:B--2---:R0:W-:Y:S04]  /*20500*/  STL [R1+0x28], R0 ;  /* 0x0000280001007387 */ /* 0x0041e80000100800 */
[----:B0-----:R-:W2:Y:S04]  /*20510*/  LDL.LU R0, [R1+0x1920] ;  /* 0x0019200001007983 */ /* 0x001ea80000300800 */
[----:B------:R-:W3:Y:S04]  /*20520*/  LDL R2, [R1+0x528] ;  /* 0x0005280001027983 */ /* 0x000ee80000100800 */
[----:B------:R-:W3:Y:S02]  /*20530*/  LDL R3, [R1+0x52c] ;  /* 0x00052c0001037983 */ /* 0x000ee40000100800 */
[----:B---3--:R-:W-:-:S02]  /*20540*/  @!P1 LOP3.LUT R3, R3, R2, RZ, 0x3c, !PT ;  /* 0x0000000203039212 */ /* 0x008fc400078e3cff */
[----:B--2---:R-:W-:Y:S02]  /*20550*/  PRMT R0, RZ, 0x7610, R0 ;  /* 0x00007610ff007816 */ /* 0x004fe40000000000 */
        /* <DEDUP_REMOVED lines=8> */
[----:B------:R-:W-:Y:S02]  /*205e0*/  PRMT R10, RZ, 0x7610, R10 ;  /* 0x00007610ff0a7816 */ /* 0x000fe4000000000a */
[----:B---3--:R-:W-:-:S04]  /*205f0*/  @!P2 LOP3.LUT R3, R3, R2, RZ, 0x3c, !PT ;  /* 0x000000020303a212 */ /* 0x008fc800078e3cff */
[----:B------:R-:W-:-:S04]  /*20600*/  @!P2 LOP3.LUT R2, R3, R2, RZ, 0x3c, !PT ;  /* 0x000000020302a212 */ /* 0x000fc800078e3cff */
[----:B------:R-:W-:-:S05]  /*20610*/  @!P2 LOP3.LUT R3, R3, R2, RZ, 0x3c, !PT ;  /* 0x000000020303a212 */ /* 0x000fca00078e3cff */
[----:B------:R0:W3:Y:S02]  /*20620*/  @!P2 LDG.E.U16 R7, desc[UR8][R2.64] ;  /* 0x000000080207a981 */ /* 0x0000e4000c1e1500 */
[----:B0-----:R-:W-:Y:S02]  /*20630*/  @!P1 IMAD.MOV.U32 R2, RZ, RZ, R14 ;  /* 0x000000ffff029224 */ /* 0x001fe400078e000e */
[----:B----4-:R-:W-:-:S05]  /*20640*/  @!P1 IMAD.MOV.U32 R3, RZ, RZ, R15 ;  /* 0x000000ffff039224 */ /* 0x010fca00078e000f */
[----:B------:R0:W4:Y:S01]  /*20650*/  @!P1 LDG.E.U16 R10, desc[UR8][R2.64] ;  /* 0x00000008020a9981 */ /* 0x000122000c1e1500 */
[----:B--2---:R-:W-:Y:S01]  /*20660*/  PRMT R0, RZ, 0x7610, R0 ;  /* 0x00007610ff007816 */ /* 0x004fe20000000000 */
[----:B0-----:R-:W-:Y:S02]  /*20670*/  @!P2 IMAD.MOV.U32 R2, RZ, RZ, R11 ;  /* 0x000000ffff02a224 */ /* 0x001fe400078e000b */
[----:B------:R-:W-:-:S05]  /*20680*/  @!P2 IMAD.MOV.U32 R3, RZ, RZ, R12 ;  /* 0x000000ffff03a224 */ /* 0x000fca00078e000c */
[----:B------:R0:W2:Y:S04]  /*20690*/  @!P2 LDG.E.U16 R0, desc[UR8][R2.64] ;  /* 0x000000080200a981 */ /* 0x0000a8000c1e1500 */
[----:B---3--:R1:W-:Y:S04]  /*206a0*/  STL [R1+0x20], R7 ;  /* 0x0000200701007387 */ /* 0x0083e80000100800 */
[----:B-1----:R-:W3:Y:S04]  /*206b0*/  LDL R7, [R1+0x4c4] ;  /* 0x0004c40001077983 */ /* 0x002ee80000100800 */
[----:B----4-:R1:W-:Y:S04]  /*206c0*/  STL [R1+0x1c], R10 ;  /* 0x00001c0a01007387 */ /* 0x0103e80000100800 */
[----:B------:R-:W0:Y:S04]  /*206d0*/  LDL R2, [R1+0x4c8] ;  /* 0x0004c80001027983 */ /* 0x000e280000100800 */
[----:B------:R-:W0:Y:S01]  /*206e0*/  LDL R3, [R1+0x4cc] ;  /* 0x0004cc0001037983 */ /* 0x000e220000100800 */
[----:B------:R-:W-:-:S03]  /*206f0*/  PRMT R22, RZ, 0x7610, R22 ;  /* 0x00007610ff167816 */ /* 0x000fc60000000016 */
[----:B------:R-:W4:Y:S04]  /*20700*/  LDL R15, [R1+0x4b0] ;  /* 0x0004b000010f7983 */ /* 0x000f280000100800 */
[----:B------:R-:W2:Y:S04]  /*20710*/  LDL R14, [R1+0x4b4] ;  /* 0x0004b400010e7983 */ /* 0x000ea80000100800 */
[----:B------:R-:W2:Y:S04]  /*20720*/  LDL R12, [R1+0x4a8] ;  /* 0x0004a800010c7983 */ /* 0x000ea80000100800 */
[----:B------:R-:W2:Y:S04]  /*20730*/  LDL R11, [R1+0x4ac] ;  /* 0x0004ac00010b7983 */ /* 0x000ea80000100800 */
[----:B-1----:R-:W3:Y:S01]  /*20740*/  LDL R10, [R1+0x4bc] ;  /* 0x0004bc00010a7983 */ /* 0x002ee20000100800 */
[----:B0-----:R-:W-:-:S04]  /*20750*/  @!P1 LOP3.LUT R3, R3, R2, RZ, 0x3c, !PT ;  /* 0x0000000203039212 */ /* 0x001fc800078e3cff */
[----:B------:R-:W-:-:S04]  /*20760*/  @!P1 LOP3.LUT R2, R3, R2, RZ, 0x3c, !PT ;  /* 0x0000000203029212 */ /* 0x000fc800078e3cff */
[----:B------:R-:W-:-:S05]  /*20770*/  @!P1 LOP3.LUT R3, R3, R2, RZ, 0x3c, !PT ;  /* 0x0000000203039212 */ /* 0x000fca00078e3cff */
[----:B------:R-:W3:Y:S04]  /*20780*/  @!P1 LDG.E.U16 R22, desc[UR8][R2.64] ;  /* 0x0000000802169981 */ /* 0x000ee8000c1e1500 */
[----:B--2---:R-:W-:Y:S01]  /*20790*/  STL [R1+0x18c8], R0 ;  /* 0x0018c80001007387 */ /* 0x004fe20000100800 */
[----:B------:R-:W-:-:S03]  /*207a0*/  PRMT R6, RZ, 0x7610, R6 ;  /* 0x00007610ff067816 */ /* 0x000fc60000000006 */
[----:B---3--:R0:W-:Y:S04]  /*207b0*/  STL [R1+0x14], R22 ;  /* 0x0000141601007387 */ /* 0x0081e80000100800 */
[----:B0-----:R-:W2:Y:S04]  /*207c0*/  LDL.LU R22, [R1+0x1918] ;  /* 0x0019180001167983 */ /* 0x001ea80000300800 */
[----:B------:R-:W3:Y:S01]  /*207d0*/  LDL R3, [R1+0x4c0] ;  /* 0x0004c00001037983 */ /* 0x000ee20000100800 */
[----:B------:R-:W-:Y:S01]  /*207e0*/  @!P2 IMAD.MOV.U32 R2, RZ, RZ, R7 ;  /* 0x000000ffff02a224 */ /* 0x000fe200078e0007 */
[----:B------:R-:W-:-:S02]  /*207f0*/  PRMT R9, RZ, 0x7610, R9 ;  /* 0x00007610ff097816 */ /* 0x000fc40000000009 */
[----:B------:R-:W2:Y:S04]  /*20800*/  LDL R7, [R1+0x4a0] ;  /* 0x0004a00001077983 */ /* 0x000ea80000100800 */
[----:B---3--:R0:W3:Y:S04]  /*20810*/  @!P2 LDG.E.U16 R6, desc[UR8][R2.64] ;  /* 0x000000080206a981 */ /* 0x0080e8000c1e1500 */
[----:B------:R-:W2:Y:S01]  /*20820*/  LDL R3, [R1+0x4b8] ;  /* 0x0004b80001037983 */ /* 0x000ea20000100800 */
[----:B0-----:R-:W-:Y:S01]  /*20830*/  @!P1 IMAD.MOV.U32 R2, RZ, RZ, R10 ;  /* 0x000000ffff029224 */ /* 0x001fe200078e000a */
[----:B------:R-:W-:-:S02]  /*20840*/  PRMT R13, RZ, 0x7610, R13 ;  /* 0x00007610ff0d7816 */ /* 0x000fc4000000000d */
[----:B------:R-:W-:Y:S01]  /*20850*/  PRMT R8, RZ, 0x7610, R8 ;  /* 0x00007610ff087816 */ /* 0x000fe20000000008 */
[----:B---3--:R0:W-:Y:S04]  /*20860*/  STL [R1+0x10], R6 ;  /* 0x0000100601007387 */ /* 0x0081e80000100800 */
[----:B------:R-:W3:Y:S04]  /*20870*/  LDL R10, [R1+0x498] ;  /* 0x00049800010a7983 */ /* 0x000ee80000100800 */
[----:B--2---:R1:W2:Y:S04]  /*20880*/  @!P1 LDG.E.U16 R9, desc[UR8][R2.64] ;  /* 0x0000000802099981 */ /* 0x0042a8000c1e1500 */
[----:B0-----:R-:W3:Y:S01]  /*20890*/  LDL R6, [R1+0x4a4] ;  /* 0x0004a40001067983 */ /* 0x001ee20000100800 */
[----:B-1----:R-:W-:-:S02]  /*208a0*/  @!P2 IMAD.MOV.U32 R2, RZ, RZ, R14 ;  /* 0x000000ffff02a224 */ /* 0x002fc400078e000e */
[----:B----4-:R-:W-:-:S05]  /*208b0*/  @!P2 IMAD.MOV.U32 R3, RZ, RZ, R15 ;  /* 0x000000ffff03a224 */ /* 0x010fca00078e000f */
[----:B------:R0:W4:Y:S02]  /*208c0*/  @!P2 LDG.E.U16 R13, desc[UR8][R2.64] ;  /* 0x00000008020da981 */ /* 0x000124000c1e1500 */
[----:B0-----:R-:W-:Y:S02]  /*208d0*/  @!P1 IMAD.MOV.U32 R2, RZ, RZ, R11 ;  /* 0x000000ffff029224 */ /* 0x001fe400078e000b */
[----:B------:R-:W-:-:S05]  /*208e0*/  @!P1 IMAD.MOV.U32 R3, RZ, RZ, R12 ;  /* 0x000000ffff039224 */ /* 0x000fca00078e000c */
[----:B------:R0:W4:Y:S01]  /*208f0*/  @!P1 LDG.E.U16 R8, desc[UR8][R2.64] ;  /* 0x0000000802089981 */ /* 0x000122000c1e1500 */
[----:B------:R-:W-:Y:S01]  /*20900*/  PRMT R0, RZ, 0x7610, R0 ;  /* 0x00007610ff007816 */ /* 0x000fe20000000000 */
[----:B0-----:R-:W-:Y:S02]  /*20910*/  @!P2 IMAD.MOV.U32 R3, RZ, RZ, R7 ;  /* 0x000000ffff03a224 */ /* 0x001fe400078e0007 */
[----:B--2---:R0:W-:Y:S01]  /*20920*/  STL [R1+0xc], R9 ;  /* 0x00000c0901007387 */ /* 0x0041e20000100800 */
[----:B---3--:R-:W-:-:S05]  /*20930*/  @!P2 IMAD.MOV.U32 R2, RZ, RZ, R6 ;  /* 0x000000ffff02a224 */ /* 0x008fca00078e0006 */
[----:B------:R1:W2:Y:S04]  /*20940*/  @!P2 LDG.E.U16 R0, desc[UR8][R2.64] ;  /* 0x000000080200a981 */ /* 0x0002a8000c1e1500 */
[----:B0-----:R-:W3:Y:S04]  /*20950*/  LDL R9, [R1+0x49c] ;  /* 0x00049c0001097983 */ /* 0x001ee80000100800 */
[----:B----4-:R0:W-:Y:S04]  /*20960*/  STL [R1+0x8], R13 ;  /* 0x0000080d01007387 */ /* 0x0101e80000100800 */
[----:B------:R-:W4:Y:S04]  /*20970*/  LDL R12, [R1+0x44c] ;  /* 0x00044c00010c7983 */ /* 0x000f280000100800 */
[----:B------:R-:W4:Y:S04]  /*20980*/  LDL R11, [R1+0x440] ;  /* 0x00044000010b7983 */ /* 0x000f280000100800 */
[----:B0-----:R-:W4:Y:S04]  /*20990*/  LDL R13, [R1+0x448] ;  /* 0x00044800010d7983 */ /* 0x001f280000100800 */
[----:B------:R0:W-:Y:S04]  /*209a0*/  STL [R1+0x4], R8 ;  /* 0x0000040801007387 */ /* 0x0001e80000100800 */
[----:B------:R-:W4:Y:S04]  /*209b0*/  LDL R7, [R1+0x438] ;  /* 0x0004380001077983 */ /* 0x000f280000100800 */
[----:B------:R-:W4:Y:S04]  /*209c0*/  LDL R6, [R1+0x43c] ;  /* 0x00043c0001067983 */ /* 0x000f280000100800 */
[----:B0-----:R-:W4:Y:S01]  /*209d0*/  LDL R8, [R1+0x444] ;  /* 0x0004440001087983 */ /* 0x001f220000100800 */
[----:B------:R-:W-:Y:S01]  /*209e0*/  PRMT R26, RZ, 0x7610, R26 ;  /* 0x00007610ff1a7816 */ /* 0x000fe2000000001a */
[----:B-1----:R-:W-:-:S02]  /*209f0*/  @!P1 IMAD.MOV.U32 R3, RZ, RZ, R10 ;  /* 0x000000ffff039224 */ /* 0x002fc400078e000a */
[----:B---3--:R-:W-:Y:S01]  /*20a00*/  @!P1 IMAD.MOV.U32 R2, RZ, RZ, R9 ;  /* 0x000000ffff029224 */ /* 0x008fe200078e0009 */
[----:B--2---:R0:W-:Y:S04]  /*20a10*/  STL [R1+0x18d8], R0 ;  /* 0x0018d80001007387 */ /* 0x0041e80000100800 */
[----:B------:R-:W2:Y:S04]  /*20a20*/  LDL R10, [R1+0x430] ;  /* 0x00043000010a7983 */ /* 0x000ea80000100800 */
[----:B------:R-:W3:Y:S04]  /*20a30*/  LDL R9, [R1+0x434] ;  /* 0x0004340001097983 */ /* 0x000ee80000100800 */
[----:B------:R4:W3:Y:S01]  /*20a40*/  @!P1 LDG.E.U16 R26, desc[UR8][R2.64] ;  /* 0x00000008021a9981 */ /* 0x0008e2000c1e1500 */
[----:B------:R-:W-:-:S02]  /*20a50*/  PRMT R24, RZ, 0x7610, R24 ;  /* 0x00007610ff187816 */ /* 0x000fc40000000018 */
[----:B------:R-:W-:Y:S01]  /*20a60*/  PRMT R22, RZ, 0x7610, R22 ;  /* 0x00007610ff167816 */ /* 0x000fe20000000016 */
[----:B----4-:R-:W-:Y:S02]  /*20a70*/  @!P1 IMAD.MOV.U32 R2, RZ, RZ, R12 ;  /* 0x000000ffff029224 */ /* 0x010fe400078e000c */
[----:B------:R-:W-:-:S05]  /*20a80*/  @!P1 IMAD.MOV.U32 R3, RZ, RZ, R13 ;  /* 0x000000ffff039224 */ /* 0x000fca00078e000d */
[----:B------:R1:W4:Y:S01]  /*20a90*/  @!P1 LDG.E.U16 R24, desc[UR8][R2.64] ;  /* 0x0000000802189981 */ /* 0x000322000c1e1500 */
[----:B------:R-:W-:Y:S01]  /*20aa0*/  PRMT R20, RZ, 0x7610, R20 ;  /* 0x00007610ff147816 */ /* 0x000fe20000000014 */
[----:B-1----:R-:W-:Y:S02]  /*20ab0*/  @!P2 IMAD.MOV.U32 R3, RZ, RZ, R11 ;  /* 0x000000ffff03a224 */ /* 0x002fe400078e000b */
[----:B------:R-:W-:-:S05]  /*20ac0*/  @!P2 IMAD.MOV.U32 R2, RZ, RZ, R8 ;  /* 0x000000ffff02a224 */ /* 0x000fca00078e0008 */
[----:B------:R1:W4:Y:S02]  /*20ad0*/  @!P2 LDG.E.U16 R22, desc[UR8][R2.64] ;  /* 0x000000080216a981 */ /* 0x000324000c1e1500 */
[----:B-1----:R-:W-:Y:S02]  /*20ae0*/  @!P1 IMAD.MOV.U32 R2, RZ, RZ, R6 ;  /* 0x000000ffff029224 */ /* 0x002fe400078e0006 */
[----:B------:R-:W-:-:S05]  /*20af0*/  @!P1 IMAD.MOV.U32 R3, RZ, RZ, R7 ;  /* 0x000000ffff039224 */ /* 0x000fca00078e0007 */
[----:B------:R2:W4:Y:S01]  /*20b00*/  @!P1 LDG.E.U16 R20, desc[UR8][R2.64] ;  /* 0x0000000802149981 */ /* 0x000522000c1e1500 */
[----:B------:R-:W-:Y:S01]  /*20b10*/  PRMT R18, RZ, 0x7610, R18 ;  /* 0x00007610ff127816 */ /* 0x000fe20000000012 */
[----:B--2---:R-:W-:Y:S02]  /*20b20*/  @!P2 IMAD.MOV.U32 R3, RZ, RZ, R10 ;  /* 0x000000ffff03a224 */ /* 0x004fe400078e000a */
[----:B---3--:R-:W-:Y:S01]  /*20b30*/  @!P2 IMAD.MOV.U32 R2, RZ, RZ, R9 ;  /* 0x000000ffff02a224 */ /* 0x008fe200078e0009 */
[----:B------:R-:W-:Y:S04]  /*20b40*/  STL [R1+0x18cc], R26 ;  /* 0x0018cc1a01007387 */ /* 0x000fe80000100800 */
[----:B------:R-:W2:Y:S04]  /*20b50*/  LDL R14, [R1+0x3c8] ;  /* 0x0003c800010e7983 */ /* 0x000ea80000100800 */
[----:B------:R-:W3:Y:S04]  /*20b60*/  LDL R13, [R1+0x3cc] ;  /* 0x0003cc00010d7983 */ /* 0x000ee80000100800 */
[----:B------:R-:W3:Y:S04]  /*20b70*/  LDL R8, [R1+0x3c0] ;  /* 0x0003c00001087983 */ /* 0x000ee80000100800 */
[----:B------:R2:W3:Y:S04]  /*20b80*/  @!P2 LDG.E.U16 R18, desc[UR8][R2.64] ;  /* 0x000000080212a981 */ /* 0x0004e8000c1e1500 */
[----:B0-----:R-:W3:Y:S04]  /*20b90*/  LDL R0, [R1+0x3c4] ;  /* 0x0003c40001007983 */ /* 0x001ee80000100800 */
[----:B------:R-:W3:Y:S04]  /*20ba0*/  LDL R7, [R1+0x348] ;  /* 0x0003480001077983 */ /* 0x000ee80000100800 */
[----:B------:R-:W3:Y:S01]  /*20bb0*/  LDL R6, [R1+0x34c] ;  /* 0x00034c0001067983 */ /* 0x000ee20000100800 */
[----:B------:R-:W-:-:S03]  /*20bc0*/  PRMT R5, RZ, 0x7610, R5 ;  /* 0x00007610ff057816 */ /* 0x000fc60000000005 */
[----:B----4-:R-:W-:Y:S04]  /*20bd0*/  STL [R1+0x1900], R20 ;  /* 0x0019001401007387 */ /* 0x010fe80000100800 */
[----:B------:R-:W4:Y:S04]  /*20be0*/  LDL R12, [R1+0x340] ;  /* 0x00034000010c7983 */ /* 0x000f280000100800 */
[----:B------:R-:W4:Y:S04]  /*20bf0*/  LDL R11, [R1+0x344] ;  /* 0x00034400010b7983 */ /* 0x000f280000100800 */
[----:B------:R-:W4:Y:S04]  /*20c00*/  LDL R10, [R1+0x428] ;  /* 0x00042800010a7983 */ /* 0x000f280000100800 */
[----:B------:R-:W4:Y:S01]  /*20c10*/  LDL R9, [R1+0x42c] ;  /* 0x00042c0001097983 */ /* 0x000f220000100800 */
[----:B--2---:R-:W-:-:S02]  /*20c20*/  @!P1 IMAD.MOV.U32 R3, RZ, RZ, R14 ;  /* 0x000000ffff039224 */ /* 0x004fc400078e000e */
[----:B---3--:R-:W-:Y:S01]  /*20c30*/  @!P1 IMAD.MOV.U32 R2, RZ, RZ, R13 ;  /* 0x000000ffff029224 */ /* 0x008fe200078e000d */
[----:B------:R0:W-:Y:S04]  /*20c40*/  STL [R1+0x1904], R18 ;  /* 0x0019041201007387 */ /* 0x0001e80000100800 */
[----:B------:R1:W2:Y:S04]  /*20c50*/  @!P1 LDG.E.U16 R5, desc[UR8][R2.64] ;  /* 0x0000000802059981 */ /* 0x0002a8000c1e1500 */
[----:B------:R-:W3:Y:S04]  /*20c60*/  LDL R15, [R1+0x3b0] ;  /* 0x0003b000010f7983 */ /* 0x000ee80000100800 */
[----:B------:R-:W2:Y:S01]  /*20c70*/  LDL R14, [R1+0x3b4] ;  /* 0x0003b400010e7983 */ /* 0x000ea20000100800 */
[----:B-1----:R-:W-:-:S02]  /*20c80*/  @!P2 IMAD.MOV.U32 R3, RZ, RZ, R8 ;  /* 0x000000ffff03a224 */ /* 0x002fc400078e0008 */
[----:B------:R-:W-:Y:S01]  /*20c90*/  @!P2 IMAD.MOV.U32 R2, RZ, RZ, R0 ;  /* 0x000000ffff02a224 */ /* 0x000fe200078e0000 */
[----:B------:R-:W2:Y:S04]  /*20ca0*/  LDL R8, [R1+0x3b8] ;  /* 0x0003b80001087983 */ /* 0x000ea80000100800 */
[----:B------:R-:W3:Y:S01]  /*20cb0*/  LDL R0, [R1+0x3bc] ;  /* 0x0003bc0001007983 */ /* 0x000ee20000100800 */
[----:B------:R-:W-:-:S06]  /*20cc0*/  PRMT R4, RZ, 0x7610, R4 ;  /* 0x00007610ff047816 */ /* 0x000fcc0000000004 */
[----:B------:R1:W3:Y:S02]  /*20cd0*/  @!P2 LDG.E.U16 R4, desc[UR8][R2.64] ;  /* 0x000000080204a981 */ /* 0x0002e4000c1e1500 */
[----:B-1----:R-:W-:Y:S02]  /*20ce0*/  PRMT R3, RZ, 0x7610, R3 ;  /* 0x00007610ff037816 */ /* 0x002fe40000000003 */
[----:B------:R-:W-:-:S04]  /*20cf0*/  PRMT R2, RZ, 0x7610, R2 ;  /* 0x00007610ff027816 */ /* 0x000fc80000000002 */
[----:B------:R4:W3:Y:S01]  /*20d00*/  @!P1 LDG.E.U16 R3, desc[UR8][R6.64] ;  /* 0x0000000806039981 */ /* 0x0008e2000c1e1500 */
[----:B------:R-:W-:Y:S01]  /*20d10*/  PRMT R16, RZ, 0x7610, R16 ;  /* 0x00007610ff107816 */ /* 0x000fe20000000010 */
[----:B----4-:R-:W-:Y:S02]  /*20d20*/  @!P2 IMAD.MOV.U32 R6, RZ, RZ, R11 ;  /* 0x000000ffff06a224 */ /* 0x010fe400078e000b */
[----:B------:R-:W-:Y:S01]  /*20d30*/  @!P2 IMAD.MOV.U32 R7, RZ, RZ, R12 ;  /* 0x000000ffff07a224 */ /* 0x000fe200078e000c */
[----:B------:R-:W4:Y:S04]  /*20d40*/  LDL R11, [R1+0x338] ;  /* 0x00033800010b7983 */ /* 0x000f280000100800 */
[----:B------:R1:W4:Y:S02]  /*20d50*/  @!P2 LDG.E.U16 R2, desc[UR8][R6.64] ;  /* 0x000000080602a981 */ /* 0x000324000c1e1500 */
[----:B-1----:R-:W-:-:S02]  /*20d60*/  @!P1 IMAD.MOV.U32 R6, RZ, RZ, R9 ;  /* 0x000000ffff069224 */ /* 0x002fc400078e0009 */
[----:B------:R-:W-:Y:S02]  /*20d70*/  @!P1 IMAD.MOV.U32 R7, RZ, RZ, R10 ;  /* 0x000000ffff079224 */ /* 0x000fe400078e000a */
[----:B------:R-:W4:Y:S04]  /*20d80*/  LDL R10, [R1+0x33c] ;  /* 0x00033c00010a7983 */ /* 0x000f280000100800 */
[----:B------:R1:W4:Y:S02]  /*20d90*/  @!P1 LDG.E.U16 R16, desc[UR8][R6.64] ;  /* 0x0000000806109981 */ /* 0x000324000c1e1500 */
[----:B-1----:R-:W-:Y:S02]  /*20da0*/  PRMT R6, RZ, 0x7610, R6 ;  /* 0x00007610ff067816 */ /* 0x002fe40000000006 */
[----:B------:R-:W-:Y:S01]  /*20db0*/  PRMT R7, RZ, 0x7610, R7 ;  /* 0x00007610ff077816 */ /* 0x000fe20000000007 */
[----:B--2---:R-:W-:-:S02]  /*20dc0*/  @!P1 IMAD.MOV.U32 R9, RZ, RZ, R8 ;  /* 0x000000ffff099224 */ /* 0x004fc400078e0008 */
[----:B---3--:R-:W-:-:S05]  /*20dd0*/  @!P1 IMAD.MOV.U32 R8, RZ, RZ, R0 ;  /* 0x000000ffff089224 */ /* 0x008fca00078e0000 */
[----:B------:R1:W2:Y:S02]  /*20de0*/  @!P1 LDG.E.U16 R6, desc[UR8][R8.64] ;  /* 0x0000000808069981 */ /* 0x0002a4000c1e1500 */
[----:B-1----:R-:W-:Y:S02]  /*20df0*/  @!P2 IMAD.MOV.U32 R8, RZ, RZ, R14 ;  /* 0x000000ffff08a224 */ /* 0x002fe400078e000e */
[----:B------:R-:W-:-:S05]  /*20e00*/  @!P2 IMAD.MOV.U32 R9, RZ, RZ, R15 ;  /* 0x000000ffff09a224 */ /* 0x000fca00078e000f */
[----:B------:R-:W3:Y:S04]  /*20e10*/  @!P2 LDG.E.U16 R7, desc[UR8][R8.64] ;  /* 0x000000080807a981 */ /* 0x000ee8000c1e1500 */
[----:B----4-:R1:W-:Y:S04]  /*20e20*/  STL [R1+0x18dc], R16 ;  /* 0x0018dc1001007387 */ /* 0x0103e80000100800 */
[----:B0-----:R-:W4:Y:S04]  /*20e30*/  LDL R18, [R1+0x330] ;  /* 0x0003300001127983 */ /* 0x001f280000100800 */
[----:B------:R-:W4:Y:S04]  /*20e40*/  LDL R13, [R1+0x334] ;  /* 0x00033400010d7983 */ /* 0x000f280000100800 */
[----:B------:R-:W4:Y:S04]  /*20e50*/  LDL R12, [R1+0x420] ;  /* 0x00042000010c7983 */ /* 0x000f280000100800 */
[----:B------:R-:W4:Y:S04]  /*20e60*/  LDL R0, [R1+0x424] ;  /* 0x0004240001007983 */ /* 0x000f280000100800 */
[----:B--2---:R-:W-:Y:S04]  /*20e70*/  STL [R1+0x1908], R6 ;  /* 0x0019080601007387 */ /* 0x004fe80000100800 */
[----:B-1----:R-:W2:Y:S04]  /*20e80*/  LDL R16, [R1+0x3a8] ;  /* 0x0003a80001107983 */ /* 0x002ea80000100800 */
[----:B------:R-:W2:Y:S04]  /*20e90*/  LDL R15, [R1+0x3ac] ;  /* 0x0003ac00010f7983 */ /* 0x000ea80000100800 */
[----:B---3--:R0:W-:Y:S04]  /*20ea0*/  STL [R1+0x190c], R7 ;  /* 0x00190c0701007387 */ /* 0x0081e80000100800 */
[----:B------:R-:W3:Y:S04]  /*20eb0*/  LDL R14, [R1+0x3a0] ;  /* 0x0003a000010e7983 */ /* 0x000ee80000100800 */
[----:B0-----:R-:W3:Y:S01]  /*20ec0*/  LDL R7, [R1+0x3a4] ;  /* 0x0003a40001077983 */ /* 0x001ee20000100800 */
[----:B------:R-:W-:-:S02]  /*20ed0*/  PRMT R8, RZ, 0x7610, R8 ;  /* 0x00007610ff087816 */ /* 0x000fc40000000008 */
[----:B------:R-:W-:-:S04]  /*20ee0*/  PRMT R9, RZ, 0x7610, R9 ;  /* 0x00007610ff097816 */ /* 0x000fc80000000009 */
[----:B------:R4:W3:Y:S02]  /*20ef0*/  @!P1 LDG.E.U16 R8, desc[UR8][R10.64] ;  /* 0x000000080a089981 */ /* 0x0008e4000c1e1500 */
[----:B----4-:R-:W-:Y:S02]  /*20f00*/  @!P2 IMAD.MOV.U32 R11, RZ, RZ, R18 ;  /* 0x000000ffff0ba224 */ /* 0x010fe400078e0012 */
[----:B------:R-:W-:Y:S02]  /*20f10*/  @!P2 IMAD.MOV.U32 R10, RZ, RZ, R13 ;  /* 0x000000ffff0aa224 */ /* 0x000fe400078e000d */
[----:B------:R-:W-:Y:S02]  /*20f20*/  @!P2 IMAD.MOV.U32 R13, RZ, RZ, R12 ;  /* 0x000000ffff0da224 */ /* 0x000fe400078e000c */
[----:B------:R-:W-:Y:S01]  /*20f30*/  @!P2 IMAD.MOV.U32 R12, RZ, RZ, R0 ;  /* 0x000000ffff0ca224 */ /* 0x000fe200078e0000 */
[----:B------:R0:W4:Y:S02]  /*20f40*/  @!P2 LDG.E.U16 R9, desc[UR8][R10.64] ;  /* 0x000000080a09a981 */ /* 0x000124000c1e1500 */
[----:B0-----:R-:W-:-:S02]  /*20f50*/  PRMT R10, RZ, 0x7610, R10 ;  /* 0x00007610ff0a7816 */ /* 0x001fc4000000000a */
[----:B------:R-:W-:-:S04]  /*20f60*/  PRMT R11, RZ, 0x7610, R11 ;  /* 0x00007610ff0b7816 */ /* 0x000fc8000000000b */
[----:B------:R2:W4:Y:S02]  /*20f70*/  @!P2 LDG.E.U16 R10, desc[UR8][R12.64] ;  /* 0x000000080c0aa981 */ /* 0x000524000c1e1500 */
[----:B--2---:R-:W-:Y:S02]  /*20f80*/  @!P1 IMAD.MOV.U32 R13, RZ, RZ, R16 ;  /* 0x000000ffff0d9224 */ /* 0x004fe400078e0010 */
[----:B------:R-:W-:-:S05]  /*20f90*/  @!P1 IMAD.MOV.U32 R12, RZ, RZ, R15 ;  /* 0x000000ffff0c9224 */ /* 0x000fca00078e000f */
[----:B------:R0:W2:Y:S02]  /*20fa0*/  @!P1 LDG.E.U16 R11, desc[UR8][R12.64] ;  /* 0x000000080c0b9981 */ /* 0x0000a4000c1e1500 */
[----:B0-----:R-:W-:Y:S01]  /*20fb0*/  PRMT R12, RZ, 0x7610, R12 ;  /* 0x00007610ff0c7816 */ /* 0x001fe2000000000c */
[----:B---3--:R-:W-:Y:S02]  /*20fc0*/  @!P2 IMAD.MOV.U32 R15, RZ, RZ, R14 ;  /* 0x000000ffff0fa224 */ /* 0x008fe400078e000e */
[----:B------:R-:W-:-:S05]  /*20fd0*/  @!P2 IMAD.MOV.U32 R14, RZ, RZ, R7 ;  /* 0x000000ffff0ea224 */ /* 0x000fca00078e0007 */
[----:B------:R-:W3:Y:S04]  /*20fe0*/  @!P2 LDG.E.U16 R12, desc[UR8][R14.64] ;  /* 0x000000080e0ca981 */ /* 0x000ee8000c1e1500 */
[----:B------:R-:W-:Y:S04]  /*20ff0*/  STL [R1+0x1910], R8 ;  /* 0x0019100801007387 */ /* 0x000fe80000100800 */
[----:B----4-:R-:W-:Y:S04]  /*21000*/  STL [R1+0x1914], R9 ;  /* 0x0019140901007387 */ /* 0x010fe80000100800 */
[----:B------:R-:W4:Y:S04]  /*21010*/  LDL R6, [R1+0x328] ;  /* 0x0003280001067983 */ /* 0x000f280000100800 */
[----:B------:R-:W4:Y:S04]  /*21020*/  LDL R0, [R1+0x32c] ;  /* 0x00032c0001007983 */ /* 0x000f280000100800 */
[----:B------:R0:W-:Y:S04]  /*21030*/  STL [R1+0x18e0], R10 ;  /* 0x0018e00a01007387 */ /* 0x0001e80000100800 */
[----:B------:R-:W4:Y:S04]  /*21040*/  LDL R20, [R1+0x320] ;  /* 0x0003200001147983 */ /* 0x000f280000100800 */
[----:B------:R-:W4:Y:S04]  /*21050*/  LDL R18, [R1+0x324] ;  /* 0x0003240001127983 */ /* 0x000f280000100800 */
[----:B--2---:R1:W-:Y:S04]  /*21060*/  STL [R1+0x18e4], R11 ;  /* 0x0018e40b01007387 */ /* 0x0043e80000100800 */
[----:B------:R-:W2:Y:S04]  /*21070*/  LDL R16, [R1+0x490] ;  /* 0x0004900001107983 */ /* 0x000ea80000100800 */
[----:B0-----:R-:W2:Y:S04]  /*21080*/  LDL R10, [R1+0x418] ;  /* 0x00041800010a7983 */ /* 0x001ea80000100800 */
[----:B------:R-:W2:Y:S04]  /*21090*/  LDL R9, [R1+0x41c] ;  /* 0x00041c0001097983 */ /* 0x000ea80000100800 */
[----:B-1----:R-:W2:Y:S04]  /*210a0*/  LDL R11, [R1+0x494] ;  /* 0x00049400010b7983 */ /* 0x002ea80000100800 */
[----:B---3--:R-:W-:Y:S04]  /*210b0*/  STL [R1+0x18e8], R12 ;  /* 0x0018e80c01007387 */ /* 0x008fe80000100800 */
[----:B------:R-:W3:Y:S04]  /*210c0*/  LDL R8, [R1+0x410] ;  /* 0x0004100001087983 */ /* 0x000ee80000100800 */
[----:B------:R-:W3:Y:S01]  /*210d0*/  LDL R7, [R1+0x414] ;  /* 0x0004140001077983 */ /* 0x000ee20000100800 */
[----:B------:R-:W-:-:S02]  /*210e0*/  PRMT R13, RZ, 0x7610, R13 ;  /* 0x00007610ff0d7816 */ /* 0x000fc4000000000d */
[----:B------:R-:W-:Y:S02]  /*210f0*/  PRMT R17, RZ, 0x7610, R17 ;  /* 0x00007610ff117816 */ /* 0x000fe40000000011 */
[----:B------:R-:W-:Y:S02]  /*21100*/  PRMT R19, RZ, 0x7610, R19 ;  /* 0x00007610ff137816 */ /* 0x000fe40000000013 */
[----:B------:R-:W-:Y:S01]  /*21110*/  PRMT R21, RZ, 0x7610, R21 ;  /* 0x00007610ff157816 */ /* 0x000fe20000000015 */
[----:B----4-:R-:W-:Y:S02]  /*21120*/  @!P1 IMAD.MOV.U32 R15, RZ, RZ, R6 ;  /* 0x000000ffff0f9224 */ /* 0x010fe400078e0006 */
[----:B------:R-:W-:Y:S01]  /*21130*/  @!P1 IMAD.MOV.U32 R14, RZ, RZ, R0 ;  /* 0x000000ffff0e9224 */ /* 0x000fe200078e0000 */
[----:B------:R-:W-:Y:S01]  /*21140*/  PRMT R23, RZ, 0x7610, R23 ;  /* 0x00007610ff177816 */ /* 0x000fe20000000017 */
[----:B------:R-:W4:Y:S04]  /*21150*/  LDL R6, [R1+0x398] ;  /* 0x0003980001067983 */ /* 0x000f280000100800 */
[----:B------:R0:W4:Y:S04]  /*21160*/  @!P1 LDG.E.U16 R13, desc[UR8][R14.64] ;  /* 0x000000080e0d9981 */ /* 0x000128000c1e1500 */
[----:B------:R-:W4:Y:S01]  /*21170*/  LDL R0, [R1+0x39c] ;  /* 0x00039c0001007983 */ /* 0x000f220000100800 */
[----:B0-----:R-:W-:-:S02]  /*21180*/  @!P2 IMAD.MOV.U32 R15, RZ, RZ, R20 ;  /* 0x000000ffff0fa224 */ /* 0x001fc400078e0014 */
[----:B------:R-:W-:-:S05]  /*21190*/  @!P2 IMAD.MOV.U32 R14, RZ, RZ, R18 ;  /* 0x000000ffff0ea224 */ /* 0x000fca00078e0012 */
[----:B------:R2:W4:Y:S02]  /*211a0*/  @!P2 LDG.E.U16 R17, desc[UR8][R14.64] ;  /* 0x000000080e11a981 */ /* 0x000524000c1e1500 */
[----:B--2---:R-:W-:Y:S02]  /*211b0*/  @!P2 IMAD.MOV.U32 R15, RZ, RZ, R16 ;  /* 0x000000ffff0fa224 */ /* 0x004fe400078e0010 */
[----:B------:R-:W-:-:S05]  /*211c0*/  @!P2 IMAD.MOV.U32 R14, RZ, RZ, R11 ;  /* 0x000000ffff0ea224 */ /* 0x000fca00078e000b */
[----:B------:R0:W2:Y:S02]  /*211d0*/  @!P2 LDG.E.U16 R19, desc[UR8][R14.64] ;  /* 0x000000080e13a981 */ /* 0x0000a4000c1e1500 */
[----:B0-----:R-:W-:Y:S02]  /*211e0*/  @!P1 IMAD.MOV.U32 R14, RZ, RZ, R9 ;  /* 0x000000ffff0e9224 */ /* 0x001fe400078e0009 */
[----:B------:R-:W-:-:S05]  /*211f0*/  @!P1 IMAD.MOV.U32 R15, RZ, RZ, R10 ;  /* 0x000000ffff0f9224 */ /* 0x000fca00078e000a */
[----:B------:R3:W2:Y:S02]  /*21200*/  @!P1 LDG.E.U16 R21, desc[UR8][R14.64] ;  /* 0x000000080e159981 */ /* 0x0006a4000c1e1500 */
[----:B---3--:R-:W-:Y:S02]  /*21210*/  @!P2 IMAD.MOV.U32 R14, RZ, RZ, R7 ;  /* 0x000000ffff0ea224 */ /* 0x008fe400078e0007 */
[----:B------:R-:W-:-:S05]  /*21220*/  @!P2 IMAD.MOV.U32 R15, RZ, RZ, R8 ;  /* 0x000000ffff0fa224 */ /* 0x000fca00078e0008 */
[----:B------:R0:W3:Y:S04]  /*21230*/  @!P2 LDG.E.U16 R23, desc[UR8][R14.64] ;  /* 0x000000080e17a981 */ /* 0x0000e8000c1e1500 */
[----:B----4-:R-:W-:Y:S01]  /*21240*/  STL [R1+0x18ec], R13 ;  /* 0x0018ec0d01007387 */ /* 0x010fe20000100800 */
[----:B------:R-:W-:Y:S01]  /*21250*/  PRMT R25, RZ, 0x7610, R25 ;  /* 0x00007610ff197816 */ /* 0x000fe20000000019 */
[----:B0-----:R-:W-:Y:S02]  /*21260*/  @!P1 IMAD.MOV.U32 R14, RZ, RZ, R0 ;  /* 0x000000ffff0e9224 */ /* 0x001fe400078e0000 */
[----:B------:R-:W-:Y:S01]  /*21270*/  STL [R1+0x18f0], R17 ;  /* 0x0018f01101007387 */ /* 0x000fe20000100800 */
[----:B------:R-:W-:-:S05]  /*21280*/  @!P1 IMAD.MOV.U32 R15, RZ, RZ, R6 ;  /* 0x000000ffff0f9224 */ /* 0x000fca00078e0006 */
[----:B------:R-:W4:Y:S04]  /*21290*/  @!P1 LDG.E.U16 R25, desc[UR8][R14.64] ;  /* 0x000000080e199981 */ /* 0x000f28000c1e1500 */
[----:B--2---:R-:W-:Y:S04]  /*212a0*/  STL [R1+0x18d0], R19 ;  /* 0x0018d01301007387 */ /* 0x004fe80000100800 */
[----:B------:R-:W-:Y:S04]  /*212b0*/  STL [R1+0x18d4], R21 ;  /* 0x0018d41501007387 */ /* 0x000fe80000100800 */
[----:B---3--:R0:W-:Y:S04]  /*212c0*/  STL [R1+0x18f4], R23 ;  /* 0x0018f41701007387 */ /* 0x0081e80000100800 */
[----:B------:R-:W2:Y:S04]  /*212d0*/  LDL R9, [R1+0x394] ;  /* 0x0003940001097983 */ /* 0x000ea80000100800 */
[----:B0-----:R-:W3:Y:S04]  /*212e0*/  LDL.LU R23, [R1+0xf0] ;  /* 0x0000f00001177983 */ /* 0x001ee80000300800 */
        /* <DEDUP_REMOVED lines=14> */
[----:B------:R-:W3:Y:S01]  /*213d0*/  LDL R15, [R1+0x390] ;  /* 0x00039000010f7983 */ /* 0x000ee20000100800 */
[----:B------:R-:W-:-:S03]  /*213e0*/  PRMT R27, RZ, 0x7610, R27 ;  /* 0x00007610ff1b7816 */ /* 0x000fc6000000001b */
[----:B----4-:R0:W-:Y:S04]  /*213f0*/  STL [R1+0x18f8], R25 ;  /* 0x0018f81901007387 */ /* 0x0101e80000100800 */
[----:B0-----:R-:W4:Y:S01]  /*21400*/  LDL.LU R25, [R1+0xf4] ;  /* 0x0000f40001197983 */ /* 0x001f220000300800 */
[----:B--2---:R-:W-:-:S05]  /*21410*/  @!P2 IMAD.MOV.U32 R14, RZ, RZ, R9 ;  /* 0x000000ffff0ea224 */ /* 0x004fca00078e0009 */
[----:B---3--:R-:W2:Y:S04]  /*21420*/  @!P2 LDG.E.U16 R27, desc[UR8][R14.64] ;  /* 0x000000080e1ba981 */ /* 0x008ea8000c1e1500 */
[----:B------:R-:W3:Y:S01]  /*21430*/  LDL R15, [R1+0x314] ;  /* 0x00031400010f7983 */ /* 0x000ee20000100800 */
[----:B------:R-:W-:Y:S01]  /*21440*/  PRMT R29, RZ, 0x7610, R29 ;  /* 0x00007610ff1d7816 */ /* 0x000fe2000000001d */
[----:B------:R-:W0:Y:S02]  /*21450*/  S2R R26, SR_TID.X ;  /* 0x00000000001a7919 */ /* 0x000e240000002100 */
[----:B--2---:R1:W-:Y:S01]  /*21460*/  STL [R1+0x18fc], R27 ;  /* 0x0018fc1b01007387 */ /* 0x0043e20000100800 */
[----:B---3--:R-:W-:Y:S02]  /*21470*/  @!P2 IMAD.MOV.U32 R14, RZ, RZ, R15 ;  /* 0x000000ffff0ea224 */ /* 0x008fe400078e000f */
[----:B------:R-:W-:Y:S01]  /*21480*/  @!P2 IMAD.MOV.U32 R15, RZ, RZ, R28 ;  /* 0x000000ffff0fa224 */ /* 0x000fe200078e001c */
[----:B-1----:R-:W2:Y:S04]  /*21490*/  LDL.LU R27, [R1+0x110] ;  /* 0x00011000011b7983 */ /* 0x002ea80000300800 */
[----:B------:R1:W-:Y:S04]  /*214a0*/  STL [R1+0xe34], R28 ;  /* 0x000e341c01007387 */ /* 0x0003e80000100800 */
[----:B------:R-:W3:Y:S04]  /*214b0*/  @!P2 LDG.E.U16 R29, desc[UR8][R14.64] ;  /* 0x000000080e1da981 */ /* 0x000ee8000c1e1500 */
[----:B-1----:R-:W2:Y:S04]  /*214c0*/  LDL.LU R28, [R1+0x114] ;  /* 0x00011400011c7983 */ /* 0x002ea80000300800 */
[----:B------:R-:W2:Y:S01]  /*214d0*/  LDL.LU R15, [R1+0x130] ;  /* 0x00013000010f7983 */ /* 0x000ea20000300800 */
[----:B0-----:R-:W-:-:S05]  /*214e0*/  LOP3.LUT R26, R26, 0x3f, RZ, 0xc0, !PT ;  /* 0x0000003f1a1a7812 */ /* 0x001fca00078ec0ff */
[----:B------:R-:W-:-:S05]  /*214f0*/  IMAD.SHL.U32 R9, R26, 0x2, RZ ;  /* 0x000000021a097824 */ /* 0x000fca00078e00ff */
[----:B------:R-:W-:-:S05]  /*21500*/  LOP3.LUT R9, R9, 0x40, RZ, 0x3c, !PT ;  /* 0x0000004009097812 */ /* 0x000fca00078e3cff */
[----:B--2---:R-:W-:Y:S04]  /*21510*/  STS.U16 [R9+UR5+0x1c80], R15 ;  /* 0x001c800f09007988 */ /* 0x004fe80008000405 */
        /* <DEDUP_REMOVED lines=12> */
[----:B------:R1:W-:Y:S04]  /*215e0*/  STS.U16 [R9+UR5+0x5400], R7 ;  /* 0x0054000709007988 */ /* 0x0003e80008000405 */
[----:B------:R2:W-:Y:S04]  /*215f0*/  STS.U16 [R9+UR5+0x5480], R6 ;  /* 0x0054800609007988 */ /* 0x0005e80008000405 */
[----:B------:R-:W-:Y:S04]  /*21600*/  STS.U16 [R9+UR5+0x5c00], R16 ;  /* 0x005c001009007988 */ /* 0x000fe80008000405 */
[----:B------:R4:W-:Y:S04]  /*21610*/  STS.U16 [R9+UR5+0x5c80], R18 ;  /* 0x005c801209007988 */ /* 0x0009e80008000405 */
[----:B------:R2:W-:Y:S04]  /*21620*/  STS.U16 [R9+UR5+0x6400], R20 ;  /* 0x0064001409007988 */ /* 0x0005e80008000405 */
[----:B0-----:R-:W3:Y:S04]  /*21630*/  LDL.LU R8, [R1+0x178] ;  /* 0x0001780001087983 */ /* 0x001ee80000300800 */
[----:B-1----:R-:W3:Y:S04]  /*21640*/  LDL.LU R7, [R1+0x174] ;  /* 0x0001740001077983 */ /* 0x002ee80000300800 */
[----:B--2---:R-:W2:Y:S04]  /*21650*/  LDL.LU R6, [R1+0x160] ;  /* 0x0001600001067983 */ /* 0x004ea80000300800 */
[----:B----4-:R-:W4:Y:S04]  /*21660*/  LDL.LU R18, [R1+0x15c] ;  /* 0x00015c0001127983 */ /* 0x010f280000300800 */
[----:B------:R-:W4:Y:S04]  /*21670*/  LDL.LU R20, [R1+0x148] ;  /* 0x0001480001147983 */ /* 0x000f280000300800 */
        /* <DEDUP_REMOVED lines=10> */
[----:B------:R0:W-:Y:S04]  /*21720*/  STS.U16 [R9+UR5+0x6480], R0 ;  /* 0x0064800009007988 */ /* 0x0001e80008000405 */
[----:B------:R-:W4:Y:S04]  /*21730*/  LDL.LU R11, [R1+0x48] ;  /* 0x00004800010b7983 */ /* 0x000f280000300800 */
[----:B------:R1:W-:Y:S04]  /*21740*/  STS.U16 [R9+UR5+0x6c00], R24 ;  /* 0x006c001809007988 */ /* 0x0003e80008000405 */
[----:B------:R1:W-:Y:S04]  /*21750*/  STS.U16 [R9+UR5+0x6c80], R22 ;  /* 0x006c801609007988 */ /* 0x0003e80008000405 */
[----:B------:R1:W-:Y:S01]  /*21760*/  STS.U16 [R9+UR5+0x7400], R5 ;  /* 0x0074000509007988 */ /* 0x0003e20008000405 */
[----:B------:R-:W-:-:S03]  /*21770*/  IMAD.SHL.U32 R27, R26, 0x2, RZ ;  /* 0x000000021a1b7824 */ /* 0x000fc600078e00ff */
[----:B0-----:R-:W4:Y:S04]  /*21780*/  LDL.LU R0, [R1+0x2c] ;  /* 0x00002c0001007983 */ /* 0x001f280000300800 */
[----:B-1----:R-:W4:Y:S04]  /*21790*/  LDL.LU R24, [R1+0xec] ;  /* 0x0000ec0001187983 */ /* 0x002f280000300800 */
[----:B------:R-:W4:Y:S04]  /*217a0*/  LDL.LU R22, [R1+0x108] ;  /* 0x0001080001167983 */ /* 0x000f280000300800 */
[----:B------:R-:W4:Y:S04]  /*217b0*/  LDL.LU R5, [R1+0x10c] ;  /* 0x00010c0001057983 */ /* 0x000f280000300800 */
[----:B------:R-:W4:Y:S04]  /*217c0*/  LDL.LU R10, [R1+0x28] ;  /* 0x00002800010a7983 */ /* 0x000f280000300800 */
[----:B------:R-:W4:Y:S04]  /*217d0*/  LDL.LU R16, [R1+0xc] ;  /* 0x00000c0001107983 */ /* 0x000f280000300800 */
[----:B------:R-:W4:Y:S04]  /*217e0*/  LDL.LU R26, [R1+0x8] ;  /* 0x00000800011a7983 */ /* 0x000f280000300800 */
[----:B------:R0:W-:Y:S04]  /*217f0*/  STS.U16 [R9+UR5+0x7480], R4 ;  /* 0x0074800409007988 */ /* 0x0001e80008000405 */
[----:B------:R1:W-:Y:S04]  /*21800*/  STS.U16 [R9+UR5+0x7c00], R3 ;  /* 0x007c000309007988 */ /* 0x0003e80008000405 */
[----:B------:R1:W-:Y:S04]  /*21810*/  STS.U16 [R9+UR5+0x7c80], R2 ;  /* 0x007c800209007988 */ /* 0x0003e80008000405 */
[----:B0-----:R-:W4:Y:S04]  /*21820*/  LDL.LU R4, [R1+0x128] ;  /* 0x0001280001047983 */ /* 0x001f280000300800 */
[----:B-1----:R-:W4:Y:S04]  /*21830*/  LDL.LU R3, [R1+0x12c] ;  /* 0x00012c0001037983 */ /* 0x002f280000300800 */
[----:B------:R-:W4:Y:S04]  /*21840*/  LDL.LU R9, [R1+0x1914] ;  /* 0x0019140001097983 */ /* 0x000f280000300800 */
[----:B------:R-:W4:Y:S01]  /*21850*/  LDL.LU R2, [R1+0x144] ;  /* 0x0001440001027983 */ /* 0x000f220000300800 */
[----:B------:R-:W-:-:S05]  /*21860*/  LOP3.LUT R27, R27, 0x50, RZ, 0x3c, !PT ;  /* 0x000000501b1b7812 */ /* 0x000fca00078e3cff */
[----:B---3--:R0:W-:Y:S04]  /*21870*/  STS.U16 [R27+UR5+0x500], R8 ;  /* 0x000500081b007988 */ /* 0x0081e80008000405 */
[----:B------:R1:W-:Y:S04]  /*21880*/  STS.U16 [R27+UR5+0x580], R7 ;  /* 0x000580071b007988 */ /* 0x0003e80008000405 */
[----:B--2---:R2:W-:Y:S04]  /*21890*/  STS.U16 [R27+UR5+0xd00], R6 ;  /* 0x000d00061b007988 */ /* 0x0045e80008000405 */
[----:B----4-:R3:W-:Y:S04]  /*218a0*/  STS.U16 [R27+UR5+0xd80], R18 ;  /* 0x000d80121b007988 */ /* 0x0107e80008000405 */
[----:B------:R4:W-:Y:S04]  /*218b0*/  STS.U16 [R27+UR5+0x1500], R20 ;  /* 0x001500141b007988 */ /* 0x0009e80008000405 */
[----:B0-----:R-:W4:Y:S04]  /*218c0*/  LDL.LU R8, [R1+0x1910] ;  /* 0x0019100001087983 */ /* 0x001f280000300800 */
[----:B-1----:R-:W4:Y:S04]  /*218d0*/  LDL.LU R7, [R1+0x190c] ;  /* 0x00190c0001077983 */ /* 0x002f280000300800 */
[----:B--2---:R-:W2:Y:S04]  /*218e0*/  LDL.LU R6, [R1+0x1908] ;  /* 0x0019080001067983 */ /* 0x004ea80000300800 */
[----:B---3--:R-:W3:Y:S04]  /*218f0*/  LDL.LU R18, [R1+0x1904] ;  /* 0x0019040001127983 */ /* 0x008ee80000300800 */
[----:B----4-:R-:W4:Y:S04]  /*21900*/  LDL.LU R20, [R1+0x1900] ;  /* 0x0019000001147983 */ /* 0x010f280000300800 */
        /* <DEDUP_REMOVED lines=19> */
[----:B-1----:R-:W2:Y:S01]  /*21a40*/  LDL.LU R23, [R1+0x16c] ;  /* 0x00016c0001177983 */ /* 0x002ea20000300800 */
[----:B------:R-:W0:Y:S03]  /*21a50*/  S2R R0, SR_TID.X ;  /* 0x0000000000007919 */ /* 0x000e260000002100 */
[----:B------:R-:W2:Y:S04]  /*21a60*/  LDL.LU R17, [R1+0x158] ;  /* 0x0001580001117983 */ /* 0x000ea80000300800 */
[----:B------:R-:W2:Y:S04]  /*21a70*/  LDL.LU R13, [R1+0x154] ;  /* 0x00015400010d7983 */ /* 0x000ea80000300800 */
[----:B------:R-:W2:Y:S04]  /*21a80*/  LDL.LU R12, [R1+0x140] ;  /* 0x00014000010c7983 */ /* 0x000ea80000300800 */
[----:B------:R1:W-:Y:S04]  /*21a90*/  STS.U16 [R27+UR5+0x5d80], R10 ;  /* 0x005d800a1b007988 */ /* 0x0003e80008000405 */
[----:B------:R-:W2:Y:S04]  /*21aa0*/  LDL.LU R11, [R1+0x13c] ;  /* 0x00013c00010b7983 */ /* 0x000ea80000300800 */
[----:B------:R0:W-:Y:S04]  /*21ab0*/  STS.U16 [R27+UR5+0x6500], R16 ;  /* 0x006500101b007988 */ /* 0x0001e80008000405 */
[----:B-1----:R-:W2:Y:S04]  /*21ac0*/  LDL.LU R10, [R1+0x124] ;  /* 0x00012400010a7983 */ /* 0x002ea80000300800 */
[----:B0-----:R-:W2:Y:S01]  /*21ad0*/  LDL.LU R16, [R1+0x120] ;  /* 0x0001200001107983 */ /* 0x001ea20000300800 */
        /* <DEDUP_REMOVED lines=10> */
[----:B------:R0:W-:Y:S04]  /*21b80*/  STS.U16 [R27+UR5+0x6580], R26 ;  /* 0x0065801a1b007988 */ /* 0x0001e80008000405 */
[----:B------:R-:W2:Y:S01]  /*21b90*/  LDL.LU R19, [R1+0x20] ;  /* 0x0000200001137983 */ /* 0x000ea20000300800 */
[----:B------:R-:W-:-:S03]  /*21ba0*/  IMAD.SHL.U32 R21, R4, 0x2, RZ ;  /* 0x0000000204157824 */ /* 0x000fc600078e00ff */
[----:B0-----:R-:W2:Y:S02]  /*21bb0*/  LDL.LU R26, [R1+0x4] ;  /* 0x00000400011a7983 */ /* 0x001ea40000300800 */
[----:B------:R-:W-:Y:S02]  /*21bc0*/  LOP3.LUT R21, R21, 0x60, RZ, 0x3c, !PT ;  /* 0x0000006015157812 */ /* 0x000fe400078e3cff */
[----:B----4-:R0:W-:Y:S04]  /*21bd0*/  STS.U16 [R27+UR5+0x6d00], R20 ;  /* 0x006d00141b007988 */ /* 0x0101e80008000405 */
[----:B---3--:R1:W-:Y:S04]  /*21be0*/  STS.U16 [R27+UR5+0x6d80], R18 ;  /* 0x006d80121b007988 */ /* 0x0083e80008000405 */
[----:B--2---:R2:W-:Y:S04]  /*21bf0*/  STS.U16 [R27+UR5+0x7500], R6 ;  /* 0x007500061b007988 */ /* 0x0045e80008000405 */
[----:B------:R3:W-:Y:S04]  /*21c00*/  STS.U16 [R27+UR5+0x7580], R7 ;  /* 0x007580071b007988 */ /* 0x0007e80008000405 */
[----:B------:R4:W-:Y:S04]  /*21c10*/  STS.U16 [R27+UR5+0x7d00], R8 ;  /* 0x007d00081b007988 */ /* 0x0009e80008000405 */
[----:B------:R2:W-:Y:S04]  /*21c20*/  STS.U16 [R27+UR5+0x7d80], R9 ;  /* 0x007d80091b007988 */ /* 0x0005e80008000405 */
[----:B0-----:R-:W2:Y:S04]  /*21c30*/  LDL.LU R20, [R1+0xa4] ;  /* 0x0000a40001147983 */ /* 0x001ea80000300800 */
[----:B-1----:R-:W2:Y:S04]  /*21c40*/  LDL.LU R18, [R1+0xc0] ;  /* 0x0000c00001127983 */ /* 0x002ea80000300800 */
[----:B--2---:R-:W2:Y:S04]  /*21c50*/  LDL.LU R6, [R1+0xc4] ;  /* 0x0000c40001067983 */ /* 0x004ea80000300800 */
[----:B---3--:R-:W3:Y:S04]  /*21c60*/  LDL.LU R7, [R1+0xe0] ;  /* 0x0000e00001077983 */ /* 0x008ee80000300800 */
[----:B----4-:R-:W4:Y:S04]  /*21c70*/  LDL.LU R8, [R1+0xe4] ;  /* 0x0000e40001087983 */ /* 0x010f280000300800 */
[----:B------:R-:W2:Y:S04]  /*21c80*/  LDL.LU R27, [R1+0x18fc] ;  /* 0x0018fc00011b7983 */ /* 0x000ea80000300800 */
[----:B------:R-:W2:Y:S04]  /*21c90*/  LDL.LU R9, [R1+0x100] ;  /* 0x0001000001097983 */ /* 0x000ea80000300800 */
[----:B------:R0:W-:Y:S04]  /*21ca0*/  STS.U16 [R21+UR5+0x600], R25 ;  /* 0x0006001915007988 */ /* 0x0001e80008000405 */
[----:B------:R1:W-:Y:S04]  /*21cb0*/  STS.U16 [R21+UR5+0x680], R23 ;  /* 0x0006801715007988 */ /* 0x0003e80008000405 */
[----:B0-----:R-:W3:Y:S04]  /*21cc0*/  LDL.LU R25, [R1+0x18f8] ;  /* 0x0018f80001197983 */ /* 0x001ee80000300800 */
[----:B-1----:R-:W3:Y:S04]  /*21cd0*/  LDL.LU R23, [R1+0x18f4] ;  /* 0x0018f40001177983 */ /* 0x002ee80000300800 */
[----:B------:R0:W-:Y:S04]  /*21ce0*/  STS.U16 [R21+UR5+0xe00], R17 ;  /* 0x000e001115007988 */ /* 0x0001e80008000405 */
[----:B------:R1:W-:Y:S04]  /*21cf0*/  STS.U16 [R21+UR5+0xe80], R13 ;  /* 0x000e800d15007988 */ /* 0x0003e80008000405 */
[----:B------:R1:W-:Y:S04]  /*21d00*/  STS.U16 [R21+UR5+0x1600], R12 ;  /* 0x0016000c15007988 */ /* 0x0003e80008000405 */
[----:B------:R1:W-:Y:S04]  /*21d10*/  STS.U16 [R21+UR5+0x1680], R11 ;  /* 0x0016800b15007988 */ /* 0x0003e80008000405 */
[----:B0-----:R-:W3:Y:S04]  /*21d20*/  LDL.LU R17, [R1+0x18f0] ;  /* 0x0018f00001117983 */ /* 0x001ee80000300800 */
[----:B-1----:R-:W3:Y:S04]  /*21d30*/  LDL.LU R13, [R1+0x18ec] ;  /* 0x0018ec00010d7983 */ /* 0x002ee80000300800 */
[----:B------:R-:W3:Y:S04]  /*21d40*/  LDL.LU R12, [R1+0x18e8] ;  /* 0x0018e800010c7983 */ /* 0x000ee80000300800 */
[----:B------:R-:W3:Y:S04]  /*21d50*/  LDL.LU R11, [R1+0x18e4] ;  /* 0x0018e400010b7983 */ /* 0x000ee80000300800 */
[----:B------:R0:W-:Y:S04]  /*21d60*/  STS.U16 [R21+UR5+0x1e00], R10 ;  /* 0x001e000a15007988 */ /* 0x0001e80008000405 */
[----:B------:R1:W-:Y:S04]  /*21d70*/  STS.U16 [R21+UR5+0x1e80], R16 ;  /* 0x001e801015007988 */ /* 0x0003e80008000405 */
[----:B0-----:R-:W3:Y:S04]  /*21d80*/  LDL.LU R10, [R1+0x18e0] ;  /* 0x0018e000010a7983 */ /* 0x001ee80000300800 */
[----:B-1----:R-:W3:Y:S04]  /*21d90*/  LDL.LU R16, [R1+0x18dc] ;  /* 0x0018dc0001107983 */ /* 0x002ee80000300800 */
[----:B------:R0:W-:Y:S04]  /*21da0*/  STS.U16 [R21+UR5+0x2600], R0 ;  /* 0x0026000015007988 */ /* 0x0001e80008000405 */
[----:B0-----:R-:W3:Y:S04]  /*21db0*/  LDL.LU R0, [R1+0x18d8] ;  /* 0x0018d80001007983 */ /* 0x001ee80000300800 */
[----:B--2---:R-:W-:Y:S04]  /*21dc0*/  STS.U16 [R21+UR5+0x2680], R9 ;  /* 0x0026800915007988 */ /* 0x004fe80008000405 */
[----:B----4-:R-:W-:Y:S04]  /*21dd0*/  STS.U16 [R21+UR5+0x2e00], R8 ;  /* 0x002e000815007988 */ /* 0x010fe80008000405 */
[----:B---3--:R-:W-:Y:S04]  /*21de0*/  STS.U16 [R21+UR5+0x2e80], R7 ;  /* 0x002e800715007988 */ /* 0x008fe80008000405 */
        /* <DEDUP_REMOVED lines=13> */
[----:B0-----:R-:W2:Y:S04]  /*21ec0*/  LDL.LU R19, [R1+0x168] ;  /* 0x0001680001137983 */ /* 0x001ea80000300800 */
[----:B-1----:R-:W3:Y:S04]  /*21ed0*/  LDL.LU R26, [R1+0x164] ;  /* 0x00016400011a7983 */ /* 0x002ee80000300800 */
[----:B------:R-:W4:Y:S04]  /*21ee0*/  LDL.LU R28, [R1+0x150] ;  /* 0x00015000011c7983 */ /* 0x000f280000300800 */
[----:B------:R0:W-:Y:S04]  /*21ef0*/  STS.U16 [R21+UR5+0x6680], R0 ;  /* 0x0066800015007988 */ /* 0x0001e80008000405 */
[----:B0-----:R-:W4:Y:S04]  /*21f00*/  LDL.LU R0, [R1+0x14c] ;  /* 0x00014c0001007983 */ /* 0x001f280000300800 */
        /* <DEDUP_REMOVED lines=21> */
[----:B------:R-:W4:Y:S04]  /*22060*/  LDL.LU R11, [R1+0x118] ;  /* 0x00011800010b7983 */ /* 0x000f280000300800 */
[----:B------:R-:W4:Y:S04]  /*22070*/  LDL.LU R12, [R1+0x11c] ;  /* 0x00011c00010c7983 */ /* 0x000f280000300800 */
[----:B------:R-:W4:Y:S04]  /*22080*/  LDL.LU R13, [R1+0x134] ;  /* 0x00013400010d7983 */ /* 0x000f280000300800 */
[----:B------:R-:W4:Y:S04]  /*22090*/  LDL.LU R21, [R1+0x18d4] ;  /* 0x0018d40001157983 */ /* 0x000f280000300800 */
[----:B------:R-:W4:Y:S01]  /*220a0*/  LDL.LU R17, [R1+0x138] ;  /* 0x0001380001117983 */ /* 0x000f220000300800 */
[----:B------:R-:W-:-:S05]  /*220b0*/  IMAD.SHL.U32 R4, R4, 0x2, RZ ;  /* 0x0000000204047824 */ /* 0x000fca00078e00ff */
[----:B------:R-:W-:-:S05]  /*220c0*/  LOP3.LUT R4, R4, 0x70, RZ, 0x3c, !PT ;  /* 0x0000007004047812 */ /* 0x000fca00078e3cff */
[----:B--2---:R0:W-:Y:S04]  /*220d0*/  STS.U16 [R4+UR5+0x700], R19 ;  /* 0x0007001304007988 */ /* 0x0041e80008000405 */
[----:B---3--:R1:W-:Y:S04]  /*220e0*/  STS.U16 [R4+UR5+0x780], R26 ;  /* 0x0007801a04007988 */ /* 0x0083e80008000405 */
[----:B----4-:R2:W-:Y:S04]  /*220f0*/  STS.U16 [R4+UR5+0xf00], R28 ;  /* 0x000f001c04007988 */ /* 0x0105e80008000405 */
[----:B0-----:R-:W3:Y:S04]  /*22100*/  LDL.LU R19, [R1+0x18d0] ;  /* 0x0018d00001137983 */ /* 0x001ee80000300800 */
[----:B-1----:R-:W4:Y:S04]  /*22110*/  LDL.LU R26, [R1+0x18cc] ;  /* 0x0018cc00011a7983 */ /* 0x002f280000300800 */
[----:B--2---:R-:W2:Y:S04]  /*22120*/  LDL.LU R28, [R1+0x30c] ;  /* 0x00030c00011c7983 */ /* 0x004ea80000300800 */
        /* <DEDUP_REMOVED lines=16> */
[----:B0-----:R-:W3:Y:S04]  /*22230*/  LDL R2, [R1+0x308] ;  /* 0x0003080001027983 */ /* 0x001ee80000100800 */
[----:B-1----:R-:W3:Y:S04]  /*22240*/  LDL R3, [R1+0x284] ;  /* 0x0002840001037983 */ /* 0x002ee80000100800 */
[----:B------:R-:W-:Y:S04]  /*22250*/  STS.U16 [R4+UR5+0x4f00], R5 ;  /* 0x004f000504007988 */ /* 0x000fe80008000405 */
[----:B------:R-:W-:Y:S04]  /*22260*/  STS.U16 [R4+UR5+0x4f80], R22 ;  /* 0x004f801604007988 */ /* 0x000fe80008000405 */
[----:B------:R-:W-:Y:S04]  /*22270*/  STS.U16 [R4+UR5+0x5700], R24 ;  /* 0x0057001804007988 */ /* 0x000fe80008000405 */
[----:B------:R-:W-:Y:S04]  /*22280*/  STS.U16 [R4+UR5+0x5780], R14 ;  /* 0x0057800e04007988 */ /* 0x000fe80008000405 */
[----:B------:R-:W-:Y:S04]  /*22290*/  STS.U16 [R4+UR5+0x5f00], R15 ;  /* 0x005f000f04007988 */ /* 0x000fe80008000405 */
[----:B--2---:R0:W-:Y:S04]  /*222a0*/  STS.U16 [R4+UR5+0x5f80], R0 ;  /* 0x005f800004007988 */ /* 0x0041e80008000405 */
[----:B----4-:R-:W-:Y:S04]  /*222b0*/  STS.U16 [R4+UR5+0x6700], R26 ;  /* 0x0067001a04007988 */ /* 0x010fe80008000405 */
[----:B---3--:R-:W-:Y:S04]  /*222c0*/  STS.U16 [R4+UR5+0x6780], R19 ;  /* 0x0067801304007988 */ /* 0x008fe80008000405 */
[----:B------:R-:W-:Y:S04]  /*222d0*/  STS.U16 [R4+UR5+0x6f00], R21 ;  /* 0x006f001504007988 */ /* 0x000fe80008000405 */
[----:B------:R-:W-:Y:S04]  /*222e0*/  STS.U16 [R4+UR5+0x6f80], R23 ;  /* 0x006f801704007988 */ /* 0x000fe80008000405 */
[----:B------:R-:W-:Y:S04]  /*222f0*/  STS.U16 [R4+UR5+0x7700], R25 ;  /* 0x0077001904007988 */ /* 0x000fe80008000405 */
[----:B------:R-:W-:Y:S04]  /*22300*/  STS.U16 [R4+UR5+0x7780], R27 ;  /* 0x0077801b04007988 */ /* 0x000fe80008000405 */
[----:B------:R-:W-:Y:S04]  /*22310*/  STS.U16 [R4+UR5+0x7f00], R28 ;  /* 0x007f001c04007988 */ /* 0x000fe80008000405 */
[----:B------:R-:W-:Y:S01]  /*22320*/  STS.U16 [R4+UR5+0x7f80], R29 ;  /* 0x007f801d04007988 */ /* 0x000fe20008000405 */
[----:B------:R-:W-:Y:S06]  /*22330*/  BAR.SYNC.DEFER_BLOCKING 0x0 ;  /* 0x0000000000007b1d */ /* 0x000fec0000010000 */
[----:B0-----:R-:W2:Y:S04]  /*22340*/  LDL R0, [R1+0x304] ;  /* 0x0003040001007983 */ /* 0x001ea80000100800 */
[----:B------:R-:W-:Y:S04]  /*22350*/  LDSM.16.MT88.4 R8, [R2+UR5+0x8000] ;  /* 0x008000050208783b */ /* 0x000fe80008004200 */
[----:B------:R-:W0:Y:S04]  /*22360*/  LDSM.16.M88.4 R12, [R3+UR5] ;  /* 0x00000005030c783b */ /* 0x000e280008000200 */
[----:B------:R-:W1:Y:S04]  /*22370*/  LDSM.16.M88.4 R4, [R3+UR5+0x1000] ;  /* 0x001000050304783b */ /* 0x000e680008000200 */
[----:B------:R-:W3:Y:S04]  /*22380*/  LDSM.16.M88.4 R20, [R3+UR5+0x3000] ;  /* 0x003000050314783b */ /* 0x000ee80008000200 */
[----:B------:R-:W4:Y:S04]  /*22390*/  LDSM.16.M88.4 R16, [R3+UR5+0x2000] ;  /* 0x002000050310783b */ /* 0x000f280008000200 */
[----:B------:R-:W-:Y:S04]  /*223a0*/  LDSM.16.M88.4 R24, [R3+UR5+0x6000] ;  /* 0x006000050318783b */ /* 0x000fe80008000200 */
[----:B0-----:R-:W-:Y:S04]  /*223b0*/  STL.64 [R1+0x50], R12 ;  /* 0x0000500c01007387 */ /* 0x001fe80000100a00 */
[----:B------:R-:W-:Y:S04]  /*223c0*/  STL.64 [R1+0x58], R14 ;  /* 0x0000580e01007387 */ /* 0x000fe80000100a00 */
[----:B------:R-:W0:Y:S04]  /*223d0*/  LDSM.16.M88.4 R12, [R3+UR5+0x4000] ;  /* 0x00400005030c783b */ /* 0x000e280008000200 */
[----:B-1----:R-:W-:Y:S04]  /*223e0*/  STL.64 [R1+0x40], R4 ;  /* 0x0000400401007387 */ /* 0x002fe80000100a00 */
[----:B------:R-:W-:Y:S04]  /*223f0*/  STL.64 [R1+0x48], R6 ;  /* 0x0000480601007387 */ /* 0x000fe80000100a00 */
[----:B------:R-:W1:Y:S04]  /*22400*/  LDSM.16.M88.4 R4, [R3+UR5+0x5000] ;  /* 0x005000050304783b */ /* 0x000e680008000200 */
[----:B---3--:R-:W-:Y:S04]  /*22410*/  STL.64 [R1+0x20], R20 ;  /* 0x0000201401007387 */ /* 0x008fe80000100a00 */
[----:B------:R-:W-:Y:S04]  /*22420*/  STL.64 [R1+0x28], R22 ;  /* 0x0000281601007387 */ /* 0x000fe80000100a00 */
[----:B----4-:R-:W-:Y:S04]  /*22430*/  STL.64 [R1+0x30], R16 ;  /* 0x0000301001007387 */ /* 0x010fe80000100a00 */
[----:B------:R-:W-:Y:S04]  /*22440*/  LDSM.16.MT88.4 R20, [R2+UR5+0x8400] ;  /* 0x008400050214783b */ /* 0x000fe80008004200 */
[----:B0-----:R-:W-:Y:S04]  /*22450*/  STL.64 [R1+0x10], R12 ;  /* 0x0000100c01007387 */ /* 0x001fe80000100a00 */
[----:B------:R-:W-:Y:S04]  /*22460*/  STL.64 [R1+0x18], R14 ;  /* 0x0000180e01007387 */ /* 0x000fe80000100a00 */
[----:B------:R-:W-:Y:S04]  /*22470*/  STL.64 [R1+0x38], R18 ;  /* 0x0000381201007387 */ /* 0x000fe80000100a00 */
[----:B-1----:R-:W-:Y:S04]  /*22480*/  STL.64 [R1], R4 ;  /* 0x0000000401007387 */ /* 0x002fe80000100a00 */
[----:B------:R-:W-:Y:S04]  /*22490*/  STL.64 [R1+0x8], R6 ;  /* 0x0000080601007387 */ /* 0x000fe80000100a00 */
[----:B------:R0:W-:Y:S04]  /*224a0*/  STL.64 [R1+0x18b0], R16 ;  /* 0x0018b01001007387 */ /* 0x0001e80000100a00 */
[----:B------:R-:W1:Y:S04]  /*224b0*/  LDSM.16.M88.4 R4, [R3+UR5+0x7000] ;  /* 0x007000050304783b */ /* 0x000e680008000200 */
[----:B0-----:R-:W3:Y:S04]  /*224c0*/  LDL.LU.64 R16, [R1+0x40] ;  /* 0x0000400001107983 */ /* 0x001ee80000300a00 */
[----:B------:R-:W-:Y:S04]  /*224d0*/  STL [R1+0x1780], R27 ;  /* 0x0017801b01007387 */ /* 0x000fe80000100800 */
[----:B------:R-:W-:Y:S04]  /*224e0*/  STL [R1+0x1898], R26 ;  /* 0x0018981a01007387 */ /* 0x000fe80000100800 */
[----:B------:R0:W-:Y:S04]  /*224f0*/  STL.64 [R1+0x1890], R24 ;  /* 0x0018901801007387 */ /* 0x0001e80000100a00 */
[----:B0-----:R-:W4:Y:S04]  /*22500*/  LDL.LU.64 R24, [R1+0x250] ;  /* 0x0002500001187983 */ /* 0x001f280000300a00 */
[----:B------:R-:W3:Y:S04]  /*22510*/  LDL.LU.64 R26, [R1+0x258] ;  /* 0x00025800011a7983 */ /* 0x000ee80000300a00 */
[----:B--2---:R-:W0:Y:S04]  /*22520*/  LDSM.16.MT88.4 R12, [R0+UR5+0x8000] ;  /* 0x00800005000c783b */ /* 0x004e280008004200 */
[----:B---3--:R-:W-:Y:S04]  /*22530*/  STL.64 [R1+0x18c0], R26 ;  /* 0x0018c01a01007387 */ /* 0x008fe80000100a00 */
[----:B----4-:R2:W-:Y:S04]  /*22540*/  STL.64 [R1+0x18b8], R24 ;  /* 0x0018b81801007387 */ /* 0x0105e80000100a00 */
[----:B--2---:R-:W2:Y:S04]  /*22550*/  LDL.LU.64 R24, [R1+0x260] ;  /* 0x0002600001187983 */ /* 0x004ea80000300a00 */
[----:B------:R-:W2:Y:S04]  /*22560*/  LDL.LU.64 R26, [R1+0x268] ;  /* 0x00026800011a7983 */ /* 0x000ea80000300a00 */
[----:B-1----:R-:W-:Y:S04]  /*22570*/  STL [R1+0x186c], R4 ;  /* 0x00186c0401007387 */ /* 0x002fe80000100800 */
[----:B------:R1:W-:Y:S04]  /*22580*/  STL [R1+0x1868], R5 ;  /* 0x0018680501007387 */ /* 0x0003e80000100800 */
[----:B------:R-:W-:Y:S04]  /*22590*/  STL [R1+0x174c], R6 ;  /* 0x00174c0601007387 */ /* 0x000fe80000100800 */
[----:B------:R3:W-:Y:S04]  /*225a0*/  STL [R1+0x1748], R7 ;  /* 0x0017480701007387 */ /* 0x0007e80000100800 */
[----:B-1----:R-:W4:Y:S04]  /*225b0*/  LDL.LU.64 R4, [R1+0x270] ;  /* 0x0002700001047983 */ /* 0x002f280000300a00 */
[----:B---3--:R-:W4:Y:S04]  /*225c0*/  LDL.LU.64 R6, [R1+0x278] ;  /* 0x0002780001067983 */ /* 0x008f280000300a00 */
[----:B0-----:R-:W-:Y:S04]  /*225d0*/  STL.64 [R1+0x1878], R14 ;  /* 0x0018780e01007387 */ /* 0x001fe80000100a00 */
[----:B------:R0:W-:Y:S04]  /*225e0*/  STL.64 [R1+0x1870], R12 ;  /* 0x0018700c01007387 */ /* 0x0001e80000100a00 */
[----:B0-----:R-:W4:Y:S04]  /*225f0*/  LDL.LU.64 R12, [R1+0x50] ;  /* 0x00005000010c7983 */ /* 0x001f280000300a00 */
[----:B------:R-:W-:Y:S04]  /*22600*/  STL [R1+0x179c], R0 ;  /* 0x00179c0001007387 */ /* 0x000fe80000100800 */
[----:B------:R-:W-:Y:S04]  /*22610*/  STL.64 [R1+0x17c0], R22 ;  /* 0x0017c01601007387 */ /* 0x000fe80000100a00 */
[----:B------:R4:W-:Y:S04]  /*22620*/  STL.64 [R1+0x17b8], R20 ;  /* 0x0017b81401007387 */ /* 0x0009e80000100a00 */
[----:B------:R-:W-:Y:S01]  /*22630*/  STL [R1+0x17a0], R2 ;  /* 0x0017a00201007387 */ /* 0x000fe20000100800 */
[----:B----4-:R-:W-:Y:S01]  /*22640*/  HMMA.16816.F32.BF16 R20, R8, R12, R4 ;  /* 0x0000000c0814723c */ /* 0x010fe20000041804 */
[----:B------:R-:W-:-:S02]  /*22650*/  IMAD.MOV.U32 R7, RZ, RZ, R12 ;  /* 0x000000ffff077224 */ /* 0x000fc400078e000c */
[----:B------:R-:W-:-:S15]  /*22660*/  IMAD.MOV.U32 R6, RZ, RZ, R13 ;  /* 0x000000ffff067224 */ /* 0x000fde00078e000d */
[----:B------:R-:W-:Y:S01]  /*22670*/  NOP ;  /* 0x0000000000007918 */ /* 0x000fe20000000000 */
[----:B------:R0:W-:Y:S04]  /*22680*/  STL.64 [R1+0x70], R20 ;  /* 0x0000701401007387 */ /* 0x0001e80000100a00 */
[----:B------:R1:W-:Y:S04]  /*22690*/  STL.64 [R1+0x78], R22 ;  /* 0x0000781601007387 */ /* 0x0003e80000100a00 */
[----:B0-----:R-:W3:Y:S04]  /*226a0*/  LDL.LU.64 R20, [R1+0x240] ;  /* 0x0002400001147983 */ /* 0x001ee80000300a00 */
[----:B-1----:R-:W3:Y:S04]  /*226b0*/  LDL.LU.64 R22, [R1+0x248] ;  /* 0x0002480001167983 */ /* 0x002ee80000300a00 */
[----:B------:R-:W4:Y:S04]  /*226c0*/  LDL.LU.64 R12, [R1+0x220] ;  /* 0x00022000010c7983 */ /* 0x000f280000300a00 */
[----:B------:R-:W3:Y:S01]  /*226d0*/  LDL.LU.64 R14, [R1+0x228] ;  /* 0x00022800010e7983 */ /* 0x000ee20000300a00 */
[----:B--2---:R-:W-:Y:S01]  /*226e0*/  HMMA.16816.F32.BF16 R24, R8, R16, R24 ;  /* 0x000000100818723c */ /* 0x004fe20000041818 */
[----:B------:R-:W-:-:S02]  /*226f0*/  IMAD.MOV.U32 R4, RZ, RZ, R16 ;  /* 0x000000ffff047224 */ /* 0x000fc400078e0010 */
[----:B------:R-:W-:Y:S01]  /*22700*/  IMAD.MOV.U32 R5, RZ, RZ, R17 ;  /* 0x000000ffff057224 */ /* 0x000fe200078e0011 */
[----:B---3--:R-:W-:Y:S04]  /*22710*/  STL.64 [R1+0x18a8], R14 ;  /* 0x0018a80e01007387 */ /* 0x008fe80000100a00 */
[----:B----4-:R0:W-:Y:S04]  /*22720*/  STL.64 [R1+0x18a0], R12 ;  /* 0x0018a00c01007387 */ /* 0x0101e80000100a00 */
[----:B0-----:R-:W2:Y:S07]  /*22730*/  LDL.LU.64 R12, [R1+0x20] ;  /* 0x00002000010c7983 */ /* 0x001eae0000300a00 */
[----:B------:R-:W-:Y:S04]  /*22740*/  STL.64 [R1+0x60], R24 ;  /* 0x0000601801007387 */ /* 0x000fe80000100a00 */
[----:B------:R0:W-:Y:S04]  /*22750*/  STL.64 [R1+0x68], R26 ;  /* 0x0000681a01007387 */ /* 0x0001e80000100a00 */
[----:B0-----:R-:W3:Y:S04]  /*22760*/  LDL.LU.64 R26, [R1+0x18c0] ;  /* 0x0018c000011a7983 */ /* 0x001ee80000300a00 */
[----:B------:R-:W3:Y:S04]  /*22770*/  LDL.LU.64 R24, [R1+0x18b8] ;  /* 0x0018b80001187983 */ /* 0x000ee80000300a00 */
[----:B------:R-:W3:Y:S04]  /*22780*/  LDL.LU.64 R16, [R1+0x18b0] ;  /* 0x0018b00001107983 */ /* 0x000ee80000300a00 */
[----:B------:R-:W-:Y:S04]  /*22790*/  STL.64 [R1+0x1888], R6 ;  /* 0x0018880601007387 */ /* 0x000fe80000100a00 */
[----:B------:R0:W-:Y:S04]  /*227a0*/  STL.64 [R1+0x1880], R4 ;  /* 0x0018800401007387 */ /* 0x0001e80000100a00 */
[----:B0-----:R-:W4:Y:S01]  /*227b0*/  LDL.LU.64 R4, [R1] ;  /* 0x0000000001047983 */ /* 0x001f220000300a00 */
[C---:B---3--:R-:W-:Y:S08]  /*227c0*/  HMMA.16816.F32.BF16 R16, R8.reuse, R16, R24 ;  /* 0x000000100810723c */ /* 0x048ff00000041818 */
[----:B--2---:R-:W-:Y:S01]  /*227d0*/  HMMA.16816.F32.BF16 R24, R8, R12, R20 ;  /* 0x0000000c0818723c */ /* 0x004fe20000041814 */
[----:B------:R-:W-:-:S02]  /*227e0*/  IMAD.MOV.U32 R21, RZ, RZ, R12 ;  /* 0x000000ffff157224 */ /* 0x000fc400078e000c */
[----:B------:R-:W-:-:S08]  /*227f0*/  IMAD.MOV.U32 R20, RZ, RZ, R13 ;  /* 0x000000ffff147224 */ /* 0x000fd000078e000d */
[----:B------:R-:W-:Y:S04]  /*22800*/  STL.64 [R1+0x17b0], R18 ;  /* 0x0017b01201007387 */ /* 0x000fe80000100a00 */
[----:B------:R0:W-:Y:S04]  /*22810*/  STL.64 [R1+0x17a8], R16 ;  /* 0x0017a81001007387 */ /* 0x0001e80000100a00 */
[----:B0-----:R-:W2:Y:S04]  /*22820*/  LDL.LU.64 R16, [R1+0x10] ;  /* 0x0000100001107983 */ /* 0x001ea80000300a00 */
[----:B------:R-:W2:Y:S04]  /*22830*/  LDL.LU.64 R14, [R1+0x18a8] ;  /* 0x0018a800010e7983 */ /* 0x000ea80000300a00 */
[----:B------:R-:W2:Y:S01]  /*22840*/  LDL.LU.64 R12, [R1+0x18a0] ;  /* 0x0018a000010c7983 */ /* 0x000ea20000300a00 */
[----:B------:R-:W-:-:S03]  /*22850*/  IMAD.MOV.U32 R2, RZ, RZ, R26 ;  /* 0x000000ffff027224 */ /* 0x000fc600078e001a */
[----:B------:R0:W-:Y:S01]  /*22860*/  STL.64 [R1+0xc0], R24 ;  /* 0x0000c01801007387 */ /* 0x0001e20000100a00 */
[----:B------:R-:W-:-:S03]  /*22870*/  IMAD.MOV.U32 R0, RZ, RZ, R27 ;  /* 0x000000ffff007224 */ /* 0x000fc600078e001b */
[----:B------:R-:W3:Y:S04]  /*22880*/  LDL.LU R26, [R1+0x1898] ;  /* 0x00189800011a7983 */ /* 0x000ee80000300800 */
[----:B0-----:R-:W3:Y:S01]  /*22890*/  LDL.LU.64 R24, [R1+0x1890] ;  /* 0x0018900001187983 */ /* 0x001ee20000300a00 */
[----:B--2---:R-:W-:Y:S01]  /*228a0*/  HMMA.16816.F32.BF16 R12, R8, R16, R12 ;  /* 0x00000010080c723c */ /* 0x004fe2000004180c */
[----:B------:R-:W-:Y:S02]  /*228b0*/  IMAD.MOV.U32 R23, RZ, RZ, R16 ;  /* 0x000000ffff177224 */ /* 0x000fe400078e0010 */
[----:B------:R-:W-:-:S15]  /*228c0*/  IMAD.MOV.U32 R22, RZ, RZ, R17 ;  /* 0x000000ffff167224 */ /* 0x000fde00078e0011 */
[----:B------:R-:W-:Y:S01]  /*228d0*/  NOP ;  /* 0x0000000000007918 */ /* 0x000fe20000000000 */
[----:B------:R-:W-:Y:S02]  /*228e0*/  IMAD.MOV.U32 R27, RZ, RZ, R12 ;  /* 0x000000ffff1b7224 */ /* 0x000fe400078e000c */
[----:B------:R-:W-:Y:S02]  /*228f0*/  IMAD.MOV.U32 R29, RZ, RZ, R13 ;  /* 0x000000ffff1d7224 */ /* 0x000fe400078e000d */
[----:B------:R-:W-:Y:S02]  /*22900*/  IMAD.MOV.U32 R28, RZ, RZ, R14 ;  /* 0x000000ffff1c7224 */ /* 0x000fe400078e000e */
[----:B------:R-:W-:Y:S01]  /*22910*/  IMAD.MOV.U32 R3, RZ, RZ, R15 ;  /* 0x000000ffff037224 */ /* 0x000fe200078e000f */
[----:B------:R-:W3:Y:S04]  /*22920*/  LDL.LU.64 R12, [R1+0x1f0] ;  /* 0x0001f000010c7983 */ /* 0x000ee80000300a00 */
[----:B------:R-:W3:Y:S04]  /*22930*/  LDL.LU.64 R14, [R1+0x1f8] ;  /* 0x0001f800010e7983 */ /* 0x000ee80000300a00 */
[----:B------:R-:W2:Y:S04]  /*22940*/  LDL.LU R16, [R1+0x70] ;  /* 0x0000700001107983 */ /* 0x000ea80000300800 */
[----:B------:R-:W2:Y:S04]  /*22950*/  LDL.LU R17, [R1+0x74] ;  /* 0x0000740001117983 */ /* 0x000ea80000300800 */
[----:B------:R-:W2:Y:S04]  /*22960*/  LDL.LU R18, [R1+0x78] ;  /* 0x0000780001127983 */ /* 0x000ea80000300800 */
[----:B------:R-:W2:Y:S04]  /*22970*/  LDL.LU R19, [R1+0x7c] ;  /* 0x00007c0001137983 */ /* 0x000ea80000300800 */
[----:B--2---:R-:W-:Y:S04]  /*22980*/  STL.64 [R1+0x17d0], R18 ;  /* 0x0017d01201007387 */ /* 0x004fe80000100a00 */
[----:B------:R0:W-:Y:S04]  /*22990*/  STL.64 [R1+0x17c8], R16 ;  /* 0x0017c81001007387 */ /* 0x0001e80000100a00 */
[----:B0-----:R-:W4:Y:S04]  /*229a0*/  LDL.LU.64 R16, [R1+0x210] ;  /* 0x0002100001107983 */ /* 0x001f280000300a00 */
[----:B------:R-:W4:Y:S01]  /*229b0*/  LDL.LU.64 R18, [R1+0x218] ;  /* 0x0002180001127983 */ /* 0x000f220000300a00 */
[----:B---3--:R-:W-:Y:S03]  /*229c0*/  HMMA.16816.F32.BF16 R12, R8, R24, R12 ;  /* 0x00000018080c723c */ /* 0x008fe6000004180c */
[----:B------:R-:W-:Y:S04]  /*229d0*/  STL [R1+0x1798], R3 ;  /* 0x0017980301007387 */ /* 0x000fe80000100800 */
[----:B------:R0:W-:Y:S04]  /*229e0*/  STL [R1+0x1794], R28 ;  /* 0x0017941c01007387 */ /* 0x0001e80000100800 */
[----:B------:R1:W-:Y:S08]  /*229f0*/  STL [R1+0x1790], R29 ;  /* 0x0017901d01007387 */ /* 0x0003f00000100800 */
[----:B0-----:R-:W-:-:S02]  /*22a00*/  IMAD.MOV.U32 R28, RZ, RZ, R14 ;  /* 0x000000ffff1c7224 */ /* 0x001fc400078e000e */
[----:B-1----:R-:W-:Y:S02]  /*22a10*/  IMAD.MOV.U32 R29, RZ, RZ, R15 ;  /* 0x000000ffff1d7224 */ /* 0x002fe400078e000f */
[----:B------:R-:W-:Y:S01]  /*22a20*/  IMAD.MOV.U32 R3, RZ, RZ, R13 ;  /* 0x000000ffff037224 */ /* 0x000fe200078e000d */
[----:B----4-:R-:W-:-:S15]  /*22a30*/  HMMA.16816.F32.BF16 R16, R8, R4, R16 ;  /* 0x000000040810723c */ /* 0x010fde0000041810 */
[----:B------:R-:W-:-:S04]  /*22a40*/  NOP ;  /* 0x0000000000007918 */ /* 0x000fc80000000000 */
[----:B------:R0:W-:Y:S04]  /*22a50*/  STL.64 [R1+0xa0], R16 ;  /* 0x0000a01001007387 */ /* 0x0001e80000100a00 */
[----:B------:R-:W-:Y:S04]  /*22a60*/  STL.64 [R1+0xa8], R18 ;  /* 0x0000a81201007387 */ /* 0x000fe80000100a00 */
[----:B------:R-:W2:Y:S01]  /*22a70*/  LDL.LU.64 R6, [R1+0x1888] ;  /* 0x0018880001067983 */ /* 0x000ea20000300a00 */
[----:B0-----:R-:W-:Y:S02]  /*22a80*/  IMAD.MOV.U32 R17, RZ, RZ, R4 ;  /* 0x000000ffff117224 */ /* 0x001fe400078e0004 */
[----:B------:R-:W-:-:S02]  /*22a90*/  IMAD.MOV.U32 R16, RZ, RZ, R5 ;  /* 0x000000ffff107224 */ /* 0x000fc400078e0005 */
[----:B------:R-:W3:Y:S04]  /*22aa0*/  LDL.LU.64 R4, [R1+0x1880] ;  /* 0x0018800001047983 */ /* 0x000ee80000300a00 */
[----:B------:R0:W-:Y:S04]  /*22ab0*/  STL [R1+0x90], R12 ;  /* 0x0000900c01007387 */ /* 0x0001e80000100800 */
[----:B------:R-:W4:Y:S04]  /*22ac0*/  LDL.LU.64 R14, [R1+0x1878] ;  /* 0x00187800010e7983 */ /* 0x000f280000300a00 */
[----:B0-----:R-:W4:Y:S04]  /*22ad0*/  LDL.LU.64 R12, [R1+0x1870] ;  /* 0x00187000010c7983 */ /* 0x001f280000300a00 */
[----:B------:R-:W-:Y:S04]  /*22ae0*/  STL.64 [R1+0x17e0], R26 ;  /* 0x0017e01a01007387 */ /* 0x000fe80000100a00 */
[----:B------:R0:W-:Y:S02]  /*22af0*/  STL.64 [R1+0x17d8], R24 ;  /* 0x0017d81801007387 */ /* 0x0001e40000100a00 */
[----:B0-----:R-:W-:-:S02]  /*22b00*/  IMAD.MOV.U32 R24, RZ, RZ, R17 ;  /* 0x000000ffff187224 */ /* 0x001fc400078e0011 */
[----:B------:R-:W-:-:S05]  /*22b10*/  IMAD.MOV.U32 R25, RZ, RZ, R16 ;  /* 0x000000ffff197224 */ /* 0x000fca00078e0010 */
[----:B------:R0:W-:Y:S02]  /*22b20*/  STL.64 [R1+0x17f8], R24 ;  /* 0x0017f81801007387 */ /* 0x0001e40000100a00 */
[----:B0-----:R-:W-:Y:S02]  /*22b30*/  IMAD.MOV.U32 R24, RZ, RZ, R23 ;  /* 0x000000ffff187224 */ /* 0x001fe400078e0017 */
[----:B------:R-:W-:-:S05]  /*22b40*/  IMAD.MOV.U32 R25, RZ, RZ, R22 ;  /* 0x000000ffff197224 */ /* 0x000fca00078e0016 */
[----:B------:R0:W-:Y:S02]  /*22b50*/  STL.64 [R1+0x1810], R24 ;  /* 0x0018101801007387 */ /* 0x0001e40000100a00 */
[----:B0-----:R-:W-:Y:S02]  /*22b60*/  IMAD.MOV.U32 R24, RZ, RZ, R21 ;  /* 0x000000ffff187224 */ /* 0x001fe400078e0015 */
[----:B------:R-:W-:Y:S02]  /*22b70*/  IMAD.MOV.U32 R25, RZ, RZ, R20 ;  /* 0x000000ffff197224 */ /* 0x000fe400078e0014 */
[----:B------:R-:W2:Y:S04]  /*22b80*/  LDL.LU.64 R20, [R1+0x1e0] ;  /* 0x0001e00001147983 */ /* 0x000ea80000300a00 */
[----:B------:R-:W2:Y:S04]  /*22b90*/  LDL.LU.64 R22, [R1+0x1e8] ;  /* 0x0001e80001167983 */ /* 0x000ea80000300a00 */
[----:B------:R0:W-:Y:S04]  /*22ba0*/  STL.64 [R1+0x1828], R24 ;  /* 0x0018281801007387 */ /* 0x0001e80000100a00 */
[----:B0-----:R-:W2:Y:S04]  /*22bb0*/  LDL.LU.64 R24, [R1+0x1d0] ;  /* 0x0001d00001187983 */ /* 0x001ea80000300a00 */
[----:B------:R-:W2:Y:S04]  /*22bc0*/  LDL.LU.64 R26, [R1+0x1d8] ;  /* 0x0001d800011a7983 */ /* 0x000ea80000300a00 */
[----:B--2---:R-:W-:Y:S04]  /*22bd0*/  STL.64 [R1+0x1838], R26 ;  /* 0x0018381a01007387 */ /* 0x004fe80000100a00 */
[----:B------:R3:W-:Y:S02]  /*22be0*/  STL.64 [R1+0x1830], R24 ;  /* 0x0018301801007387 */ /* 0x0007e40000100a00 */
[----:B---3--:R-:W-:-:S02]  /*22bf0*/  IMAD.MOV.U32 R24, RZ, RZ, R4 ;  /* 0x000000ffff187224 */ /* 0x008fc400078e0004 */
[----:B------:R-:W-:Y:S01]  /*22c00*/  IMAD.MOV.U32 R25, RZ, RZ, R5 ;  /* 0x000000ffff197224 */ /* 0x000fe200078e0005 */
[----:B------:R-:W2:Y:S04]  /*22c10*/  LDL.LU R4, [R1+0x186c] ;  /* 0x00186c0001047983 */ /* 0x000ea80000300800 */
[----:B------:R-:W2:Y:S04]  /*22c20*/  LDL.LU R5, [R1+0x1868] ;  /* 0x0018680001057983 */ /* 0x000ea80000300800 */
[----:B------:R-:W-:Y:S04]  /*22c30*/  STL.64 [R1+0x1850], R24 ;  /* 0x0018501801007387 */ /* 0x000fe80000100a00 */
[----:B------:R-:W3:Y:S04]  /*22c40*/  LDL.LU.64 R16, [R1+0x190] ;  /* 0x0001900001107983 */ /* 0x000ee80000300a00 */
[----:B------:R-:W2:Y:S04]  /*22c50*/  LDL.LU.64 R18, [R1+0x198] ;  /* 0x0001980001127983 */ /* 0x000ea80000300a00 */
[----:B--2---:R-:W-:Y:S04]  /*22c60*/  STL.64 [R1+0x17f0], R18 ;  /* 0x0017f01201007387 */ /* 0x004fe80000100a00 */
[----:B---3--:R0:W-:Y:S04]  /*22c70*/  STL.64 [R1+0x17e8], R16 ;  /* 0x0017e81001007387 */ /* 0x0081e80000100a00 */
[----:B0-----:R-:W2:Y:S04]  /*22c80*/  LDL.LU.64 R16, [R1+0x1a0] ;  /* 0x0001a00001107983 */ /* 0x001ea80000300a00 */
[----:B------:R-:W3:Y:S04]  /*22c90*/  LDL.LU.64 R18, [R1+0x1a8] ;  /* 0x0001a80001127983 */ /* 0x000ee80000300a00 */
[----:B---3--:R-:W-:Y:S04]  /*22ca0*/  STL.64 [R1+0x1808], R18 ;  /* 0x0018081201007387 */ /* 0x008fe80000100a00 */
[----:B--2---:R0:W-:Y:S04]  /*22cb0*/  STL.64 [R1+0x1800], R16 ;  /* 0x0018001001007387 */ /* 0x0041e80000100a00 */
        /* <DEDUP_REMOVED lines=9> */
[----:B------:R-:W3:Y:S01]  /*22d50*/  LDL.LU.64 R18, [R1+0x208] ;  /* 0x0002080001127983 */ /* 0x000ee20000300a00 */
[----:B------:R-:W-:-:S02]  /*22d60*/  IMAD.MOV.U32 R24, RZ, RZ, R7 ;  /* 0x000000ffff187224 */ /* 0x000fc400078e0007 */
[----:B------:R-:W-:Y:S01]  /*22d70*/  IMAD.MOV.U32 R25, RZ, RZ, R6 ;  /* 0x000000ffff197224 */ /* 0x000fe200078e0006 */
[----:B------:R-:W-:Y:S01]  /*22d80*/  HMMA.16816.F32.BF16 R8, R8, R4, R20 ;  /* 0x000000040808723c */ /* 0x000fe20000041814 */
[----:B---3--:R-:W-:Y:S04]  /*22d90*/  STL.64 [R1+0x1860], R18 ;  /* 0x0018601201007387 */ /* 0x008fe80000100a00 */
[----:B--2---:R0:W-:Y:S04]  /*22da0*/  STL.64 [R1+0x1858], R16 ;  /* 0x0018581001007387 */ /* 0x0041e80000100a00 */
[----:B0-----:R-:W4:Y:S04]  /*22db0*/  LDL.LU.64 R16, [R1+0x230] ;  /* 0x0002300001107983 */ /* 0x001f280000300a00 */
[----:B------:R-:W4:Y:S04]  /*22dc0*/  LDL.LU.64 R18, [R1+0x238] ;  /* 0x0002380001127983 */ /* 0x000f280000300a00 */
[----:B------:R-:W2:Y:S04]  /*22dd0*/  LDL.LU.64 R20, [R1+0x180] ;  /* 0x0001800001147983 */ /* 0x000ea80000300a00 */
[----:B------:R-:W2:Y:S04]  /*22de0*/  LDL.LU.64 R22, [R1+0x188] ;  /* 0x0001880001167983 */ /* 0x000ea80000300a00 */
[----:B------:R0:W-:Y:S04]  /*22df0*/  STL.64 [R1+0x80], R8 ;  /* 0x0000800801007387 */ /* 0x0001e80000100a00 */
[----:B------:R1:W-:Y:S04]  /*22e00*/  STL.64 [R1+0x88], R10 ;  /* 0x0000880a01007387 */ /* 0x0003e80000100a00 */
[----:B0-----:R-:W3:Y:S04]  /*22e10*/  LDL.LU.64 R8, [R1+0x30] ;  /* 0x0000300001087983 */ /* 0x001ee80000300a00 */
[----:B-1----:R-:W2:Y:S01]  /*22e20*/  LDL.LU.64 R10, [R1+0x38] ;  /* 0x00003800010a7983 */ /* 0x002ea20000300a00 */
[----:B----4-:R-:W-:Y:S03]  /*22e30*/  HMMA.16816.F32.BF16 R24, R12, R24, R16 ;  /* 0x000000180c18723c */ /* 0x010fe60000041810 */
[----:B------:R-:W4:Y:S04]  /*22e40*/  LDL.LU.64 R18, [R1+0x1860] ;  /* 0x0018600001127983 */ /* 0x000f280000300a00 */
[----:B------:R-:W4:-:S12]  /*22e50*/  LDL.LU.64 R16, [R1+0x1858] ;  /* 0x0018580001107983 */ /* 0x000f180000300a00 */
[----:B------:R0:W-:Y:S04]  /*22e60*/  STL.64 [R1+0xf0], R24 ;  /* 0x0000f01801007387 */ /* 0x0001e80000100a00 */
[----:B------:R4:W-:Y:S04]  /*22e70*/  STL.64 [R1+0xf8], R26 ;  /* 0x0000f81a01007387 */ /* 0x0009e80000100a00 */
[----:B0-----:R-:W4:Y:S02]  /*22e80*/  LDL.LU.64 R24, [R1+0x1850] ;  /* 0x0018500001187983 */ /* 0x001f240000300a00 */
[----:B----4-:R-:W-:Y:S02]  /*22e90*/  HMMA.16816.F32.BF16 R24, R12, R24, R16 ;  /* 0x000000180c18723c */ /* 0x010fe40000041810 */
[----:B------:R-:W4:Y:S04]  /*22ea0*/  LDL.LU.64 R18, [R1+0x1848] ;  /* 0x0018480001127983 */ /* 0x000f280000300a00 */
[----:B------:R-:W4:-:S13]  /*22eb0*/  LDL.LU.64 R16, [R1+0x1840] ;  /* 0x0018400001107983 */ /* 0x000f1a0000300a00 */
[----:B------:R-:W-:Y:S04]  /*22ec0*/  STL.64 [R1+0xe0], R24 ;  /* 0x0000e01801007387 */ /* 0x000fe80000100a00 */
[----:B------:R0:W-:Y:S04]  /*22ed0*/  STL.64 [R1+0xe8], R26 ;  /* 0x0000e81a01007387 */ /* 0x0001e80000100a00 */
[----:B0-----:R-:W3:Y:S04]  /*22ee0*/  LDL.LU.64 R26, [R1+0x1838] ;  /* 0x00183800011a7983 */ /* 0x001ee80000300a00 */
[----:B------:R-:W3:Y:S02]  /*22ef0*/  LDL.LU.64 R24, [R1+0x1830] ;  /* 0x0018300001187983 */ /* 0x000ee40000300a00 */
[----:B---3--:R-:W-:-:S15]  /*22f00*/  HMMA.16816.F32.BF16 R24, R12, R8, R24 ;  /* 0x000000080c18723c */ /* 0x008fde0000041818 */
[----:B------:R-:W-:-:S04]  /*22f10*/  NOP ;  /* 0x0000000000007918 */ /* 0x000fc80000000000 */
[----:B------:R0:W-:Y:S04]  /*22f20*/  STL.64 [R1+0xd0], R24 ;  /* 0x0000d01801007387 */ /* 0x0001e80000100a00 */
[----:B0-----:R-:W4:Y:S01]  /*22f30*/  LDL.LU.64 R24, [R1+0x1828] ;  /* 0x0018280001187983 */ /* 0x001f220000300a00 */
[----:B------:R-:W-:Y:S02]  /*22f40*/  IMAD.MOV.U32 R6, RZ, RZ, R26 ;  /* 0x000000ffff067224 */ /* 0x000fe400078e001a */
[----:B------:R-:W-:-:S05]  /*22f50*/  IMAD.MOV.U32 R7, RZ, RZ, R27 ;  /* 0x000000ffff077224 */ /* 0x000fca00078e001b */
[----:B------:R-:W-:Y:S04]  /*22f60*/  STL [R1+0x1754], R7 ;  /* 0x0017540701007387 */ /* 0x000fe80000100800 */
[----:B------:R-:W-:Y:S01]  /*22f70*/  STL [R1+0x1750], R6 ;  /* 0x0017500601007387 */ /* 0x000fe20000100800 */
[----:B----4-:R-:W-:Y:S03]  /*22f80*/  HMMA.16816.F32.BF16 R24, R12, R24, R16 ;  /* 0x000000180c18723c */ /* 0x010fe60000041810 */
[----:B------:R-:W3:Y:S04]  /*22f90*/  LDL.LU.64 R18, [R1+0x1820] ;  /* 0x0018200001127983 */ /* 0x000ee80000300a00 */
[----:B------:R-:W3:-:S12]  /*22fa0*/  LDL.LU.64 R16, [R1+0x1818] ;  /* 0x0018180001107983 */ /* 0x000ed80000300a00 */
[----:B------:R0:W-:Y:S04]  /*22fb0*/  STL.64 [R1+0x100], R24 ;  /* 0x0001001801007387 */ /* 0x0001e80000100a00 */
[----:B------:R3:W-:Y:S04]  /*22fc0*/  STL.64 [R1+0x108], R26 ;  /* 0x0001081a01007387 */ /* 0x0007e80000100a00 */
[----:B0-----:R-:W3:Y:S02]  /*22fd0*/  LDL.LU.64 R24, [R1+0x1810] ;  /* 0x0018100001187983 */ /* 0x001ee40000300a00 */
[----:B---3--:R-:W-:Y:S02]  /*22fe0*/  HMMA.16816.F32.BF16 R24, R12, R24, R16 ;  /* 0x000000180c18723c */ /* 0x008fe40000041810 */
[----:B------:R-:W3:Y:S04]  /*22ff0*/  LDL.LU.64 R18, [R1+0x1808] ;  /* 0x0018080001127983 */ /* 0x000ee80000300a00 */
[----:B------:R-:W3:-:S13]  /*23000*/  LDL.LU.64 R16, [R1+0x1800] ;  /* 0x0018000001107983 */ /* 0x000eda0000300a00 */
[----:B------:R0:W-:Y:S04]  /*23010*/  STL.64 [R1+0x120], R24 ;  /* 0x0001201801007387 */ /* 0x0001e80000100a00 */
[----:B------:R3:W-:Y:S04]  /*23020*/  STL.64 [R1+0x128], R26 ;  /* 0x0001281a01007387 */ /* 0x0007e80000100a00 */
[----:B0-----:R-:W3:Y:S02]  /*23030*/  LDL.LU.64 R24, [R1+0x17f8] ;  /* 0x0017f80001187983 */ /* 0x001ee40000300a00 */
[----:B---3--:R-:W-:Y:S02]  /*23040*/  HMMA.16816.F32.BF16 R24, R12, R24, R16 ;  /* 0x000000180c18723c */ /* 0x008fe40000041810 */
[----:B------:R-:W3:Y:S04]  /*23050*/  LDL.LU.64 R18, [R1+0x17f0] ;  /* 0x0017f00001127983 */ /* 0x000ee80000300a00 */
[----:B------:R-:W3:-:S13]  /*23060*/  LDL.LU.64 R16, [R1+0x17e8] ;  /* 0x0017e80001107983 */ /* 0x000eda0000300a00 */
[----:B------:R-:W-:Y:S04]  /*23070*/  STL.64 [R1+0x130], R24 ;  /* 0x0001301801007387 */ /* 0x000fe80000100a00 */
[----:B------:R0:W-:Y:S04]  /*23080*/  STL.64 [R1+0x138], R26 ;  /* 0x0001381a01007387 */ /* 0x0001e80000100a00 */
[----:B0-----:R-:W4:Y:S04]  /*23090*/  LDL.LU.64 R26, [R1+0x17e0] ;  /* 0x0017e000011a7983 */ /* 0x001f280000300a00 */
[----:B------:R-:W3:Y:S02]  /*230a0*/  LDL.LU.64 R24, [R1+0x17d8] ;  /* 0x0017d80001187983 */ /* 0x000ee40000300a00 */
[C---:B---3--:R-:W-:Y:S08]  /*230b0*/  HMMA.16816.F32.BF16 R16, R12.reuse, R24, R16 ;  /* 0x000000180c10723c */ /* 0x048ff00000041810 */
[----:B--2---:R-:W-:Y:S11]  /*230c0*/  HMMA.16816.F32.BF16 R12, R12, R4, R20 ;  /* 0x000000040c0c723c */ /* 0x004ff60000041814 */
[----:B------:R-:W-:Y:S04]  /*230d0*/  STL.64 [R1+0x1a0], R16 ;  /* 0x0001a01001007387 */ /* 0x000fe80000100a00 */
[----:B------:R0:W-:Y:S04]  /*230e0*/  STL.64 [R1+0x1a8], R18 ;  /* 0x0001a81201007387 */ /* 0x0001e80000100a00 */
[----:B0-----:R-:W2:Y:S04]  /*230f0*/  LDL.LU.64 R18, [R1+0x17d0] ;  /* 0x0017d00001127983 */ /* 0x001ea80000300a00 */
[----:B------:R-:W2:Y:S04]  /*23100*/  LDL.LU.64 R16, [R1+0x17c8] ;  /* 0x0017c80001107983 */ /* 0x000ea80000300a00 */
[----:B----4-:R0:W-:Y:S04]  /*23110*/  STL.64 [R1+0x1788], R26 ;  /* 0x0017881a01007387 */ /* 0x0101e80000100a00 */
[----:B0-----:R-:W2:Y:S04]  /*23120*/  LDL R26, [R1+0x58] ;  /* 0x00005800011a7983 */ /* 0x001ea80000100800 */
[----:B------:R-:W2:Y:S04]  /*23130*/  LDL R27, [R1+0x5c] ;  /* 0x00005c00011b7983 */ /* 0x000ea80000100800 */
[----:B------:R-:W2:Y:S04]  /*23140*/  LDL.LU.64 R22, [R1+0x17c0] ;  /* 0x0017c00001167983 */ /* 0x000ea80000300a00 */
[----:B------:R-:W2:Y:S04]  /*23150*/  LDL.LU.64 R20, [R1+0x17b8] ;  /* 0x0017b80001147983 */ /* 0x000ea80000300a00 */
[----:B------:R-:W3:Y:S04]  /*23160*/  LDL.LU R4, [R1+0x60] ;  /* 0x0000600001047983 */ /* 0x000ee80000300800 */
[----:B------:R-:W-:Y:S04]  /*23170*/  STL.64 [R1+0x190], R12 ;  /* 0x0001900c01007387 */ /* 0x000fe80000100a00 */
[----:B------:R0:W-:Y:S04]  /*23180*/  STL.64 [R1+0x198], R14 ;  /* 0x0001980e01007387 */ /* 0x0001e80000100a00 */
[----:B------:R-:W3:Y:S04]  /*23190*/  LDL.LU R5, [R1+0x64] ;  /* 0x0000640001057983 */ /* 0x000ee80000300800 */
[----:B------:R-:W3:Y:S04]  /*231a0*/  LDL.LU R6, [R1+0x68] ;  /* 0x0000680001067983 */ /* 0x000ee80000300800 */
[----:B------:R-:W3:Y:S04]  /*231b0*/  LDL.LU R7, [R1+0x6c] ;  /* 0x00006c0001077983 */ /* 0x000ee80000300800 */
[----:B0-----:R-:W3:Y:S01]  /*231c0*/  LDL.LU.64 R14, [R1+0x48] ;  /* 0x00004800010e7983 */ /* 0x001ee20000300a00 */
[----:B--2---:R-:W-:Y:S03]  /*231d0*/  HMMA.16816.F32.BF16 R24, R20, R26, R16 ;  /* 0x0000001a1418723c */ /* 0x004fe60000041810 */
[----:B------:R-:W2:Y:S04]  /*231e0*/  LDL.LU.64 R18, [R1+0x17b0] ;  /* 0x0017b00001127983 */ /* 0x000ea80000300a00 */
[----:B------:R-:W2:-:S12]  /*231f0*/  LDL.LU.64 R16, [R1+0x17a8] ;  /* 0x0017a80001107983 */ /* 0x000e980000300a00 */
[----:B------:R0:W-:Y:S04]  /*23200*/  STL.64 [R1+0x180], R24 ;  /* 0x0001801801007387 */ /* 0x0001e80000100a00 */
[----:B------:R1:W-:Y:S04]  /*23210*/  STL.64 [R1+0x188], R26 ;  /* 0x0001881a01007387 */ /* 0x0003e80000100a00 */
[----:B0-----:R-:W4:Y:S04]  /*23220*/  LDL.LU R24, [R1+0xc0] ;  /* 0x0000c00001187983 */ /* 0x001f280000300800 */
[----:B------:R-:W4:Y:S01]  /*23230*/  LDL.LU R25, [R1+0xc4] ;  /* 0x0000c40001197983 */ /* 0x000f220000300800 */
[----:B-1----:R-:W-:-:S02]  /*23240*/  IMAD.MOV.U32 R26, RZ, RZ, R2 ;  /* 0x000000ffff1a7224 */ /* 0x002fc400078e0002 */
[----:B------:R-:W-:Y:S01]  /*23250*/  IMAD.MOV.U32 R27, RZ, RZ, R0 ;  /* 0x000000ffff1b7224 */ /* 0x000fe200078e0000 */
[----:B------:R-:W4:Y:S04]  /*23260*/  LDL.LU R2, [R1+0x17a0] ;  /* 0x0017a00001027983 */ /* 0x000f280000300800 */
[----:B------:R-:W4:Y:S01]  /*23270*/  LDL.LU R0, [R1+0x179c] ;  /* 0x00179c0001007983 */ /* 0x000f220000300800 */
[----:B---3--:R-:W-:-:S15]  /*23280*/  HMMA.16816.F32.BF16 R4, R20, R14, R4 ;  /* 0x0000000e1404723c */ /* 0x008fde0000041804 */
[----:B------:R-:W-:-:S04]  /*23290*/  NOP ;  /* 0x0000000000007918 */ /* 0x000fc80000000000 */
[----:B------:R-:W-:Y:S04]  /*232a0*/  STL.64 [R1+0x170], R4 ;  /* 0x0001700401007387 */ /* 0x000fe80000100a00 */
[----:B------:R0:W-:Y:S02]  /*232b0*/  STL.64 [R1+0x178], R6 ;  /* 0x0001780601007387 */ /* 0x0001e40000100a00 */
[----:B0-----:R-:W-:Y:S02]  /*232c0*/  IMAD.MOV.U32 R7, RZ, RZ, R14 ;  /* 0x000000ffff077224 */ /* 0x001fe400078e000e */
[----:B------:R-:W-:Y:S02]  /*232d0*/  IMAD.MOV.U32 R6, RZ, RZ, R15 ;  /* 0x000000ffff067224 */ /* 0x000fe400078e000f */
[----:B--2---:R-:W-:Y:S01]  /*232e0*/  HMMA.16816.F32.BF16 R12, R20, R10, R16 ;  /* 0x0000000a140c723c */ /* 0x004fe20000041810 */
[----:B------:R-:W-:-:S02]  /*232f0*/  IMAD.MOV.U32 R17, RZ, RZ, R10 ;  /* 0x000000ffff117224 */ /* 0x000fc400078e000a */
[----:B------:R-:W-:Y:S02]  /*23300*/  IMAD.MOV.U32 R16, RZ, RZ, R11 ;  /* 0x000000ffff107224 */ /* 0x000fe400078e000b */
[----:B----4-:R-:W0:-:S14]  /*23310*/  LDSM.16.MT88.4 R8, [R0+UR5+0x8400] ;  /* 0x008400050008783b */ /* 0x010e1c0008004200 */
[----:B------:R-:W-:Y:S04]  /*23320*/  STL.64 [R1+0x160], R12 ;  /* 0x0001600c01007387 */ /* 0x000fe80000100a00 */
[----:B------:R-:W-:Y:S04]  /*23330*/  STL.64 [R1+0x168], R14 ;  /* 0x0001680e01007387 */ /* 0x000fe80000100a00 */
[----:B------:R-:W-:Y:S04]  /*23340*/  STL.64 [R1+0x1758], R16 ;  /* 0x0017581001007387 */ /* 0x000fe80000100a00 */
[----:B------:R1:W2:Y:S04]  /*23350*/  LDSM.16.MT88.4 R12, [R2+UR5+0x8800] ;  /* 0x00880005020c783b */ /* 0x0002a80008004200 */
[----:B0-----:R-:W-:Y:S04]  /*23360*/  STL.64 [R1+0x1740], R10 ;  /* 0x0017400a01007387 */ /* 0x001fe80000100a00 */
[----:B------:R-:W-:Y:S04]  /*23370*/  STL.64 [R1+0x1738], R8 ;  /* 0x0017380801007387 */ /* 0x000fe80000100a00 */
[----:B-1----:R-:W3:Y:S04]  /*23380*/  LDL R2, [R1+0xe28] ;  /* 0x000e280001027983 */ /* 0x002ee80000100800 */
[----:B------:R-:W4:Y:S04]  /*23390*/  LDL.LU.64 R18, [R1+0x8] ;  /* 0x0000080001127983 */ /* 0x000f280000300a00 */
[----:B----4-:R0:W-:Y:S04]  /*233a0*/  STL.64 [R1+0x1770], R18 ;  /* 0x0017701201007387 */ /* 0x0101e80000100a00 */
[----:B0-----:R-:W4:Y:S01]  /*233b0*/  LDL.LU.64 R18, [R1+0x18] ;  /* 0x0000180001127983 */ /* 0x001f220000300a00 */
[----:B------:R-:W-:-:S02]  /*233c0*/  IMAD.MOV.U32 R10, RZ, RZ, R28 ;  /* 0x000000ffff0a7224 */ /* 0x000fc400078e001c */
[----:B------:R-:W-:Y:S02]  /*233d0*/  IMAD.MOV.U32 R11, RZ, RZ, R29 ;  /* 0x000000ffff0b7224 */ /* 0x000fe400078e001d */
[----:B------:R-:W-:Y:S01]  /*233e0*/  IMAD.MOV.U32 R9, RZ, RZ, R3 ;  /* 0x000000ffff097224 */ /* 0x000fe200078e0003 */
[----:B----4-:R0:W-:Y:S04]  /*233f0*/  STL.64 [R1+0x1778], R18 ;  /* 0x0017781201007387 */ /* 0x0101e80000100a00 */
[----:B0-----:R-:W4:Y:S04]  /*23400*/  LDL R18, [R1+0x28] ;  /* 0x0000280001127983 */ /* 0x001f280000100800 */
[----:B------:R-:W4:Y:S04]  /*23410*/  LDL R19, [R1+0x2c] ;  /* 0x00002c0001137983 */ /* 0x000f280000100800 */
[----:B------:R-:W2:Y:S04]  /*23420*/  LDL.LU R8, [R1+0x90] ;  /* 0x0000900001087983 */ /* 0x000ea80000300800 */
[----:B------:R-:W3:Y:S04]  /*23430*/  LDL.LU R3, [R1+0x1798] ;  /* 0x0017980001037983 */ /* 0x000ee80000300800 */
[----:B------:R-:W3:Y:S04]  /*23440*/  LDL.LU R28, [R1+0x1794] ;  /* 0x00179400011c7983 */ /* 0x000ee80000300800 */
[----:B------:R-:W3:Y:S04]  /*23450*/  LDL.LU R29, [R1+0x1790] ;  /* 0x00179000011d7983 */ /* 0x000ee80000300800 */
[----:B------:R-:W-:Y:S04]  /*23460*/  STL.64 [R1+0x1768], R10 ;  /* 0x0017680a01007387 */ /* 0x000fe80000100a00 */
[----:B--2---:R0:W-:Y:S01]  /*23470*/  STL.64 [R1+0x1760], R8 ;  /* 0x0017600801007387 */ /* 0x0041e20000100a00 */
[----:B----4-:R-:W-:Y:S03]  /*23480*/  HMMA.16816.F32.BF16 R16, R20, R18, R24 ;  /* 0x000000121410723c */ /* 0x010fe60000041818 */
[----:B0-----:R-:W2:Y:S04]  /*23490*/  LDL.LU R8, [R1+0xa0] ;  /* 0x0000a00001087983 */ /* 0x001ea80000300800 */
[----:B------:R-:W2:Y:S04]  /*234a0*/  LDL.LU R9, [R1+0xa4] ;  /* 0x0000a40001097983 */ /* 0x000ea80000300800 */
[----:B------:R-:W2:Y:S04]  /*234b0*/  LDL.LU R10, [R1+0xa8] ;  /* 0x0000a800010a7983 */ /* 0x000ea80000300800 */
[----:B------:R-:W2:Y:S04]  /*234c0*/  LDL.LU R11, [R1+0xac] ;  /* 0x0000ac00010b7983 */ /* 0x000ea80000300800 */
[----:B------:R-:W-:Y:S04]  /*234d0*/  STL [R1+0x16d4], R14 ;  /* 0x0016d40e01007387 */ /* 0x000fe80000100800 */
[----:B------:R-:W-:Y:S04]  /*234e0*/  STL [R1+0x16d0], R15 ;  /* 0x0016d00f01007387 */ /* 0x000fe80000100800 */
[----:B------:R-:W4:Y:S01]  /*234f0*/  LDL.LU.64 R26, [R1+0x1788] ;  /* 0x00178800011a7983 */ /* 0x000f220000300a00 */
[----:B------:R-:W-:-:S03]  /*23500*/  IMAD.MOV.U32 R4, RZ, RZ, R16 ;  /* 0x000000ffff047224 */ /* 0x000fc600078e0010 */
[----:B------:R-:W-:Y:S01]  /*23510*/  STL.64 [R1+0x158], R18 ;  /* 0x0001581201007387 */ /* 0x000fe20000100a00 */
[----:B------:R-:W-:-:S03]  /*23520*/  IMAD.MOV.U32 R5, RZ, RZ, R17 ;  /* 0x000000ffff057224 */ /* 0x000fc600078e0011 */
[----:B---3--:R-:W0:Y:S04]  /*23530*/  LDSM.16.M88.4 R16, [R2+UR5] ;  /* 0x000000050210783b */ /* 0x008e280008000200 */
[----:B0-----:R-:W-:Y:S01]  /*23540*/  STL.64 [R1+0x1b0], R16 ;  /* 0x0001b01001007387 */ /* 0x001fe20000100a00 */
[----:B------:R-:W-:-:S03]  /*23550*/  IMAD.MOV.U32 R14, RZ, RZ, R16 ;  /* 0x000000ffff0e7224 */ /* 0x000fc600078e0010 */
[----:B------:R-:W-:Y:S01]  /*23560*/  STL.64 [R1+0x1b8], R18 ;  /* 0x0001b81201007387 */ /* 0x000fe20000100a00 */
[----:B------:R-:W-:-:S03]  /*23570*/  IMAD.MOV.U32 R15, RZ, RZ, R17 ;  /* 0x000000ffff0f7224 */ /* 0x000fc600078e0011 */
[----:B------:R-:W0:Y:S04]  /*23580*/  LDSM.16.M88.4 R16, [R2+UR5+0x1000] ;  /* 0x001000050210783b */ /* 0x000e280008000200 */
[----:B------:R-:W-:Y:S04]  /*23590*/  STL.64 [R1+0x16e0], R14 ;  /* 0x0016e00e01007387 */ /* 0x000fe80000100a00 */
[----:B------:R4:W-:Y:S01]  /*235a0*/  STL.64 [R1+0x16d8], R12 ;  /* 0x0016d80c01007387 */ /* 0x0009e20000100a00 */
[----:B0-----:R-:W-:Y:S02]  /*235b0*/  IMAD.MOV.U32 R24, RZ, RZ, R16 ;  /* 0x000000ffff187224 */ /* 0x001fe400078e0010 */
[----:B------:R-:W-:-:S02]  /*235c0*/  IMAD.MOV.U32 R25, RZ, RZ, R17 ;  /* 0x000000ffff197224 */ /* 0x000fc400078e0011 */
[----:B----4-:R-:W-:Y:S02]  /*235d0*/  IMAD.MOV.U32 R12, RZ, RZ, R27 ;  /* 0x000000ffff0c7224 */ /* 0x010fe400078e001b */
[----:B------:R-:W3:Y:S04]  /*235e0*/  LDL.LU R27, [R1+0x1780] ;  /* 0x00178000011b7983 */ /* 0x000ee80000300800 */
[----:B------:R-:W-:Y:S04]  /*235f0*/  STL.64 [R1+0x1c0], R16 ;  /* 0x0001c01001007387 */ /* 0x000fe80000100a00 */
[----:B------:R-:W-:Y:S04]  /*23600*/  STL.64 [R1+0x1c8], R18 ;  /* 0x0001c81201007387 */ /* 0x000fe80000100a00 */
[----:B------:R-:W0:Y:S04]  /*23610*/  LDSM.16.M88.4 R16, [R2+UR5+0x2000] ;  /* 0x002000050210783b */ /* 0x000e280008000200 */
[----:B0-----:R-:W-:Y:S04]  /*23620*/  STL.64 [R1+0x1d0], R16 ;  /* 0x0001d01001007387 */ /* 0x001fe80000100a00 */
        /* <DEDUP_REMOVED lines=11> */
[----:B0-----:R0:W-:Y:S04]  /*236e0*/  STL.64 [R1+0x268], R18 ;  /* 0x0002681201007387 */ /* 0x0011e80000100a00 */
[----:B0-----:R-:W4:Y:S01]  /*236f0*/  LDL.LU.64 R18, [R1+0x1778] ;  /* 0x0017780001127983 */ /* 0x001f220000300a00 */
[----:B------:R-:W-:-:S02]  /*23700*/  IMAD.MOV.U32 R14, RZ, RZ, R28 ;  /* 0x000000ffff0e7224 */ /* 0x000fc400078e001c */
[----:B------:R-:W-:Y:S02]  /*23710*/  IMAD.MOV.U32 R13, RZ, RZ, R29 ;  /* 0x000000ffff0d7224 */ /* 0x000fe400078e001d */
[----:B------:R-:W-:Y:S02]  /*23720*/  IMAD.MOV.U32 R15, RZ, RZ, R3 ;  /* 0x000000ffff0f7224 */ /* 0x000fe400078e0003 */
[----:B------:R-:W-:Y:S02]  /*23730*/  IMAD.MOV.U32 R28, RZ, RZ, R17 ;  /* 0x000000ffff1c7224 */ /* 0x000fe400078e0011 */
[----:B------:R-:W-:-:S03]  /*23740*/  IMAD.MOV.U32 R29, RZ, RZ, R16 ;  /* 0x000000ffff1d7224 */ /* 0x000fc600078e0010 */
[----:B------:R-:W-:Y:S04]  /*23750*/  STL [R1+0x16a0], R28 ;  /* 0x0016a01c01007387 */ /* 0x000fe80000100800 */
[----:B------:R0:W-:Y:S01]  /*23760*/  STL [R1+0x169c], R29 ;  /* 0x00169c1d01007387 */ /* 0x0001e20000100800 */
[----:B----4-:R-:W-:Y:S01]  /*23770*/  HMMA.16816.F32.BF16 R12, R20, R18, R12 ;  /* 0x00000012140c723c */ /* 0x010fe2000004180c */
[----:B0-----:R-:W-:Y:S02]  /*23780*/  IMAD.MOV.U32 R29, RZ, RZ, R18 ;  /* 0x000000ffff1d7224 */ /* 0x001fe400078e0012 */
[----:B------:R-:W-:Y:S02]  /*23790*/  IMAD.MOV.U32 R28, RZ, RZ, R19 ;  /* 0x000000ffff1c7224 */ /* 0x000fe400078e0013 */
[----:B------:R-:W0:-:S14]  /*237a0*/  LDSM.16.M88.4 R16, [R2+UR5+0x7000] ;  /* 0x007000050210783b */ /* 0x000e1c0008000200 */
[----:B------:R-:W-:Y:S04]  /*237b0*/  STL.64 [R1+0x70], R12 ;  /* 0x0000700c01007387 */ /* 0x000fe80000100a00 */
[----:B------:R-:W-:Y:S04]  /*237c0*/  STL.64 [R1+0x78], R14 ;  /* 0x0000780e01007387 */ /* 0x000fe80000100a00 */
[----:B0-----:R0:W-:Y:S04]  /*237d0*/  STL.64 [R1+0x258], R18 ;  /* 0x0002581201007387 */ /* 0x0011e80000100a00 */
[----:B0-----:R-:W2:Y:S01]  /*237e0*/  LDL.LU.64 R18, [R1+0x1770] ;  /* 0x0017700001127983 */ /* 0x001ea20000300a00 */
[----:B------:R-:W-:-:S02]  /*237f0*/  IMAD.MOV.U32 R13, RZ, RZ, R16 ;  /* 0x000000ffff0d7224 */ /* 0x000fc400078e0010 */
[----:B------:R-:W-:Y:S01]  /*23800*/  IMAD.MOV.U32 R12, RZ, RZ, R17 ;  /* 0x000000ffff0c7224 */ /* 0x000fe200078e0011 */
[----:B--2---:R-:W-:-:S15]  /*23810*/  HMMA.16816.F32.BF16 R8, R20, R18, R8 ;  /* 0x000000121408723c */ /* 0x004fde0000041808 */
[----:B------:R-:W-:-:S04]  /*23820*/  NOP ;  /* 0x0000000000007918 */ /* 0x000fc80000000000 */
[----:B------:R-:W-:Y:S04]  /*23830*/  STL.64 [R1+0x60], R8 ;  /* 0x0000600801007387 */ /* 0x000fe80000100a00 */
[----:B------:R0:W-:Y:S04]  /*23840*/  STL.64 [R1+0x68], R10 ;  /* 0x0000680a01007387 */ /* 0x0001e80000100a00 */
[----:B0-----:R-:W3:Y:S04]  /*23850*/  LDL.LU.64 R10, [R1+0x1768] ;  /* 0x00176800010a7983 */ /* 0x001ee80000300a00 */
[----:B------:R-:W3:Y:S04]  /*23860*/  LDL.LU.64 R8, [R1+0x1760] ;  /* 0x0017600001087983 */ /* 0x000ee80000300a00 */
[----:B------:R-:W2:Y:S01]  /*23870*/  LDL.LU.64 R16, [R1+0x1758] ;  /* 0x0017580001107983 */ /* 0x000ea20000300a00 */
[----:B------:R-:W-:-:S02]  /*23880*/  IMAD.MOV.U32 R3, RZ, RZ, R18 ;  /* 0x000000ffff037224 */ /* 0x000fc400078e0012 */
[----:B------:R-:W-:Y:S01]  /*23890*/  IMAD.MOV.U32 R2, RZ, RZ, R19 ;  /* 0x000000ffff027224 */ /* 0x000fe200078e0013 */
[----:B---3--:R-:W-:Y:S01]  /*238a0*/  HMMA.16816.F32.BF16 R8, R20, R26, R8 ;  /* 0x0000001a1408723c */ /* 0x008fe20000041808 */
[----:B--2---:R-:W-:Y:S02]  /*238b0*/  IMAD.MOV.U32 R14, RZ, RZ, R17 ;  /* 0x000000ffff0e7224 */ /* 0x004fe400078e0011 */
[----:B------:R-:W-:Y:S02]  /*238c0*/  IMAD.MOV.U32 R15, RZ, RZ, R16 ;  /* 0x000000ffff0f7224 */ /* 0x000fe400078e0010 */
[----:B------:R-:W0:-:S14]  /*238d0*/  LDSM.16.MT88.4 R16, [R0+UR5+0x8800] ;  /* 0x008800050010783b */ /* 0x000e1c0008004200 */
[----:B------:R1:W-:Y:S04]  /*238e0*/  STL.64 [R1+0x140], R8 ;  /* 0x0001400801007387 */ /* 0x0003e80000100a00 */
[----:B------:R2:W-:Y:S04]  /*238f0*/  STL.64 [R1+0x148], R10 ;  /* 0x0001480a01007387 */ /* 0x0005e80000100a00 */
[----:B-1----:R-:W3:Y:S04]  /*23900*/  LDL.LU R8, [R1+0x80] ;  /* 0x0000800001087983 */ /* 0x002ee80000300800 */
[----:B------:R-:W3:Y:S04]  /*23910*/  LDL.LU R9, [R1+0x84] ;  /* 0x0000840001097983 */ /* 0x000ee80000300800 */
[----:B--2---:R-:W3:Y:S04]  /*23920*/  LDL.LU R10, [R1+0x88] ;  /* 0x00008800010a7983 */ /* 0x004ee80000300800 */
[----:B------:R-:W3:Y:S04]  /*23930*/  LDL.LU R11, [R1+0x8c] ;  /* 0x00008c00010b7983 */ /* 0x000ee80000300800 */
[----:B------:R1:W-:Y:S02]  /*23940*/  STL.64 [R1+0x1710], R14 ;  /* 0x0017100e01007387 */ /* 0x0003e40000100a00 */
[----:B-1----:R-:W-:-:S02]  /*23950*/  IMAD.MOV.U32 R14, RZ, RZ, R7 ;  /* 0x000000ffff0e7224 */ /* 0x002fc400078e0007 */
[----:B------:R-:W-:Y:S01]  /*23960*/  IMAD.MOV.U32 R15, RZ, RZ, R6 ;  /* 0x000000ffff0f7224 */ /* 0x000fe200078e0006 */
[----:B------:R-:W2:Y:S04]  /*23970*/  LDL.LU R7, [R1+0x1754] ;  /* 0x0017540001077983 */ /* 0x000ea80000300800 */
[----:B------:R-:W4:Y:S04]  /*23980*/  LDL.LU R6, [R1+0x1750] ;  /* 0x0017500001067983 */ /* 0x000f280000300800 */
[----:B------:R-:W-:Y:S04]  /*23990*/  STL.64 [R1+0x1730], R14 ;  /* 0x0017300e01007387 */ /* 0x000fe80000100a00 */
[----:B------:R1:W-:Y:S04]  /*239a0*/  STL.64 [R1+0x1728], R12 ;  /* 0x0017280c01007387 */ /* 0x0003e80000100a00 */
[----:B-1----:R-:W2:Y:S04]  /*239b0*/  LDL.LU R12, [R1+0xf0] ;  /* 0x0000f000010c7983 */ /* 0x002ea80000300800 */
[----:B------:R-:W2:Y:S04]  /*239c0*/  LDL.LU R13, [R1+0xf4] ;  /* 0x0000f400010d7983 */ /* 0x000ea80000300800 */
[----:B------:R-:W2:Y:S04]  /*239d0*/  LDL.LU R14, [R1+0xf8] ;  /* 0x0000f800010e7983 */ /* 0x000ea80000300800 */
[----:B------:R-:W2:Y:S04]  /*239e0*/  LDL.LU R15, [R1+0xfc] ;  /* 0x0000fc00010f7983 */ /* 0x000ea80000300800 */
[----:B------:R1:W-:Y:S04]  /*239f0*/  STL.64 [R1+0x16f0], R26 ;  /* 0x0016f01a01007387 */ /* 0x0003e80000100a00 */
[----:B-1----:R-:W2:Y:S04]  /*23a00*/  LDL R27, [R1+0x308] ;  /* 0x00030800011b7983 */ /* 0x002ea80000100800 */
[----:B------:R-:W-:Y:S04]  /*23a10*/  STL.64 [R1+0x16e8], R24 ;  /* 0x0016e81801007387 */ /* 0x000fe80000100a00 */
[----:B0-----:R-:W-:Y:S04]  /*23a20*/  STL [R1+0x1618], R16 ;  /* 0x0016181001007387 */ /* 0x001fe80000100800 */
[----:B------:R-:W-:Y:S04]  /*23a30*/  STL [R1+0x1614], R17 ;  /* 0x0016141101007387 */ /* 0x000fe80000100800 */
[----:B------:R0:W-:Y:S04]  /*23a40*/  STL [R1+0x1610], R18 ;  /* 0x0016101201007387 */ /* 0x0001e80000100800 */
[----:B------:R-:W-:Y:S04]  /*23a50*/  STL [R1+0x160c], R0 ;  /* 0x00160c0001007387 */ /* 0x000fe80000100800 */
[----:B------:R1:W-:Y:S04]  /*23a60*/  STL [R1+0x1608], R19 ;  /* 0x0016081301007387 */ /* 0x0003e80000100800 */
[----:B0-----:R-:W2:Y:S04]  /*23a70*/  LDL.LU R18, [R1+0x28] ;  /* 0x0000280001127983 */ /* 0x001ea80000300800 */
[----:B-1----:R-:W2:Y:S04]  /*23a80*/  LDL.LU R19, [R1+0x2c] ;  /* 0x00002c0001137983 */ /* 0x002ea80000300800 */
[----:B--2---:R4:W-:Y:S04]  /*23a90*/  STL.64 [R1+0x1708], R18 ;  /* 0x0017081201007387 */ /* 0x0049e80000100a00 */
[----:B------:R-:W2:Y:S04]  /*23aa0*/  LDL.LU R16, [R1+0xd0] ;  /* 0x0000d00001107983 */ /* 0x000ea80000300800 */
[----:B------:R-:W2:Y:S01]  /*23ab0*/  LDL.LU R17, [R1+0xd4] ;  /* 0x0000d40001117983 */ /* 0x000ea20000300800 */
[----:B----4-:R-:W-:-:S02]  /*23ac0*/  IMAD.MOV.U32 R18, RZ, RZ, R6 ;  /* 0x000000ffff127224 */ /* 0x010fc400078e0006 */
[----:B------:R-:W-:Y:S01]  /*23ad0*/  IMAD.MOV.U32 R19, RZ, RZ, R7 ;  /* 0x000000ffff137224 */ /* 0x000fe200078e0007 */
[----:B------:R-:W3:Y:S04]  /*23ae0*/  LDL.LU R6, [R1+0x174c] ;  /* 0x00174c0001067983 */ /* 0x000ee80000300800 */
[----:B------:R-:W3:Y:S04]  /*23af0*/  LDL.LU R7, [R1+0x1748] ;  /* 0x0017480001077983 */ /* 0x000ee80000300800 */
[----:B------:R-:W-:Y:S04]  /*23b00*/  STL.64 [R1+0x1720], R18 ;  /* 0x0017201201007387 */ /* 0x000fe80000100a00 */
[----:B--2---:R0:W-:Y:S04]  /*23b10*/  STL.64 [R1+0x1718], R16 ;  /* 0x0017181001007387 */ /* 0x0041e80000100a00 */
[----:B0-----:R-:W2:Y:S01]  /*23b20*/  LDL.LU R16, [R1+0xe0] ;  /* 0x0000e00001107983 */ /* 0x001ea20000300800 */
[----:B---3--:R-:W-:Y:S03]  /*23b30*/  HMMA.16816.F32.BF16 R20, R20, R6, R8 ;  /* 0x000000061414723c */ /* 0x008fe60000041808 */
[----:B------:R-:W2:Y:S04]  /*23b40*/  LDL.LU R17, [R1+0xe4] ;  /* 0x0000e40001117983 */ /* 0x000ea80000300800 */
[----:B------:R-:W2:Y:S04]  /*23b50*/  LDL.LU R18, [R1+0xe8] ;  /* 0x0000e80001127983 */ /* 0x000ea80000300800 */
[----:B------:R-:W2:Y:S04]  /*23b60*/  LDL.LU R19, [R1+0xec] ;  /* 0x0000ec0001137983 */ /* 0x000ea80000300800 */
[----:B------:R-:W3:Y:S04]  /*23b70*/  LDL.LU.64 R10, [R1+0x1740] ;  /* 0x00174000010a7983 */ /* 0x000ee80000300a00 */
[----:B------:R-:W3:Y:S04]  /*23b80*/  LDL.LU.64 R8, [R1+0x1738] ;  /* 0x0017380001087983 */ /* 0x000ee80000300a00 */
[----:B------:R-:W-:Y:S04]  /*23b90*/  STL.64 [R1+0x1700], R6 ;  /* 0x0017000601007387 */ /* 0x000fe80000100a00 */
[----:B------:R0:W-:Y:S04]  /*23ba0*/  STL.64 [R1+0x16f8], R4 ;  /* 0x0016f80401007387 */ /* 0x0001e80000100a00 */
[----:B------:R-:W-:Y:S04]  /*23bb0*/  STL.64 [R1+0x110], R20 ;  /* 0x0001101401007387 */ /* 0x000fe80000100a00 */
[----:B------:R-:W-:Y:S04]  /*23bc0*/  STL.64 [R1+0x118], R22 ;  /* 0x0001181601007387 */ /* 0x000fe80000100a00 */
[----:B------:R1:W4:Y:S04]  /*23bd0*/  LDSM.16.MT88.4 R20, [R27+UR5+0x8c00] ;  /* 0x008c00051b14783b */ /* 0x0003280008004200 */
[----:B0-----:R-:W2:Y:S04]  /*23be0*/  LDL.LU R4, [R1+0x100] ;  /* 0x0001000001047983 */ /* 0x001ea80000300800 */
[----:B------:R-:W2:Y:S04]  /*23bf0*/  LDL.LU R5, [R1+0x104] ;  /* 0x0001040001057983 */ /* 0x000ea80000300800 */
[----:B------:R-:W2:Y:S04]  /*23c00*/  LDL.LU R6, [R1+0x108] ;  /* 0x0001080001067983 */ /* 0x000ea80000300800 */
[----:B------:R-:W2:Y:S04]  /*23c10*/  LDL.LU R7, [R1+0x10c] ;  /* 0x00010c0001077983 */ /* 0x000ea80000300800 */
[----:B------:R-:W2:Y:S04]  /*23c20*/  LDL.LU R24, [R1+0x120] ;  /* 0x0001200001187983 */ /* 0x000ea80000300800 */
[----:B------:R-:W2:Y:S04]  /*23c30*/  LDL.LU R25, [R1+0x124] ;  /* 0x0001240001197983 */ /* 0x000ea80000300800 */
[----:B------:R-:W2:Y:S04]  /*23c40*/  LDL.LU R26, [R1+0x128] ;  /* 0x00012800011a7983 */ /* 0x000ea80000300800 */
[----:B-1----:R-:W2:Y:S04]  /*23c50*/  LDL.LU R27, [R1+0x12c] ;  /* 0x00012c00011b7983 */ /* 0x002ea80000300800 */
[----:B----4-:R0:W-:Y:S04]  /*23c60*/  STL.64 [R1+0x1560], R22 ;  /* 0x0015601601007387 */ /* 0x0101e80000100a00 */
[----:B------:R3:W-:Y:S04]  /*23c70*/  STL.64 [R1+0x1558], R20 ;  /* 0x0015581401007387 */ /* 0x0007e80000100a00 */
[----:B0-----:R-:W3:Y:S04]  /*23c80*/  LDL.LU R22, [R1+0x58] ;  /* 0x0000580001167983 */ /* 0x001ee80000300800 */
[----:B------:R-:W3:Y:S02]  /*23c90*/  LDL.LU R23, [R1+0x5c] ;  /* 0x00005c0001177983 */ /* 0x000ee40000300800 */
[----:B---3--:R-:W-:Y:S02]  /*23ca0*/  HMMA.16816.F32.BF16 R20, R8, R22, R12 ;  /* 0x000000160814723c */ /* 0x008fe4000004180c */
[----:B------:R-:W2:Y:S04]  /*23cb0*/  LDL.LU.64 R14, [R1+0x1730] ;  /* 0x00173000010e7983 */ /* 0x000ea80000300a00 */
[----:B------:R-:W3:-:S13]  /*23cc0*/  LDL.LU.64 R12, [R1+0x1728] ;  /* 0x00172800010c7983 */ /* 0x000eda0000300a00 */
[----:B------:R3:W-:Y:S04]  /*23cd0*/  STL.64 [R1+0xf0], R20 ;  /* 0x0000f01401007387 */ /* 0x0007e80000100a00 */
[----:B------:R-:W-:Y:S01]  /*23ce0*/  STL.64 [R1+0xf8], R22 ;  /* 0x0000f81601007387 */ /* 0x000fe20000100a00 */
[----:B---3--:R-:W-:Y:S02]  /*23cf0*/  IMAD.MOV.U32 R20, RZ, RZ, R13 ;  /* 0x000000ffff147224 */ /* 0x008fe400078e000d */
[----:B------:R-:W-:Y:S02]  /*23d00*/  IMAD.MOV.U32 R21, RZ, RZ, R12 ;  /* 0x000000ffff157224 */ /* 0x000fe400078e000c */
[C---:B--2---:R-:W-:Y:S01]  /*23d10*/  HMMA.16816.F32.BF16 R12, R8.reuse, R14, R16 ;  /* 0x0000000e080c723c */ /* 0x044fe20000041810 */
[----:B------:R-:W-:Y:S04]  /*23d20*/  STL [R1+0x164c], R20 ;  /* 0x00164c1401007387 */ /* 0x000fe80000100800 */
[----:B------:R-:W-:Y:S04]  /*23d30*/  STL [R1+0x1650], R21 ;  /* 0x0016501501007387 */ /* 0x000fe80000100800 */
[----:B------:R-:W2:Y:S04]  /*23d40*/  LDL.LU.64 R18, [R1+0x1720] ;  /* 0x0017200001127983 */ /* 0x000ea80000300a00 */
[----:B------:R-:W2:Y:S06]  /*23d50*/  LDL.LU.64 R16, [R1+0x1718] ;  /* 0x0017180001107983 */ /* 0x000eac0000300a00 */
[----:B------:R-:W-:Y:S04]  /*23d60*/  STL.64 [R1+0xe0], R12 ;  /* 0x0000e00c01007387 */ /* 0x000fe80000100a00 */
[----:B------:R0:W-:Y:S04]  /*23d70*/  STL.64 [R1+0xe8], R14 ;  /* 0x0000e80e01007387 */ /* 0x0001e80000100a00 */
[----:B0-----:R-:W2:Y:S02]  /*23d80*/  LDL.LU.64 R14, [R1+0x1710] ;  /* 0x00171000010e7983 */ /* 0x001ea40000300a00 */
[----:B--2---:R-:W-:Y:S02]  /*23d90*/  HMMA.16816.F32.BF16 R12, R8, R14, R16 ;  /* 0x0000000e080c723c */ /* 0x004fe40000041810 */
[----:B------:R-:W2:Y:S01]  /*23da0*/  LDL.LU.64 R18, [R1+0x1708] ;  /* 0x0017080001127983 */ /* 0x000ea20000300a00 */
[----:B------:R-:W-:-:S02]  /*23db0*/  IMAD.MOV.U32 R23, RZ, RZ, R2 ;  /* 0x000000ffff177224 */ /* 0x000fc400078e0002 */
[----:B------:R-:W-:-:S14]  /*23dc0*/  IMAD.MOV.U32 R22, RZ, RZ, R3 ;  /* 0x000000ffff167224 */ /* 0x000fdc00078e0003 */
[----:B------:R0:W-:Y:S01]  /*23dd0*/  STL.64 [R1+0xc0], R12 ;  /* 0x0000c00c01007387 */ /* 0x0001e20000100a00 */
[----:B------:R-:W-:Y:S02]  /*23de0*/  IMAD.MOV.U32 R2, RZ, RZ, R15 ;  /* 0x000000ffff027224 */ /* 0x000fe400078e000f */
[----:B------:R-:W-:Y:S01]  /*23df0*/  IMAD.MOV.U32 R3, RZ, RZ, R14 ;  /* 0x000000ffff037224 */ /* 0x000fe200078e000e */
[----:B0-----:R-:W3:Y:S04]  /*23e00*/  LDL.LU R12, [R1+0x1a0] ;  /* 0x0001a000010c7983 */ /* 0x001ee80000300800 */
[----:B------:R-:W3:Y:S04]  /*23e10*/  LDL.LU R13, [R1+0x1a4] ;  /* 0x0001a400010d7983 */ /* 0x000ee80000300800 */
[----:B------:R-:W3:Y:S04]  /*23e20*/  LDL.LU R14, [R1+0x1a8] ;  /* 0x0001a800010e7983 */ /* 0x000ee80000300800 */
[----:B------:R-:W3:Y:S04]  /*23e30*/  LDL.LU R15, [R1+0x1ac] ;  /* 0x0001ac00010f7983 */ /* 0x000ee80000300800 */
[----:B------:R-:W-:Y:S04]  /*23e40*/  STL [R1+0x1620], R2 ;  /* 0x0016200201007387 */ /* 0x000fe80000100800 */
[----:B------:R-:W-:Y:S01]  /*23e50*/  STL [R1+0x161c], R3 ;  /* 0x00161c0301007387 */ /* 0x000fe20000100800 */
[----:B--2---:R-:W-:-:S15]  /*23e60*/  HMMA.16816.F32.BF16 R4, R8, R18, R4 ;  /* 0x000000120804723c */ /* 0x004fde0000041804 */
[----:B------:R-:W-:-:S04]  /*23e70*/  NOP ;  /* 0x0000000000007918 */ /* 0x000fc80000000000 */
[----:B------:R-:W-:Y:S02]  /*23e80*/  IMAD.MOV.U32 R19, RZ, RZ, R7 ;  /* 0x000000ffff137224 */ /* 0x000fe400078e0007 */
[----:B------:R-:W-:Y:S02]  /*23e90*/  IMAD.MOV.U32 R0, RZ, RZ, R6 ;  /* 0x000000ffff007224 */ /* 0x000fe400078e0006 */
[----:B------:R-:W-:Y:S02]  /*23ea0*/  IMAD.MOV.U32 R18, RZ, RZ, R5 ;  /* 0x000000ffff127224 */ /* 0x000fe400078e0005 */
[----:B------:R-:W-:Y:S01]  /*23eb0*/  IMAD.MOV.U32 R17, RZ, RZ, R4 ;  /* 0x000000ffff117224 */ /* 0x000fe200078e0004 */
[----:B------:R-:W2:Y:S04]  /*23ec0*/  LDL.LU.64 R6, [R1+0x1700] ;  /* 0x0017000001067983 */ /* 0x000ea80000300a00 */
[----:B------:R-:W4:Y:S04]  /*23ed0*/  LDL.LU.64 R4, [R1+0x16f8] ;  /* 0x0016f80001047983 */ /* 0x000f280000300a00 */
[----:B------:R0:W-:Y:S04]  /*23ee0*/  STL [R1+0x1630], R19 ;  /* 0x0016301301007387 */ /* 0x0001e80000100800 */
[----:B------:R-:W-:Y:S04]  /*23ef0*/  STL [R1+0x162c], R0 ;  /* 0x00162c0001007387 */ /* 0x000fe80000100800 */
[----:B------:R1:W-:Y:S04]  /*23f00*/  STL [R1+0x1628], R18 ;  /* 0x0016281201007387 */ /* 0x0003e80000100800 */
[----:B------:R3:W-:Y:S01]  /*23f10*/  STL [R1+0x1624], R17 ;  /* 0x0016241101007387 */ /* 0x0007e20000100800 */
[----:B0-----:R-:W-:-:S02]  /*23f20*/  IMAD.MOV.U32 R19, RZ, RZ, R28 ;  /* 0x000000ffff137224 */ /* 0x001fc400078e001c */
[----:B-1----:R-:W-:-:S07]  /*23f30*/  IMAD.MOV.U32 R18, RZ, RZ, R29 ;  /* 0x000000ffff127224 */ /* 0x002fce00078e001d */
[----:B---3--:R-:W-:Y:S01]  /*23f40*/  HMMA.16816.F32.BF16 R16, R8, R18, R24 ;  /* 0x000000120810723c */ /* 0x008fe20000041818 */
[----:B------:R-:W3:Y:S04]  /*23f50*/  LDL.LU.64 R26, [R1+0x16f0] ;  /* 0x0016f000011a7983 */ /* 0x000ee80000300a00 */
[----:B------:R-:W2:-:S14]  /*23f60*/  LDL.LU.64 R24, [R1+0x16e8] ;  /* 0x0016e80001187983 */ /* 0x000e9c0000300a00 */
[----:B------:R0:W-:Y:S01]  /*23f70*/  STL [R1+0xa0], R16 ;  /* 0x0000a01001007387 */ /* 0x0001e20000100800 */
[----:B------:R-:W-:Y:S02]  /*23f80*/  IMAD.MOV.U32 R2, RZ, RZ, R17 ;  /* 0x000000ffff027224 */ /* 0x000fe400078e0011 */
[----:B------:R-:W-:Y:S02]  /*23f90*/  IMAD.MOV.U32 R3, RZ, RZ, R18 ;  /* 0x000000ffff037224 */ /* 0x000fe400078e0012 */
[----:B0-----:R-:W-:-:S05]  /*23fa0*/  IMAD.MOV.U32 R16, RZ, RZ, R19 ;  /* 0x000000ffff107224 */ /* 0x001fca00078e0013 */
[----:B------:R0:W-:Y:S04]  /*23fb0*/  STL [R1+0x163c], R16 ;  /* 0x00163c1001007387 */ /* 0x0001e80000100800 */
[----:B0-----:R-:W2:Y:S04]  /*23fc0*/  LDL.LU R16, [R1+0x130] ;  /* 0x0001300001107983 */ /* 0x001ea80000300800 */
[----:B------:R-:W2:Y:S04]  /*23fd0*/  LDL.LU R17, [R1+0x134] ;  /* 0x0001340001117983 */ /* 0x000ea80000300800 */
[----:B------:R-:W2:Y:S04]  /*23fe0*/  LDL.LU R18, [R1+0x138] ;  /* 0x0001380001127983 */ /* 0x000ea80000300800 */
[----:B------:R-:W2:Y:S04]  /*23ff0*/  LDL.LU R19, [R1+0x13c] ;  /* 0x00013c0001137983 */ /* 0x000ea80000300800 */
[----:B------:R-:W-:Y:S04]  /*24000*/  STL [R1+0x1638], R3 ;  /* 0x0016380301007387 */ /* 0x000fe80000100800 */
[----:B------:R-:W-:Y:S01]  /*24010*/  STL [R1+0x1634], R2 ;  /* 0x0016340201007387 */ /* 0x000fe20000100800 */
[C---:B---3--:R-:W-:Y:S08]  /*24020*/  HMMA.16816.F32.BF16 R12, R8.reuse, R26, R12 ;  /* 0x0000001a080c723c */ /* 0x048ff0000004180c */
[----:B--2---:R-:W-:-:S15]  /*24030*/  HMMA.16816.F32.BF16 R20, R8, R22, R16 ;  /* 0x000000160814723c */ /* 0x004fde0000041810 */
[----:B------:R-:W-:-:S04]  /*24040*/  NOP ;  /* 0x0000000000007918 */ /* 0x000fc80000000000 */
[----:B------:R-:W-:Y:S02]  /*24050*/  IMAD.MOV.U32 R17, RZ, RZ, R23 ;  /* 0x000000ffff117224 */ /* 0x000fe400078e0017 */
[----:B------:R-:W-:Y:S02]  /*24060*/  IMAD.MOV.U32 R18, RZ, RZ, R22 ;  /* 0x000000ffff127224 */ /* 0x000fe400078e0016 */
[----:B------:R-:W-:Y:S02]  /*24070*/  IMAD.MOV.U32 R0, RZ, RZ, R21 ;  /* 0x000000ffff007224 */ /* 0x000fe400078e0015 */
[----:B------:R-:W-:Y:S01]  /*24080*/  IMAD.MOV.U32 R19, RZ, RZ, R20 ;  /* 0x000000ffff137224 */ /* 0x000fe200078e0014 */
[----:B------:R0:W-:Y:S04]  /*24090*/  STL [R1+0x1698], R17 ;  /* 0x0016981101007387 */ /* 0x0001e80000100800 */
[----:B------:R1:W-:Y:S04]  /*240a0*/  STL [R1+0x1648], R18 ;  /* 0x0016481201007387 */ /* 0x0003e80000100800 */
[----:B------:R-:W-:Y:S04]  /*240b0*/  STL [R1+0x1644], R0 ;  /* 0x0016440001007387 */ /* 0x000fe80000100800 */
[----:B------:R2:W-:Y:S04]  /*240c0*/  STL [R1+0x1640], R19 ;  /* 0x0016401301007387 */ /* 0x0005e80000100800 */
[----:B------:R-:W3:Y:S01]  /*240d0*/  LDL.LU R16, [R1+0x190] ;  /* 0x0001900001107983 */ /* 0x000ee20000300800 */
[----:B------:R-:W-:-:S02]  /*240e0*/  IMAD.MOV.U32 R22, RZ, RZ, R14 ;  /* 0x000000ffff167224 */ /* 0x000fc400078e000e */
[----:B------:R-:W-:Y:S01]  /*240f0*/  IMAD.MOV.U32 R23, RZ, RZ, R15 ;  /* 0x000000ffff177224 */ /* 0x000fe200078e000f */
[----:B0-----:R-:W3:Y:S04]  /*24100*/  LDL.LU R17, [R1+0x194] ;  /* 0x0001940001117983 */ /* 0x001ee80000300800 */
[----:B-1----:R-:W3:Y:S04]  /*24110*/  LDL.LU R18, [R1+0x198] ;  /* 0x0001980001127983 */ /* 0x002ee80000300800 */
[----:B--2---:R-:W3:Y:S04]  /*24120*/  LDL.LU R19, [R1+0x19c] ;  /* 0x00019c0001137983 */ /* 0x004ee80000300800 */
[----:B------:R-:W2:Y:S01]  /*24130*/  LDL.LU.64 R14, [R1+0x16e0] ;  /* 0x0016e000010e7983 */ /* 0x000ea20000300a00 */
[----:B------:R-:W-:-:S02]  /*24140*/  IMAD.MOV.U32 R3, RZ, RZ, R12 ;  /* 0x000000ffff037224 */ /* 0x000fc400078e000c */
[----:B------:R-:W-:Y:S02]  /*24150*/  IMAD.MOV.U32 R2, RZ, RZ, R13 ;  /* 0x000000ffff027224 */ /* 0x000fe400078e000d */
[----:B------:R-:W3:Y:S04]  /*24160*/  LDL.LU.64 R12, [R1+0x16d8] ;  /* 0x0016d800010c7983 */ /* 0x000ee80000300a00 */
[----:B------:R2:W-:Y:S02]  /*24170*/  STL.64 [R1+0x16b8], R24 ;  /* 0x0016b81801007387 */ /* 0x0005e40000100a00 */
[----:B--2---:R-:W-:Y:S02]  /*24180*/  IMAD.MOV.U32 R24, RZ, RZ, R14 ;  /* 0x000000ffff187224 */ /* 0x004fe400078e000e */
[----:B------:R-:W-:Y:S01]  /*24190*/  IMAD.MOV.U32 R25, RZ, RZ, R15 ;  /* 0x000000ffff197224 */ /* 0x000fe200078e000f */
[----:B------:R-:W2:Y:S04]  /*241a0*/  LDL.LU R14, [R1+0x16d4] ;  /* 0x0016d400010e7983 */ /* 0x000ea80000300800 */
[----:B------:R-:W2:Y:S04]  /*241b0*/  LDL.LU R15, [R1+0x16d0] ;  /* 0x0016d000010f7983 */ /* 0x000ea80000300800 */
[----:B------:R-:W-:Y:S04]  /*241c0*/  STL [R1+0x16a8], R2 ;  /* 0x0016a80201007387 */ /* 0x000fe80000100800 */
[----:B------:R-:W-:Y:S04]  /*241d0*/  STL [R1+0x16a4], R3 ;  /* 0x0016a40301007387 */ /* 0x000fe80000100800 */
[----:B------:R-:W-:Y:S04]  /*241e0*/  STL.64 [R1+0x1678], R22 ;  /* 0x0016781601007387 */ /* 0x000fe80000100a00 */
[----:B------:R-:W2:Y:S04]  /*241f0*/  LDL.LU.64 R20, [R1+0x1d0] ;  /* 0x0001d00001147983 */ /* 0x000ea80000300a00 */
[----:B--2---:R0:W-:Y:S04]  /*24200*/  STL.64 [R1+0x16b0], R20 ;  /* 0x0016b01401007387 */ /* 0x0041e80000100a00 */
[----:B0-----:R-:W2:Y:S04]  /*24210*/  LDL.LU R20, [R1+0x170] ;  /* 0x0001700001147983 */ /* 0x001ea80000300800 */
[----:B------:R-:W2:Y:S04]  /*24220*/  LDL.LU R21, [R1+0x174] ;  /* 0x0001740001157983 */ /* 0x000ea80000300800 */
[----:B------:R-:W2:Y:S04]  /*24230*/  LDL.LU R22, [R1+0x178] ;  /* 0x0001780001167983 */ /* 0x000ea80000300800 */
[----:B------:R-:W2:Y:S01]  /*24240*/  LDL.LU R23, [R1+0x17c] ;  /* 0x00017c0001177983 */ /* 0x000ea20000300800 */
[----:B---3--:R-:W-:Y:S03]  /*24250*/  HMMA.16816.F32.BF16 R8, R8, R6, R16 ;  /* 0x000000060808723c */ /* 0x008fe60000041810 */
[----:B--2---:R-:W-:Y:S04]  /*24260*/  STL.64 [R1+0x16c8], R22 ;  /* 0x0016c81601007387 */ /* 0x004fe80000100a00 */
[----:B------:R0:W-:Y:S04]  /*24270*/  STL.64 [R1+0x16c0], R20 ;  /* 0x0016c01401007387 */ /* 0x0001e80000100a00 */
[----:B0-----:R-:W2:Y:S04]  /*24280*/  LDL.LU R20, [R1+0x180] ;  /* 0x0001800001147983 */ /* 0x001ea80000300800 */
[----:B------:R-:W2:Y:S04]  /*24290*/  LDL.LU R21, [R1+0x184] ;  /* 0x0001840001157983 */ /* 0x000ea80000300800 */
[----:B------:R-:W2:Y:S04]  /*242a0*/  LDL.LU R22, [R1+0x188] ;  /* 0x0001880001167983 */ /* 0x000ea80000300800 */
[----:B------:R-:W2:Y:S04]  /*242b0*/  LDL.LU R23, [R1+0x18c] ;  /* 0x00018c0001177983 */ /* 0x000ea80000300800 */
[----:B------:R0:W-:Y:S04]  /*242c0*/  STL.64 [R1+0x10], R8 ;  /* 0x0000100801007387 */ /* 0x0001e80000100a00 */
[----:B------:R1:W-:Y:S01]  /*242d0*/  STL [R1+0x18], R10 ;  /* 0x0000180a01007387 */ /* 0x0003e20000100800 */
[----:B------:R-:W-:-:S03]  /*242e0*/  IMAD.MOV.U32 R17, RZ, RZ, R11 ;  /* 0x000000ffff117224 */ /* 0x000fc600078e000b */
[----:B0-----:R-:W3:Y:S04]  /*242f0*/  LDL.LU R8, [R1+0x160] ;  /* 0x0001600001087983 */ /* 0x001ee80000300800 */
[----:B------:R-:W3:Y:S04]  /*24300*/  LDL.LU R9, [R1+0x164] ;  /* 0x0001640001097983 */ /* 0x000ee80000300800 */
[----:B-1----:R-:W3:Y:S04]  /*24310*/  LDL.LU R10, [R1+0x168] ;  /* 0x00016800010a7983 */ /* 0x002ee80000300800 */
[----:B------:R-:W3:Y:S01]  /*24320*/  LDL.LU R11, [R1+0x16c] ;  /* 0x00016c00010b7983 */ /* 0x000ee20000300800 */
[----:B--2---:R-:W-:Y:S03]  /*24330*/  HMMA.16816.F32.BF16 R24, R12, R24, R20 ;  /* 0x000000180c18723c */ /* 0x004fe60000041814 */
[----:B------:R-:W2:Y:S04]  /*24340*/  LDL.LU.64 R22, [R1+0x16c8] ;  /* 0x0016c80001167983 */ /* 0x000ea80000300a00 */
[----:B------:R-:W2:-:S12]  /*24350*/  LDL.LU.64 R20, [R1+0x16c0] ;  /* 0x0016c00001147983 */ /* 0x000e980000300a00 */
[----:B------:R-:W-:Y:S02]  /*24360*/  IMAD.MOV.U32 R2, RZ, RZ, R24 ;  /* 0x000000ffff027224 */ /* 0x000fe400078e0018 */
[----:B------:R-:W-:Y:S02]  /*24370*/  IMAD.MOV.U32 R3, RZ, RZ, R25 ;  /* 0x000000ffff037224 */ /* 0x000fe400078e0019 */
[----:B------:R-:W2:Y:S01]  /*24380*/  LDL.LU.64 R24, [R1+0x16b8] ;  /* 0x0016b80001187983 */ /* 0x000ea20000300a00 */
[----:B------:R-:W-:Y:S02]  /*24390*/  IMAD.MOV.U32 R28, RZ, RZ, R26 ;  /* 0x000000ffff1c7224 */ /* 0x000fe400078e001a */
[----:B------:R-:W-:Y:S02]  /*243a0*/  IMAD.MOV.U32 R29, RZ, RZ, R27 ;  /* 0x000000ffff1d7224 */ /* 0x000fe400078e001b */
[C---:B--2---:R-:W-:Y:S01]  /*243b0*/  HMMA.16816.F32.BF16 R24, R12.reuse, R24, R20 ;  /* 0x000000180c18723c */ /* 0x044fe20000041814 */
[----:B------:R-:W3:Y:S04]  /*243c0*/  LDL.LU.64 R20, [R1+0x16b0] ;  /* 0x0016b00001147983 */ /* 0x000ee80000300a00 */
[----:B------:R-:W4:Y:S04]  /*243d0*/  LDL.LU R6, [R1+0x158] ;  /* 0x0001580001067983 */ /* 0x000f280000300800 */
[----:B------:R-:W4:Y:S10]  /*243e0*/  LDL.LU R7, [R1+0x15c] ;  /* 0x00015c0001077983 */ /* 0x000f340000300800 */
[----:B------:R-:W-:Y:S04]  /*243f0*/  STL.64 [R1+0x1540], R26 ;  /* 0x0015401a01007387 */ /* 0x000fe80000100a00 */
[----:B------:R0:W-:Y:S04]  /*24400*/  STL.64 [R1+0x1538], R24 ;  /* 0x0015381801007387 */ /* 0x0001e80000100a00 */
[----:B0-----:R-:W2:Y:S04]  /*24410*/  LDL.LU.64 R24, [R1+0x1b0] ;  /* 0x0001b00001187983 */ /* 0x001ea80000300a00 */
[----:B------:R-:W2:Y:S01]  /*24420*/  LDL.LU.64 R26, [R1+0x1b8] ;  /* 0x0001b800011a7983 */ /* 0x000ea20000300a00 */
[----:B---3--:R-:W-:Y:S01]  /*24430*/  HMMA.16816.F32.BF16 R8, R12, R20, R8 ;  /* 0x000000140c08723c */ /* 0x008fe20000041808 */
[----:B------:R-:W-:-:S02]  /*24440*/  IMAD.MOV.U32 R19, RZ, RZ, R20 ;  /* 0x000000ffff137224 */ /* 0x000fc400078e0014 */
[----:B------:R-:W-:Y:S01]  /*24450*/  IMAD.MOV.U32 R16, RZ, RZ, R21 ;  /* 0x000000ffff107224 */ /* 0x000fe200078e0015 */
[----:B--2---:R-:W-:Y:S04]  /*24460*/  STL.64 [R1+0x1660], R26 ;  /* 0x0016601a01007387 */ /* 0x004fe80000100a00 */
[----:B------:R0:W-:Y:S04]  /*24470*/  STL.64 [R1+0x1658], R24 ;  /* 0x0016581801007387 */ /* 0x0001e80000100a00 */
[----:B0-----:R-:W2:Y:S04]  /*24480*/  LDL.LU R24, [R1+0x140] ;  /* 0x0001400001187983 */ /* 0x001ea80000300800 */
[----:B------:R-:W2:Y:S04]  /*24490*/  LDL.LU R25, [R1+0x144] ;  /* 0x0001440001197983 */ /* 0x000ea80000300800 */
[----:B------:R-:W3:Y:S04]  /*244a0*/  LDL.LU R26, [R1+0x148] ;  /* 0x00014800011a7983 */ /* 0x000ee80000300800 */
[----:B------:R-:W3:Y:S04]  /*244b0*/  LDL.LU R27, [R1+0x14c] ;  /* 0x00014c00011b7983 */ /* 0x000ee80000300800 */
[----:B------:R-:W2:Y:S04]  /*244c0*/  LDL.LU R20, [R1+0x60] ;  /* 0x0000600001147983 */ /* 0x000ea80000300800 */
[----:B------:R-:W2:Y:S04]  /*244d0*/  LDL.LU R21, [R1+0x64] ;  /* 0x0000640001157983 */ /* 0x000ea80000300800 */
[----:B------:R-:W2:Y:S04]  /*244e0*/  LDL.LU R22, [R1+0x68] ;  /* 0x0000680001167983 */ /* 0x000ea80000300800 */
[----:B------:R-:W2:Y:S04]  /*244f0*/  LDL.LU R23, [R1+0x6c] ;  /* 0x00006c0001177983 */ /* 0x000ea80000300800 */
[----:B--2---:R-:W-:Y:S04]  /*24500*/  STL.64 [R1+0x1688], R22 ;  /* 0x0016881601007387 */ /* 0x004fe80000100a00 */
[----:B------:R0:W-:Y:S04]  /*24510*/  STL.64 [R1+0x1680], R20 ;  /* 0x0016801401007387 */ /* 0x0001e80000100a00 */
[----:B0-----:R-:W2:Y:S04]  /*24520*/  LDL.LU R20, [R1+0x70] ;  /* 0x0000700001147983 */ /* 0x001ea80000300800 */
[----:B------:R-:W2:Y:S04]  /*24530*/  LDL.LU R21, [R1+0x74] ;  /* 0x0000740001157983 */ /* 0x000ea80000300800 */
[----:B------:R-:W2:Y:S04]  /*24540*/  LDL.LU R22, [R1+0x78] ;  /* 0x0000780001167983 */ /* 0x000ea80000300800 */
[----:B------:R-:W2:Y:S04]  /*24550*/  LDL.LU R23, [R1+0x7c] ;  /* 0x00007c0001177983 */ /* 0x000ea80000300800 */
[----:B---3--:R-:W-:Y:S04]  /*24560*/  STL.64 [R1+0x1670], R26 ;  /* 0x0016701a01007387 */ /* 0x008fe80000100a00 */
[----:B------:R0:W-:Y:S04]  /*24570*/  STL.64 [R1+0x1668], R24 ;  /* 0x0016681801007387 */ /* 0x0001e80000100a00 */
[----:B0-----:R-:W3:Y:S04]  /*24580*/  LDL.LU.64 R24, [R1+0x230] ;  /* 0x0002300001187983 */ /* 0x001ee80000300a00 */
[----:B---3--:R0:W-:Y:S04]  /*24590*/  STL.64 [R1+0x1690], R24 ;  /* 0x0016901801007387 */ /* 0x0081e80000100a00 */
[----:B0-----:R-:W2:Y:S04]  /*245a0*/  LDL.LU.64 R24, [R1+0x220] ;  /* 0x0002200001187983 */ /* 0x001ea80000300a00 */
[----:B------:R-:W-:Y:S04]  /*245b0*/  STL.64 [R1+0x1530], R10 ;  /* 0x0015300a01007387 */ /* 0x000fe80000100a00 */
[----:B------:R0:W-:Y:S04]  /*245c0*/  STL.64 [R1+0x1528], R8 ;  /* 0x0015280801007387 */ /* 0x0001e80000100a00 */
[----:B0-----:R-:W3:Y:S04]  /*245d0*/  LDL.LU.64 R8, [R1+0x1c0] ;  /* 0x0001c00001087983 */ /* 0x001ee80000300a00 */
[----:B------:R-:W2:Y:S04]  /*245e0*/  LDL.LU.64 R10, [R1+0x1c8] ;  /* 0x0001c800010a7983 */ /* 0x000ea80000300a00 */
[----:B--2---:R-:W-:Y:S04]  /*245f0*/  STL.64 [R1+0x1600], R10 ;  /* 0x0016000a01007387 */ /* 0x004fe80000100a00 */
[----:B---3--:R0:W-:Y:S04]  /*24600*/  STL.64 [R1+0x15f8], R8 ;  /* 0x0015f80801007387 */ /* 0x0081e80000100a00 */
[----:B0-----:R-:W4:Y:S02]  /*24610*/  LDL.LU.64 R8, [R1+0x200] ;  /* 0x0002000001087983 */ /* 0x001f240000300a00 */
[----:B----4-:R-:W-:Y:S01]  /*24620*/  HMMA.16816.F32.BF16 R4, R12, R8, R4 ;  /* 0x000000080c04723c */ /* 0x010fe20000041804 */
[----:B------:R-:W-:-:S02]  /*24630*/  IMAD.MOV.U32 R18, RZ, RZ, R8 ;  /* 0x000000ffff127224 */ /* 0x000fc400078e0008 */
[----:B------:R-:W-:Y:S01]  /*24640*/  IMAD.MOV.U32 R0, RZ, RZ, R9 ;  /* 0x000000ffff007224 */ /* 0x000fe200078e0009 */
[----:B------:R-:W2:Y:S04]  /*24650*/  LDL.LU R8, [R1+0x110] ;  /* 0x0001100001087983 */ /* 0x000ea80000300800 */
[----:B------:R-:W2:Y:S04]  /*24660*/  LDL.LU R9, [R1+0x114] ;  /* 0x0001140001097983 */ /* 0x000ea80000300800 */
[----:B------:R-:W2:Y:S04]  /*24670*/  LDL.LU R10, [R1+0x118] ;  /* 0x00011800010a7983 */ /* 0x000ea80000300800 */
[----:B------:R-:W2:Y:S04]  /*24680*/  LDL.LU R11, [R1+0x11c] ;  /* 0x00011c00010b7983 */ /* 0x000ea80000300800 */
[----:B------:R0:W-:Y:S04]  /*24690*/  STL.64 [R1+0x1550], R6 ;  /* 0x0015500601007387 */ /* 0x0001e80000100a00 */
[----:B------:R1:W-:Y:S01]  /*246a0*/  STL.64 [R1+0x1548], R4 ;  /* 0x0015480401007387 */ /* 0x0003e20000100a00 */
[----:B0-----:R-:W-:-:S02]  /*246b0*/  IMAD.MOV.U32 R6, RZ, RZ, R28 ;  /* 0x000000ffff067224 */ /* 0x001fc400078e001c */
[----:B-1----:R-:W-:Y:S02]  /*246c0*/  IMAD.MOV.U32 R4, RZ, RZ, R2 ;  /* 0x000000ffff047224 */ /* 0x002fe400078e0002 */
[----:B------:R-:W-:Y:S01]  /*246d0*/  IMAD.MOV.U32 R7, RZ, RZ, R29 ;  /* 0x000000ffff077224 */ /* 0x000fe200078e001d */
[----:B------:R-:W3:Y:S01]  /*246e0*/  LDL.LU R2, [R1+0x16a8] ;  /* 0x0016a80001027983 */ /* 0x000ee20000300800 */
[----:B------:R-:W-:-:S03]  /*246f0*/  IMAD.MOV.U32 R5, RZ, RZ, R3 ;  /* 0x000000ffff057224 */ /* 0x000fc600078e0003 */
[----:B------:R-:W4:Y:S04]  /*24700*/  LDL.LU R3, [R1+0x16a4] ;  /* 0x0016a40001037983 */ /* 0x000f280000300800 */
[----:B------:R-:W2:Y:S04]  /*24710*/  LDL.LU R28, [R1+0x16a0] ;  /* 0x0016a000011c7983 */ /* 0x000ea80000300800 */
[----:B------:R-:W2:Y:S04]  /*24720*/  LDL.LU R29, [R1+0x169c] ;  /* 0x00169c00011d7983 */ /* 0x000ea80000300800 */
[----:B------:R-:W-:Y:S04]  /*24730*/  STL.64 [R1+0x1570], R6 ;  /* 0x0015700601007387 */ /* 0x000fe80000100a00 */
[----:B------:R0:W-:Y:S04]  /*24740*/  STL.64 [R1+0x1568], R4 ;  /* 0x0015680401007387 */ /* 0x0001e80000100a00 */
[----:B0-----:R-:W2:Y:S04]  /*24750*/  LDL.LU R4, [R1+0x10] ;  /* 0x0000100001047983 */ /* 0x001ea80000300800 */
[----:B------:R-:W2:Y:S04]  /*24760*/  LDL.LU R5, [R1+0x14] ;  /* 0x0000140001057983 */ /* 0x000ea80000300800 */
[----:B------:R-:W2:Y:S01]  /*24770*/  LDL.LU R6, [R1+0x18] ;  /* 0x0000180001067983 */ /* 0x000ea20000300800 */
[----:B------:R-:W-:Y:S01]  /*24780*/  HMMA.16816.F32.BF16 R20, R12, R24, R20 ;  /* 0x000000180c14723c */ /* 0x000fe20000041814 */
[----:B------:R-:W-:-:S02]  /*24790*/  IMAD.MOV.U32 R7, RZ, RZ, R17 ;  /* 0x000000ffff077224 */ /* 0x000fc400078e0011 */
[----:B------:R-:W3:Y:S04]  /*247a0*/  LDL.LU R17, [R1+0x1698] ;  /* 0x0016980001117983 */ /* 0x000ee80000300800 */
[----:B--2---:R0:W-:Y:S04]  /*247b0*/  STL.64 [R1+0x1580], R6 ;  /* 0x0015800601007387 */ /* 0x0041e80000100a00 */
[----:B------:R1:W-:Y:S01]  /*247c0*/  STL.64 [R1+0x1578], R4 ;  /* 0x0015780401007387 */ /* 0x0003e20000100a00 */
[----:B0-----:R-:W-:Y:S02]  /*247d0*/  IMAD.MOV.U32 R7, RZ, RZ, R24 ;  /* 0x000000ffff077224 */ /* 0x001fe400078e0018 */
[----:B------:R-:W-:-:S02]  /*247e0*/  IMAD.MOV.U32 R6, RZ, RZ, R25 ;  /* 0x000000ffff067224 */ /* 0x000fc400078e0019 */
[----:B-1----:R-:W-:Y:S02]  /*247f0*/  IMAD.MOV.U32 R4, RZ, RZ, R29 ;  /* 0x000000ffff047224 */ /* 0x002fe400078e001d */
[----:B------:R-:W-:Y:S01]  /*24800*/  IMAD.MOV.U32 R5, RZ, RZ, R28 ;  /* 0x000000ffff057224 */ /* 0x000fe200078e001c */
[----:B------:R-:W2:Y:S01]  /*24810*/  LDL.LU.64 R24, [R1+0x1690] ;  /* 0x0016900001187983 */ /* 0x000ea20000300a00 */
[----:B------:R-:W-:-:S03]  /*24820*/  IMAD.MOV.U32 R29, RZ, RZ, R22 ;  /* 0x000000ffff1d7224 */ /* 0x000fc600078e0016 */
[----:B------:R0:W-:Y:S01]  /*24830*/  STL.64 [R1+0x70], R20 ;  /* 0x0000701401007387 */ /* 0x0001e20000100a00 */
[----:B------:R-:W-:-:S03]  /*24840*/  IMAD.MOV.U32 R28, RZ, RZ, R23 ;  /* 0x000000ffff1c7224 */ /* 0x000fc600078e0017 */
[----:B------:R-:W2:Y:S04]  /*24850*/  LDL.LU.64 R22, [R1+0x1688] ;  /* 0x0016880001167983 */ /* 0x000ea80000300a00 */
[----:B0-----:R-:W2:Y:S02]  /*24860*/  LDL.LU.64 R20, [R1+0x1680] ;  /* 0x0016800001147983 */ /* 0x001ea40000300a00 */
[----:B--2---:R-:W-:-:S15]  /*24870*/  HMMA.16816.F32.BF16 R20, R12, R24, R20 ;  /* 0x000000180c14723c */ /* 0x004fde0000041814 */
[----:B------:R-:W-:-:S04]  /*24880*/  NOP ;  /* 0x0000000000007918 */ /* 0x000fc80000000000 */
[----:B------:R0:W-:Y:S04]  /*24890*/  STL.64 [R1+0x60], R20 ;  /* 0x0000601401007387 */ /* 0x0001e80000100a00 */
[----:B------:R1:W-:Y:S01]  /*248a0*/  STL.64 [R1+0x68], R22 ;  /* 0x0000681601007387 */ /* 0x0003e20000100a00 */
[----:B0-----:R-:W-:-:S03]  /*248b0*/  IMAD.MOV.U32 R21, RZ, RZ, R24 ;  /* 0x000000ffff157224 */ /* 0x001fc600078e0018 */
[----:B-1----:R-:W2:Y:S01]  /*248c0*/  LDL.LU.64 R22, [R1+0x1678] ;  /* 0x0016780001167983 */ /* 0x002ea20000300a00 */
[----:B------:R-:W-:-:S03]  /*248d0*/  IMAD.MOV.U32 R20, RZ, RZ, R25 ;  /* 0x000000ffff147224 */ /* 0x000fc600078e0019 */
[----:B------:R-:W2:Y:S04]  /*248e0*/  LDL.LU.64 R26, [R1+0x1670] ;  /* 0x00167000011a7983 */ /* 0x000ea80000300a00 */
[----:B------:R-:W2:Y:S02]  /*248f0*/  LDL.LU.64 R24, [R1+0x1668] ;  /* 0x0016680001187983 */ /* 0x000ea40000300a00 */
[----:B--2---:R-:W-:-:S15]  /*24900*/  HMMA.16816.F32.BF16 R24, R12, R4, R24 ;  /* 0x000000040c18723c */ /* 0x004fde0000041818 */
[----:B------:R-:W-:-:S04]  /*24910*/  NOP ;  /* 0x0000000000007918 */ /* 0x000fc80000000000 */
[----:B------:R-:W-:Y:S04]  /*24920*/  STL.64 [R1+0xd0], R24 ;  /* 0x0000d01801007387 */ /* 0x000fe80000100a00 */
[----:B------:R0:W-:Y:S04]  /*24930*/  STL.64 [R1+0xd8], R26 ;  /* 0x0000d81a01007387 */ /* 0x0001e80000100a00 */
[----:B0-----:R-:W2:Y:S04]  /*24940*/  LDL.LU.64 R26, [R1+0x1660] ;  /* 0x00166000011a7983 */ /* 0x001ea80000300a00 */
[----:B------:R-:W2:Y:S04]  /*24950*/  LDL.LU.64 R24, [R1+0x1658] ;  /* 0x0016580001187983 */ /* 0x000ea80000300a00 */
[----:B------:R0:W-:Y:S02]  /*24960*/  STL.64 [R1+0x1590], R4 ;  /* 0x0015900401007387 */ /* 0x0001e40000100a00 */
[----:B0-----:R-:W-:-:S02]  /*24970*/  IMAD.MOV.U32 R4, RZ, RZ, R21 ;  /* 0x000000ffff047224 */ /* 0x001fc400078e0015 */
[----:B------:R-:W-:Y:S01]  /*24980*/  IMAD.MOV.U32 R5, RZ, RZ, R20 ;  /* 0x000000ffff057224 */ /* 0x000fe200078e0014 */
[----:B------:R-:W2:Y:S04]  /*24990*/  LDL.LU R21, [R1+0x1650] ;  /* 0x0016500001157983 */ /* 0x000ea80000300800 */
[----:B------:R-:W2:Y:S04]  /*249a0*/  LDL.LU R20, [R1+0x164c] ;  /* 0x00164c0001147983 */ /* 0x000ea80000300800 */
[----:B------:R0:W-:Y:S02]  /*249b0*/  STL.64 [R1+0x15a8], R4 ;  /* 0x0015a80401007387 */ /* 0x0001e40000100a00 */
[----:B0-----:R-:W-:-:S02]  /*249c0*/  IMAD.MOV.U32 R4, RZ, RZ, R7 ;  /* 0x000000ffff047224 */ /* 0x001fc400078e0007 */
[----:B------:R-:W-:-:S05]  /*249d0*/  IMAD.MOV.U32 R5, RZ, RZ, R6 ;  /* 0x000000ffff057224 */ /* 0x000fca00078e0006 */
[----:B------:R0:W-:Y:S02]  /*249e0*/  STL.64 [R1+0x15c0], R4 ;  /* 0x0015c00401007387 */ /* 0x0001e40000100a00 */
[----:B0-----:R-:W-:Y:S02]  /*249f0*/  IMAD.MOV.U32 R4, RZ, RZ, R18 ;  /* 0x000000ffff047224 */ /* 0x001fe400078e0012 */
[----:B------:R-:W-:Y:S01]  /*24a00*/  IMAD.MOV.U32 R5, RZ, RZ, R0 ;  /* 0x000000ffff057224 */ /* 0x000fe200078e0000 */
[----:B------:R-:W3:Y:S04]  /*24a10*/  LDL.LU R18, [R1+0x1648] ;  /* 0x0016480001127983 */ /* 0x000ee80000300800 */
[----:B------:R-:W3:Y:S04]  /*24a20*/  LDL.LU R0, [R1+0x1644] ;  /* 0x0016440001007983 */ /* 0x000ee80000300800 */
[----:B------:R0:W-:Y:S02]  /*24a30*/  STL.64 [R1+0x15d8], R4 ;  /* 0x0015d80401007387 */ /* 0x0001e40000100a00 */
[----:B0-----:R-:W-:-:S02]  /*24a40*/  IMAD.MOV.U32 R4, RZ, RZ, R19 ;  /* 0x000000ffff047224 */ /* 0x001fc400078e0013 */
[----:B------:R-:W3:Y:S01]  /*24a50*/  LDL.LU R19, [R1+0x1640] ;  /* 0x0016400001137983 */ /* 0x000ee20000300800 */
[----:B------:R-:W-:-:S03]  /*24a60*/  IMAD.MOV.U32 R5, RZ, RZ, R16 ;  /* 0x000000ffff057224 */ /* 0x000fc600078e0010 */
[----:B------:R-:W3:Y:S04]  /*24a70*/  LDL.LU R16, [R1+0x163c] ;  /* 0x00163c0001107983 */ /* 0x000ee80000300800 */
[----:B------:R0:W-:Y:S04]  /*24a80*/  STL.64 [R1+0x15f0], R4 ;  /* 0x0015f00401007387 */ /* 0x0001e80000100a00 */
[----:B0-----:R-:W3:Y:S01]  /*24a90*/  LDL.LU R4, [R1+0xe0] ;  /* 0x0000e00001047983 */ /* 0x001ee20000300800 */
[----:B--2---:R-:W-:-:S15]  /*24aa0*/  HMMA.16816.F32.BF16 R8, R12, R20, R8 ;  /* 0x000000140c08723c */ /* 0x004fde0000041808 */
[----:B------:R-:W-:-:S04]  /*24ab0*/  NOP ;  /* 0x0000000000007918 */ /* 0x000fc80000000000 */
[----:B------:R0:W-:Y:S04]  /*24ac0*/  STL.64 [R1+0x50], R8 ;  /* 0x0000500801007387 */ /* 0x0001e80000100a00 */
[----:B------:R1:W-:Y:S04]  /*24ad0*/  STL.64 [R1+0x58], R10 ;  /* 0x0000580a01007387 */ /* 0x0003e80000100a00 */
[----:B------:R-:W2:Y:S04]  /*24ae0*/  LDL.LU R5, [R1+0xe4] ;  /* 0x0000e40001057983 */ /* 0x000ea80000300800 */
[----:B------:R-:W2:Y:S04]  /*24af0*/  LDL.LU R6, [R1+0xe8] ;  /* 0x0000e80001067983 */ /* 0x000ea80000300800 */
[----:B------:R-:W2:Y:S04]  /*24b00*/  LDL.LU R7, [R1+0xec] ;  /* 0x0000ec0001077983 */ /* 0x000ea80000300800 */
[----:B0-----:R-:W2:Y:S04]  /*24b10*/  LDL.LU R8, [R1+0xf0] ;  /* 0x0000f00001087983 */ /* 0x001ea80000300800 */
[----:B------:R-:W2:Y:S04]  /*24b20*/  LDL.LU R9, [R1+0xf4] ;  /* 0x0000f40001097983 */ /* 0x000ea80000300800 */
[----:B-1----:R-:W2:Y:S04]  /*24b30*/  LDL.LU R10, [R1+0xf8] ;  /* 0x0000f800010a7983 */ /* 0x002ea80000300800 */
[----:B------:R-:W2:Y:S04]  /*24b40*/  LDL.LU R11, [R1+0xfc] ;  /* 0x0000fc00010b7983 */ /* 0x000ea80000300800 */
[----:B------:R4:W-:Y:S02]  /*24b50*/  STL.64 [R1+0x1588], R20 ;  /* 0x0015881401007387 */ /* 0x0009e40000100a00 */
[----:B----4-:R-:W-:-:S02]  /*24b60*/  IMAD.MOV.U32 R20, RZ, RZ, R3 ;  /* 0x000000ffff147224 */ /* 0x010fc400078e0003 */
[----:B---3--:R-:W-:Y:S01]  /*24b70*/  IMAD.MOV.U32 R21, RZ, RZ, R2 ;  /* 0x000000ffff157224 */ /* 0x008fe200078e0002 */
[----:B------:R-:W3:Y:S04]  /*24b80*/  LDL.LU R3, [R1+0x1638] ;  /* 0x0016380001037983 */ /* 0x000ee80000300800 */
[----:B------:R-:W4:Y:S04]  /*24b90*/  LDL.LU R2, [R1+0x1634] ;  /* 0x0016340001027983 */ /* 0x000f280000300800 */
[----:B------:R0:W-:Y:S04]  /*24ba0*/  STL.64 [R1+0x15a0], R22 ;  /* 0x0015a01601007387 */ /* 0x0001e80000100a00 */
[----:B------:R1:W-:Y:S01]  /*24bb0*/  STL.64 [R1+0x1598], R20 ;  /* 0x0015981401007387 */ /* 0x0003e20000100a00 */
[----:B0-----:R-:W-:-:S02]  /*24bc0*/  IMAD.MOV.U32 R22, RZ, RZ, R18 ;  /* 0x000000ffff167224 */ /* 0x001fc400078e0012 */
[----:B------:R-:W-:Y:S02]  /*24bd0*/  IMAD.MOV.U32 R23, RZ, RZ, R17 ;  /* 0x000000ffff177224 */ /* 0x000fe400078e0011 */
[----:B-1----:R-:W-:Y:S02]  /*24be0*/  IMAD.MOV.U32 R20, RZ, RZ, R19 ;  /* 0x000000ffff147224 */ /* 0x002fe400078e0013 */
[----:B------:R-:W-:Y:S01]  /*24bf0*/  IMAD.MOV.U32 R21, RZ, RZ, R0 ;  /* 0x000000ffff157224 */ /* 0x000fe200078e0000 */
[----:B------:R-:W2:Y:S04]  /*24c00*/  LDL.LU R19, [R1+0x1630] ;  /* 0x0016300001137983 */ /* 0x000ea80000300800 */
[----:B------:R-:W2:Y:S04]  /*24c10*/  LDL.LU R0, [R1+0x162c] ;  /* 0x00162c0001007983 */ /* 0x000ea80000300800 */
[----:B------:R-:W2:Y:S04]  /*24c20*/  LDL.LU R18, [R1+0x1628] ;  /* 0x0016280001127983 */ /* 0x000ea80000300800 */
[----:B------:R-:W2:Y:S04]  /*24c30*/  LDL.LU R17, [R1+0x1624] ;  /* 0x0016240001117983 */ /* 0x000ea80000300800 */
[----:B------:R-:W-:Y:S04]  /*24c40*/  STL.64 [R1+0x15b8], R22 ;  /* 0x0015b81601007387 */ /* 0x000fe80000100a00 */
[----:B------:R0:W-:Y:S04]  /*24c50*/  STL.64 [R1+0x15b0], R20 ;  /* 0x0015b01401007387 */ /* 0x0001e80000100a00 */
[----:B0-----:R-:W2:Y:S01]  /*24c60*/  LDL.LU R20, [R1+0xa0] ;  /* 0x0000a00001147983 */ /* 0x001ea20000300800 */
[----:B------:R-:W-:-:S02]  /*24c70*/  IMAD.MOV.U32 R23, RZ, RZ, R16 ;  /* 0x000000ffff177224 */ /* 0x000fc400078e0010 */
[----:B---3--:R-:W-:Y:S02]  /*24c80*/  IMAD.MOV.U32 R22, RZ, RZ, R3 ;  /* 0x000000ffff167224 */ /* 0x008fe400078e0003 */
[----:B----4-:R-:W-:Y:S02]  /*24c90*/  IMAD.MOV.U32 R21, RZ, RZ, R2 ;  /* 0x000000ffff157224 */ /* 0x010fe400078e0002 */
[----:B------:R-:W3:Y:S04]  /*24ca0*/  LDL.LU R2, [R1+0x1620] ;  /* 0x0016200001027983 */ /* 0x000ee80000300800 */
[----:B------:R-:W4:Y:S04]  /*24cb0*/  LDL.LU R3, [R1+0x161c] ;  /* 0x00161c0001037983 */ /* 0x000f280000300800 */
[----:B------:R-:W3:Y:S04]  /*24cc0*/  LDL.LU R16, [R1+0x1618] ;  /* 0x0016180001107983 */ /* 0x000ee80000300800 */
[----:B------:R2:W-:Y:S02]  /*24cd0*/  STL.64 [R1+0x15d0], R22 ;  /* 0x0015d01601007387 */ /* 0x0005e40000100a00 */
[----:B--2---:R-:W-:-:S02]  /*24ce0*/  IMAD.MOV.U32 R22, RZ, RZ, R0 ;  /* 0x000000ffff167224 */ /* 0x004fc400078e0000 */
[----:B------:R0:W-:Y:S02]  /*24cf0*/  STL.64 [R1+0x15c8], R20 ;  /* 0x0015c81401007387 */ /* 0x0001e40000100a00 */
[----:B0-----:R-:W-:Y:S02]  /*24d00*/  IMAD.MOV.U32 R20, RZ, RZ, R17 ;  /* 0x000000ffff147224 */ /* 0x001fe400078e0011 */
[----:B------:R-:W-:Y:S01]  /*24d10*/  IMAD.MOV.U32 R21, RZ, RZ, R18 ;  /* 0x000000ffff157224 */ /* 0x000fe200078e0012 */
[----:B------:R-:W3:Y:S04]  /*24d20*/  LDL.LU R17, [R1+0x1614] ;  /* 0x0016140001117983 */ /* 0x000ee80000300800 */
[----:B------:R-:W3:Y:S04]  /*24d30*/  LDL.LU R18, [R1+0x1610] ;  /* 0x0016100001127983 */ /* 0x000ee80000300800 */
[----:B------:R-:W2:Y:S01]  /*24d40*/  LDL.LU R0, [R1+0x160c] ;  /* 0x00160c0001007983 */ /* 0x000ea20000300800 */
[----:B------:R-:W-:-:S03]  /*24d50*/  IMAD.MOV.U32 R23, RZ, RZ, R19 ;  /* 0x000000ffff177224 */ /* 0x000fc600078e0013 */
[----:B------:R-:W3:Y:S04]  /*24d60*/  LDL.LU R19, [R1+0x1608] ;  /* 0x0016080001137983 */ /* 0x000ee80000300800 */
[----:B------:R-:W-:Y:S04]  /*24d70*/  STL.64 [R1+0x15e8], R22 ;  /* 0x0015e81601007387 */ /* 0x000fe80000100a00 */
[----:B------:R0:W-:Y:S04]  /*24d80*/  STL.64 [R1+0x15e0], R20 ;  /* 0x0015e01401007387 */ /* 0x0001e80000100a00 */
[----:B0-----:R-:W4:Y:S04]  /*24d90*/  LDL.LU R20, [R1+0xc0] ;  /* 0x0000c00001147983 */ /* 0x001f280000300800 */
[----:B------:R-:W4:Y:S04]  /*24da0*/  LDL.LU R21, [R1+0xc4] ;  /* 0x0000c40001157983 */ /* 0x000f280000300800 */
[----:B--2---:R-:W0:Y:S01]  /*24db0*/  LDSM.16.MT88.4 R12, [R0+UR5+0x8c00] ;  /* 0x008c0005000c783b */ /* 0x004e220008004200 */
[----:B---3--:R-:W-:Y:S03]  /*24dc0*/  HMMA.16816.F32.BF16 R8, R16, R24, R8 ;  /* 0x000000181008723c */ /* 0x008fe60000041808 */
[----:B0-----:R-:W-:Y:S04]  /*24dd0*/  STL [R1+0x14dc], R14 ;  /* 0x0014dc0e01007387 */ /* 0x001fe80000100800 */
[----:B------:R-:W-:-:S12]  /*24de0*/  STL [R1+0x14d8], R15 ;  /* 0x0014d80f01007387 */ /* 0x000fd80000100800 */
[----:B------:R-:W-:Y:S04]  /*24df0*/  STL.64 [R1+0x40], R8 ;  /* 0x0000400801007387 */ /* 0x000fe80000100a00 */
[----:B------:R0:W-:Y:S04]  /*24e00*/  STL.64 [R1+0x48], R10 ;  /* 0x0000480a01007387 */ /* 0x0001e80000100a00 */
[----:B0-----:R-:W2:Y:S04]  /*24e10*/  LDL.LU.64 R10, [R1+0x1600] ;  /* 0x00160000010a7983 */ /* 0x001ea80000300a00 */
[----:B------:R-:W3:Y:S02]  /*24e20*/  LDL.LU.64 R8, [R1+0x15f8] ;  /* 0x0015f80001087983 */ /* 0x000ee40000300a00 */
[----:B---3--:R-:W-:-:S15]  /*24e30*/  HMMA.16816.F32.BF16 R4, R16, R8, R4 ;  /* 0x000000081004723c */ /* 0x008fde0000041804 */
[----:B------:R-:W-:-:S04]  /*24e40*/  NOP ;  /* 0x0000000000007918 */ /* 0x000fc80000000000 */
[----:B------:R0:W-:Y:S04]  /*24e50*/  STL.64 [R1+0x30], R4 ;  /* 0x0000300401007387 */ /* 0x0001e80000100a00 */
[----:B------:R1:W-:Y:S04]  /*24e60*/  STL.64 [R1+0x38], R6 ;  /* 0x0000380601007387 */ /* 0x0003e80000100a00 */
[----:B0-----:R-:W1:Y:S01]  /*24e70*/  LDL.LU.64 R4, [R1+0x15f0] ;  /* 0x0015f00001047983 */ /* 0x001e620000300a00 */
[----:B----4-:R-:W-:Y:S02]  /*24e80*/  IMAD.MOV.U32 R22, RZ, RZ, R3 ;  /* 0x000000ffff167224 */ /* 0x010fe400078e0003 */
[----:B------:R-:W-:-:S07]  /*24e90*/  IMAD.MOV.U32 R23, RZ, RZ, R2 ;  /* 0x000000ffff177224 */ /* 0x000fce00078e0002 */
[----:B-1----:R-:W-:Y:S01]  /*24ea0*/  HMMA.16816.F32.BF16 R4, R16, R4, R20 ;  /* 0x000000041004723c */ /* 0x002fe20000041814 */
[----:B------:R-:W3:Y:S04]  /*24eb0*/  LDL.LU.64 R22, [R1+0x15e8] ;  /* 0x0015e80001167983 */ /* 0x000ee80000300a00 */
[----:B------:R-:W3:-:S14]  /*24ec0*/  LDL.LU.64 R20, [R1+0x15e0] ;  /* 0x0015e00001147983 */ /* 0x000edc0000300a00 */
        /* <DEDUP_REMOVED lines=22> */
[----:B------:R-:W3:-:S15]  /*25030*/  LDL.LU.64 R20, [R1+0x1588] ;  /* 0x0015880001147983 */ /* 0x000ede0000300a00 */
[----:B------:R-:W-:Y:S02]  /*25040*/  NOP ;  /* 0x0000000000007918 */ /* 0x000fe40000000000 */
[----:B------:R-:W-:Y:S04]  /*25050*/  STL.64 [R1+0x80], R4 ;  /* 0x0000800401007387 */ /* 0x000fe80000100a00 */
[----:B------:R0:W-:Y:S04]  /*25060*/  STL.64 [R1+0x88], R6 ;  /* 0x0000880601007387 */ /* 0x0001e80000100a00 */
[----:B0-----:R-:W3:Y:S04]  /*25070*/  LDL.LU.64 R6, [R1+0x1580] ;  /* 0x0015800001067983 */ /* 0x001ee80000300a00 */
[----:B------:R-:W3:Y:S02]  /*25080*/  LDL.LU.64 R4, [R1+0x1578] ;  /* 0x0015780001047983 */ /* 0x000ee40000300a00 */
[----:B---3--:R-:W-:Y:S02]  /*25090*/  HMMA.16816.F32.BF16 R16, R16, R20, R4 ;  /* 0x000000141010723c */ /* 0x008fe40000041804 */
[----:B------:R-:W3:Y:S04]  /*250a0*/  LDL.LU.64 R6, [R1+0x1570] ;  /* 0x0015700001067983 */ /* 0x000ee80000300a00 */
[----:B------:R-:W3:Y:S04]  /*250b0*/  LDL.LU.64 R4, [R1+0x1568] ;  /* 0x0015680001047983 */ /* 0x000ee80000300a00 */
[----:B------:R-:W3:Y:S04]  /*250c0*/  LDL.LU.64 R22, [R1+0x1560] ;  /* 0x0015600001167983 */ /* 0x000ee80000300a00 */
[----:B------:R-:W3:Y:S01]  /*250d0*/  LDL.LU.64 R20, [R1+0x1558] ;  /* 0x0015580001147983 */ /* 0x000ee20000300a00 */
[----:B------:R-:W-:-:S02]  /*250e0*/  IMAD.MOV.U32 R14, RZ, RZ, R26 ;  /* 0x000000ffff0e7224 */ /* 0x000fc400078e001a */
[----:B------:R-:W-:Y:S02]  /*250f0*/  IMAD.MOV.U32 R15, RZ, RZ, R27 ;  /* 0x000000ffff0f7224 */ /* 0x000fe400078e001b */
[----:B------:R-:W-:Y:S04]  /*25100*/  STL.64 [R1+0x140], R16 ;  /* 0x0001401001007387 */ /* 0x000fe80000100a00 */
[----:B------:R0:W-:Y:S04]  /*25110*/  STL.64 [R1+0x148], R18 ;  /* 0x0001481201007387 */ /* 0x0001e80000100a00 */
[----:B0-----:R-:W4:Y:S01]  /*25120*/  LDL R19, [R1+0x308] ;  /* 0x0003080001137983 */ /* 0x001f220000100800 */
[----:B---3--:R-:W-:-:S15]  /*25130*/  HMMA.16816.F32.BF16 R4, R20, R26, R4 ;  /* 0x0000001a1404723c */ /* 0x008fde0000041804 */
[----:B------:R-:W-:-:S04]  /*25140*/  NOP ;  /* 0x0000000000007918 */ /* 0x000fc80000000000 */
[----:B------:R-:W-:Y:S04]  /*25150*/  STL.64 [R1+0x130], R4 ;  /* 0x0001300401007387 */ /* 0x000fe80000100a00 */
[----:B------:R0:W-:Y:S01]  /*25160*/  STL.64 [R1+0x138], R6 ;  /* 0x0001380601007387 */ /* 0x0001e20000100a00 */
[----:B--2---:R-:W-:Y:S02]  /*25170*/  IMAD.MOV.U32 R3, RZ, RZ, R10 ;  /* 0x000000ffff037224 */ /* 0x004fe400078e000a */
[----:B------:R-:W-:Y:S01]  /*25180*/  IMAD.MOV.U32 R2, RZ, RZ, R11 ;  /* 0x000000ffff027224 */ /* 0x000fe200078e000b */
[----:B----4-:R-:W1:Y:S04]  /*25190*/  LDSM.16.MT88.4 R16, [R19+UR5+0x9000] ;  /* 0x009000051310783b */ /* 0x010e680008004200 */
[----:B0-----:R-:W2:Y:S04]  /*251a0*/  LDL.LU.64 R6, [R1+0x1550] ;  /* 0x0015500001067983 */ /* 0x001ea80000300a00 */
[----:B------:R-:W2:Y:S04]  /*251b0*/  LDL.LU.64 R4, [R1+0x1548] ;  /* 0x0015480001047983 */ /* 0x000ea80000300a00 */
[----:B------:R-:W3:Y:S04]  /*251c0*/  LDL.LU.64 R26, [R1+0x1540] ;  /* 0x00154000011a7983 */ /* 0x000ee80000300a00 */
[----:B------:R-:W3:Y:S04]  /*251d0*/  LDL.LU.64 R24, [R1+0x1538] ;  /* 0x0015380001187983 */ /* 0x000ee80000300a00 */
[----:B------:R-:W-:Y:S04]  /*251e0*/  STL.64 [R1+0x14e8], R14 ;  /* 0x0014e80e01007387 */ /* 0x000fe80000100a00 */
[----:B------:R0:W-:Y:S04]  /*251f0*/  STL.64 [R1+0x14e0], R12 ;  /* 0x0014e00c01007387 */ /* 0x0001e80000100a00 */
[----:B0-----:R-:W4:Y:S01]  /*25200*/  LDL R13, [R1+0x284] ;  /* 0x00028400010d7983 */ /* 0x001f220000100800 */
[----:B---3--:R-:W-:-:S15]  /*25210*/  HMMA.16816.F32.BF16 R24, R20, R10, R24 ;  /* 0x0000000a1418723c */ /* 0x008fde0000041818 */
[----:B------:R-:W-:-:S04]  /*25220*/  NOP ;  /* 0x0000000000007918 */ /* 0x000fc80000000000 */
[----:B------:R-:W-:Y:S04]  /*25230*/  STL.64 [R1+0x120], R24 ;  /* 0x0001201801007387 */ /* 0x000fe80000100a00 */
[----:B------:R0:W-:Y:S04]  /*25240*/  STL.64 [R1+0x128], R26 ;  /* 0x0001281a01007387 */ /* 0x0001e80000100a00 */
[----:B------:R-:W3:Y:S04]  /*25250*/  LDL.LU.64 R10, [R1+0x1530] ;  /* 0x00153000010a7983 */ /* 0x000ee80000300a00 */
[----:B------:R-:W3:Y:S04]  /*25260*/  LDL.LU.64 R8, [R1+0x1528] ;  /* 0x0015280001087983 */ /* 0x000ee80000300a00 */
[----:B0-----:R-:W3:Y:S04]  /*25270*/  LDL R26, [R1+0x1d8] ;  /* 0x0001d800011a7983 */ /* 0x001ee80000100800 */
[----:B------:R-:W3:Y:S02]  /*25280*/  LDL R27, [R1+0x1dc] ;  /* 0x0001dc00011b7983 */ /* 0x000ee40000100800 */
[----:B---3--:R-:W-:Y:S02]  /*25290*/  HMMA.16816.F32.BF16 R24, R20, R26, R8 ;  /* 0x0000001a1418723c */ /* 0x008fe40000041808 */
[----:B------:R-:W2:-:S15]  /*252a0*/  LDL.LU R10, [R1+0x208] ;  /* 0x00020800010a7983 */ /* 0x000e9e0000300800 */
[----:B------:R-:W-:Y:S02]  /*252b0*/  NOP ;  /* 0x0000000000007918 */ /* 0x000fe40000000000 */
[----:B------:R-:W-:Y:S04]  /*252c0*/  STL.64 [R1+0x110], R24 ;  /* 0x0001101801007387 */ /* 0x000fe80000100a00 */
[----:B------:R-:W-:Y:S04]  /*252d0*/  STL.64 [R1+0x118], R26 ;  /* 0x0001181a01007387 */ /* 0x000fe80000100a00 */
[----:B------:R-:W2:Y:S04]  /*252e0*/  LDL.LU R11, [R1+0x20c] ;  /* 0x00020c00010b7983 */ /* 0x000ea80000300800 */
[----:B----4-:R-:W0:Y:S01]  /*252f0*/  LDSM.16.M88.4 R24, [R13+UR5+0x80] ;  /* 0x000080050d18783b */ /* 0x010e220008000200 */
[----:B--2---:R-:W-:Y:S03]  /*25300*/  HMMA.16816.F32.BF16 R4, R20, R10, R4 ;  /* 0x0000000a1404723c */ /* 0x004fe60000041804 */
[----:B------:R2:W-:Y:S04]  /*25310*/  STL.64 [R1+0x14f0], R10 ;  /* 0x0014f00a01007387 */ /* 0x0005e80000100a00 */
[----:B--2---:R-:W2:-:S12]  /*25320*/  LDL R10, [R1+0x228] ;  /* 0x00022800010a7983 */ /* 0x004e980000100800 */
[----:B------:R3:W-:Y:S04]  /*25330*/  STL.64 [R1+0x100], R4 ;  /* 0x0001000401007387 */ /* 0x0007e80000100a00 */
[----:B------:R4:W-:Y:S04]  /*25340*/  STL.64 [R1+0x108], R6 ;  /* 0x0001080601007387 */ /* 0x0009e80000100a00 */
[----:B------:R-:W2:Y:S04]  /*25350*/  LDL R11, [R1+0x22c] ;  /* 0x00022c00010b7983 */ /* 0x000ea80000100800 */
[----:B---3--:R-:W3:Y:S04]  /*25360*/  LDL.LU R4, [R1+0x60] ;  /* 0x0000600001047983 */ /* 0x008ee80000300800 */
[----:B------:R-:W3:Y:S04]  /*25370*/  LDL.LU R5, [R1+0x64] ;  /* 0x0000640001057983 */ /* 0x000ee80000300800 */
[----:B----4-:R-:W4:Y:S04]  /*25380*/  LDL.LU R6, [R1+0x68] ;  /* 0x0000680001067983 */ /* 0x010f280000300800 */
[----:B------:R-:W4:Y:S04]  /*25390*/  LDL.LU R7, [R1+0x6c] ;  /* 0x00006c0001077983 */ /* 0x000f280000300800 */
[----:B----4-:R-:W-:Y:S04]  /*253a0*/  STL.64 [R1+0x1520], R6 ;  /* 0x0015200601007387 */ /* 0x010fe80000100a00 */
[----:B---3--:R3:W-:Y:S04]  /*253b0*/  STL.64 [R1+0x1518], R4 ;  /* 0x0015180401007387 */ /* 0x0087e80000100a00 */
[----:B---3--:R-:W2:Y:S04]  /*253c0*/  LDL.LU R4, [R1+0x70] ;  /* 0x0000700001047983 */ /* 0x008ea80000300800 */
[----:B------:R-:W2:Y:S01]  /*253d0*/  LDL.LU R5, [R1+0x74] ;  /* 0x0000740001057983 */ /* 0x000ea20000300800 */
[----:B------:R-:W-:-:S02]  /*253e0*/  IMAD.MOV.U32 R6, RZ, RZ, R29 ;  /* 0x000000ffff067224 */ /* 0x000fc400078e001d */
[----:B------:R-:W-:Y:S01]  /*253f0*/  IMAD.MOV.U32 R7, RZ, RZ, R28 ;  /* 0x000000ffff077224 */ /* 0x000fe200078e001c */
[----:B-1----:R-:W-:Y:S04]  /*25400*/  STL.64 [R1+0x1460], R18 ;  /* 0x0014601201007387 */ /* 0x002fe80000100a00 */
[----:B------:R-:W-:Y:S04]  /*25410*/  STL.64 [R1+0x1458], R16 ;  /* 0x0014581001007387 */ /* 0x000fe80000100a00 */
[----:B0-----:R-:W-:Y:S04]  /*25420*/  STL [R1+0x132c], R26 ;  /* 0x00132c1a01007387 */ /* 0x001fe80000100800 */
[----:B------:R0:W-:Y:S04]  /*25430*/  STL [R1+0x1328], R27 ;  /* 0x0013281b01007387 */ /* 0x0001e80000100800 */
[----:B------:R-:W-:Y:S04]  /*25440*/  STL.64 [R1+0x1508], R24 ;  /* 0x0015081801007387 */ /* 0x000fe80000100a00 */
[----:B------:R-:W-:Y:S01]  /*25450*/  LDSM.16.M88.4 R16, [R13+UR5+0x3080] ;  /* 0x003080050d10783b */ /* 0x000fe20008000200 */
[----:B--2---:R-:W-:Y:S03]  /*25460*/  HMMA.16816.F32.BF16 R8, R20, R10, R4 ;  /* 0x0000000a1408723c */ /* 0x004fe60000041804 */
[----:B------:R-:W1:-:S15]  /*25470*/  LDSM.16.M88.4 R4, [R13+UR5+0x1080] ;  /* 0x001080050d04783b */ /* 0x000e5e0008000200 */
[----:B------:R-:W-:Y:S01]  /*25480*/  NOP ;  /* 0x0000000000007918 */ /* 0x000fe20000000000 */
[----:B------:R-:W-:Y:S04]  /*25490*/  STL.64 [R1+0x10], R8 ;  /* 0x0000100801007387 */ /* 0x000fe80000100a00 */
[----:B0-----:R-:W2:Y:S01]  /*254a0*/  LDL.LU.64 R26, [R1+0x268] ;  /* 0x00026800011a7983 */ /* 0x001ea20000300a00 */
[----:B------:R-:W-:Y:S02]  /*254b0*/  IMAD.MOV.U32 R28, RZ, RZ, R11 ;  /* 0x000000ffff1c7224 */ /* 0x000fe400078e000b */
[----:B------:R-:W-:Y:S02]  /*254c0*/  IMAD.MOV.U32 R29, RZ, RZ, R10 ;  /* 0x000000ffff1d7224 */ /* 0x000fe400078e000a */
[----:B------:R-:W0:Y:S04]  /*254d0*/  LDSM.16.M88.4 R8, [R13+UR5+0x2080] ;  /* 0x002080050d08783b */ /* 0x000e280008000200 */
[----:B--2---:R2:W-:Y:S04]  /*254e0*/  STL.64 [R1+0x1510], R26 ;  /* 0x0015101a01007387 */ /* 0x0045e80000100a00 */
[----:B--2---:R-:W2:Y:S04]  /*254f0*/  LDL.LU.64 R26, [R1+0x238] ;  /* 0x00023800011a7983 */ /* 0x004ea80000300a00 */
[----:B------:R-:W-:Y:S04]  /*25500*/  STL [R1+0x1454], R28 ;  /* 0x0014541c01007387 */ /* 0x000fe80000100800 */
[----:B------:R-:W-:Y:S04]  /*25510*/  STL [R1+0x1450], R29 ;  /* 0x0014501d01007387 */ /* 0x000fe80000100800 */
[----:B-1----:R-:W-:Y:S04]  /*25520*/  STL.64 [R1+0x190], R4 ;  /* 0x0001900401007387 */ /* 0x002fe80000100a00 */
[----:B------:R-:W-:Y:S04]  /*25530*/  STL.64 [R1+0x198], R6 ;  /* 0x0001980601007387 */ /* 0x000fe80000100a00 */
[----:B------:R-:W1:Y:S04]  /*25540*/  LDSM.16.M88.4 R4, [R13+UR5+0x4080] ;  /* 0x004080050d04783b */ /* 0x000e680008000200 */
[----:B0-----:R0:W-:Y:S04]  /*25550*/  STL.64 [R1+0x1a0], R8 ;  /* 0x0001a00801007387 */ /* 0x0011e80000100a00 */
[----:B------:R3:W-:Y:S04]  /*25560*/  STL.64 [R1+0x1a8], R10 ;  /* 0x0001a80a01007387 */ /* 0x0007e80000100a00 */
[----:B0-----:R-:W4:Y:S04]  /*25570*/  LDL.LU R8, [R1+0x50] ;  /* 0x0000500001087983 */ /* 0x001f280000300800 */
[----:B------:R-:W-:Y:S04]  /*25580*/  STL.64 [R1+0x1e0], R16 ;  /* 0x0001e01001007387 */ /* 0x000fe80000100a00 */
[----:B------:R0:W-:Y:S04]  /*25590*/  STL.64 [R1+0x1e8], R18 ;  /* 0x0001e81201007387 */ /* 0x0001e80000100a00 */
[----:B-1----:R-:W-:Y:S04]  /*255a0*/  STL.64 [R1+0x1f0], R4 ;  /* 0x0001f00401007387 */ /* 0x002fe80000100a00 */
[----:B------:R-:W-:Y:S04]  /*255b0*/  STL.64 [R1+0x1f8], R6 ;  /* 0x0001f80601007387 */ /* 0x000fe80000100a00 */
[----:B------:R-:W4:Y:S04]  /*255c0*/  LDL.LU R9, [R1+0x54] ;  /* 0x0000540001097983 */ /* 0x000f280000300800 */
[----:B---3--:R-:W3:Y:S04]  /*255d0*/  LDL.LU R10, [R1+0x58] ;  /* 0x00005800010a7983 */ /* 0x008ee80000300800 */
[----:B------:R-:W3:Y:S04]  /*255e0*/  LDL.LU R11, [R1+0x5c] ;  /* 0x00005c00010b7983 */ /* 0x000ee80000300800 */
[----:B------:R-:W1:Y:S01]  /*255f0*/  LDSM.16.M88.4 R4, [R13+UR5+0x5080] ;  /* 0x005080050d04783b */ /* 0x000e620008000200 */
[----:B0-----:R-:W-:-:S02]  /*25600*/  IMAD.MOV.U32 R18, RZ, RZ, R3 ;  /* 0x000000ffff127224 */ /* 0x001fc400078e0003 */
[----:B------:R-:W-:Y:S01]  /*25610*/  IMAD.MOV.U32 R19, RZ, RZ, R2 ;  /* 0x000000ffff137224 */ /* 0x000fe200078e0002 */
[----:B---3--:R-:W-:Y:S04]  /*25620*/  STL.64 [R1+0x1500], R10 ;  /* 0x0015000a01007387 */ /* 0x008fe80000100a00 */
[----:B----4-:R0:W-:Y:S04]  /*25630*/  STL.64 [R1+0x14f8], R8 ;  /* 0x0014f80801007387 */ /* 0x0101e80000100a00 */
[----:B0-----:R-:W3:Y:S04]  /*25640*/  LDL.LU R8, [R1+0xd0] ;  /* 0x0000d00001087983 */ /* 0x001ee80000300800 */
[----:B------:R-:W3:Y:S04]  /*25650*/  LDL.LU R9, [R1+0xd4] ;  /* 0x0000d40001097983 */ /* 0x000ee80000300800 */
[----:B------:R-:W3:Y:S04]  /*25660*/  LDL.LU R10, [R1+0xd8] ;  /* 0x0000d800010a7983 */ /* 0x000ee80000300800 */
[----:B------:R-:W3:Y:S04]  /*25670*/  LDL.LU R11, [R1+0xdc] ;  /* 0x0000dc00010b7983 */ /* 0x000ee80000300800 */
[----:B------:R-:W4:Y:S04]  /*25680*/  LDL.LU.64 R14, [R1+0x258] ;  /* 0x00025800010e7983 */ /* 0x000f280000300a00 */
[----:B-1----:R-:W-:Y:S04]  /*25690*/  STL.64 [R1+0x210], R4 ;  /* 0x0002100401007387 */ /* 0x002fe80000100a00 */
[----:B------:R-:W-:Y:S04]  /*256a0*/  STL.64 [R1+0x218], R6 ;  /* 0x0002180601007387 */ /* 0x000fe80000100a00 */
[----:B------:R-:W0:Y:S02]  /*256b0*/  LDSM.16.M88.4 R4, [R13+UR5+0x6080] ;  /* 0x006080050d04783b */ /* 0x000e240008000200 */
[----:B0-----:R-:W-:-:S02]  /*256c0*/  IMAD.MOV.U32 R3, RZ, RZ, R4 ;  /* 0x000000ffff037224 */ /* 0x001fc400078e0004 */
[----:B------:R-:W-:Y:S01]  /*256d0*/  STL.64 [R1+0x248], R6 ;  /* 0x0002480601007387 */ /* 0x000fe20000100a00 */
[----:B------:R-:W-:-:S03]  /*256e0*/  IMAD.MOV.U32 R2, RZ, RZ, R5 ;  /* 0x000000ffff027224 */ /* 0x000fc600078e0005 */
[----:B------:R-:W0:Y:S04]  /*256f0*/  LDSM.16.M88.4 R4, [R13+UR5+0x7080] ;  /* 0x007080050d04783b */ /* 0x000e280008000200 */
[----:B------:R-:W-:Y:S04]  /*25700*/  STL [R1+0x14d4], R2 ;  /* 0x0014d40201007387 */ /* 0x000fe80000100800 */
[----:B------:R-:W-:Y:S04]  /*25710*/  STL [R1+0x14d0], R3 ;  /* 0x0014d00301007387 */ /* 0x000fe80000100800 */
[----:B0-----:R-:W-:Y:S04]  /*25720*/  STL.64 [R1+0x270], R4 ;  /* 0x0002700401007387 */ /* 0x001fe80000100a00 */
[----:B------:R0:W-:Y:S04]  /*25730*/  STL.64 [R1+0x278], R6 ;  /* 0x0002780601007387 */ /* 0x0001e80000100a00 */
[----:B0-----:R-:W3:Y:S04]  /*25740*/  LDL.LU.64 R6, [R1+0x1520] ;  /* 0x0015200001067983 */ /* 0x001ee80000300a00 */
[----:B------:R-:W3:Y:S01]  /*25750*/  LDL.LU.64 R4, [R1+0x1518] ;  /* 0x0015180001047983 */ /* 0x000ee20000300a00 */
[----:B--2---:R-:W-:-:S02]  /*25760*/  IMAD.MOV.U32 R2, RZ, RZ, R26 ;  /* 0x000000ffff027224 */ /* 0x004fc400078e001a */
[----:B------:R-:W-:Y:S01]  /*25770*/  IMAD.MOV.U32 R3, RZ, RZ, R27 ;  /* 0x000000ffff037224 */ /* 0x000fe200078e001b */
[----:B---3--:R-:W-:Y:S01]  /*25780*/  HMMA.16816.F32.BF16 R4, R20, R26, R4 ;  /* 0x0000001a1404723c */ /* 0x008fe20000041804 */
[----:B------:R-:W2:-:S15]  /*25790*/  LDL.LU.64 R26, [R1+0x1510] ;  /* 0x00151000011a7983 */ /* 0x000e9e0000300a00 */
[----:B------:R-:W-:-:S03]  /*257a0*/  NOP ;  /* 0x0000000000007918 */ /* 0x000fc60000000000 */
[----:B------:R-:W-:Y:S01]  /*257b0*/  IMAD.MOV.U32 R28, RZ, RZ, R6 ;  /* 0x000000ffff1c7224 */ /* 0x000fe200078e0006 */
[----:B------:R-:W-:Y:S01]  /*257c0*/  STL.64 [R1], R4 ;  /* 0x0000000401007387 */ /* 0x000fe20000100a00 */
[----:B------:R-:W-:-:S03]  /*257d0*/  IMAD.MOV.U32 R29, RZ, RZ, R7 ;  /* 0x000000ffff1d7224 */ /* 0x000fc600078e0007 */
[----:B------:R-:W0:Y:S04]  /*257e0*/  LDSM.16.MT88.4 R4, [R0+UR5+0x9000] ;  /* 0x009000050004783b */ /* 0x000e280008004200 */
[----:B0-----:R-:W-:Y:S04]  /*257f0*/  STL [R1+0x13c4], R4 ;  /* 0x0013c40401007387 */ /* 0x001fe80000100800 */
[----:B------:R0:W-:Y:S04]  /*25800*/  STL [R1+0x13c0], R5 ;  /* 0x0013c00501007387 */ /* 0x0001e80000100800 */
[----:B------:R-:W-:Y:S04]  /*25810*/  STL [R1+0x13bc], R6 ;  /* 0x0013bc0601007387 */ /* 0x000fe80000100800 */
[----:B------:R-:W-:Y:S04]  /*25820*/  STL [R1+0x13b8], R7 ;  /* 0x0013b80701007387 */ /* 0x000fe80000100800 */
[----:B------:R-:W3:Y:S01]  /*25830*/  LDL.LU.64 R24, [R1+0x1508] ;  /* 0x0015080001187983 */ /* 0x000ee20000300a00 */
[----:B--2---:R-:W-:Y:S01]  /*25840*/  HMMA.16816.F32.BF16 R8, R20, R26, R8 ;  /* 0x0000001a1408723c */ /* 0x004fe20000041808 */
[----:B0-----:R-:W-:-:S02]  /*25850*/  IMAD.MOV.U32 R5, RZ, RZ, R26 ;  /* 0x000000ffff057224 */ /* 0x001fc400078e001a */
[----:B------:R-:W-:-:S15]  /*25860*/  IMAD.MOV.U32 R4, RZ, RZ, R27 ;  /* 0x000000ffff047224 */ /* 0x000fde00078e001b */
[----:B------:R-:W-:Y:S01]  /*25870*/  NOP ;  /* 0x0000000000007918 */ /* 0x000fe20000000000 */
[----:B------:R-:W-:Y:S01]  /*25880*/  IMAD.MOV.U32 R27, RZ, RZ, R10 ;  /* 0x000000ffff1b7224 */ /* 0x000fe200078e000a */
[----:B------:R0:W-:Y:S01]  /*25890*/  STL.64 [R1+0x150], R8 ;  /* 0x0001500801007387 */ /* 0x0001e20000100a00 */
[----:B------:R-:W-:-:S03]  /*258a0*/  IMAD.MOV.U32 R26, RZ, RZ, R11 ;  /* 0x000000ffff1a7224 */ /* 0x000fc600078e000b */
[----:B------:R-:W4:Y:S04]  /*258b0*/  LDL.LU.64 R10, [R1+0x1500] ;  /* 0x00150000010a7983 */ /* 0x000f280000300a00 */
[----:B0-----:R-:W4:Y:S04]  /*258c0*/  LDL.LU.64 R8, [R1+0x14f8] ;  /* 0x0014f80001087983 */ /* 0x001f280000300a00 */
[----:B------:R-:W-:Y:S04]  /*258d0*/  STL.64 [R1+0x1470], R26 ;  /* 0x0014701a01007387 */ /* 0x000fe80000100a00 */
[----:B---3--:R0:W-:Y:S04]  /*258e0*/  STL.64 [R1+0x1468], R24 ;  /* 0x0014681801007387 */ /* 0x0081e80000100a00 */
[----:B0-----:R-:W2:Y:S04]  /*258f0*/  LDL.LU R24, [R1+0x30] ;  /* 0x0000300001187983 */ /* 0x001ea80000300800 */
[----:B------:R-:W2:Y:S04]  /*25900*/  LDL.LU R25, [R1+0x34] ;  /* 0x0000340001197983 */ /* 0x000ea80000300800 */
[----:B------:R-:W2:Y:S04]  /*25910*/  LDL.LU R26, [R1+0x38] ;  /* 0x00003800011a7983 */ /* 0x000ea80000300800 */
[----:B------:R-:W2:Y:S01]  /*25920*/  LDL.LU R27, [R1+0x3c] ;  /* 0x00003c00011b7983 */ /* 0x000ea20000300800 */
[----:B----4-:R-:W-:Y:S03]  /*25930*/  HMMA.16816.F32.BF16 R20, R20, R14, R8 ;  /* 0x0000000e1414723c */ /* 0x010fe60000041808 */
[----:B------:R-:W3:Y:S01]  /*25940*/  LDL.LU.64 R10, [R1+0x14f0] ;  /* 0x0014f000010a7983 */ /* 0x000ee20000300a00 */
[----:B------:R-:W-:-:S02]  /*25950*/  IMAD.MOV.U32 R9, RZ, RZ, R14 ;  /* 0x000000ffff097224 */ /* 0x000fc400078e000e */
[----:B------:R-:W-:-:S13]  /*25960*/  IMAD.MOV.U32 R8, RZ, RZ, R15 ;  /* 0x000000ffff087224 */ /* 0x000fda00078e000f */
[----:B------:R-:W-:Y:S04]  /*25970*/  STL.64 [R1+0xf0], R20 ;  /* 0x0000f01401007387 */ /* 0x000fe80000100a00 */
[----:B------:R0:W-:Y:S04]  /*25980*/  STL.64 [R1+0xf8], R22 ;  /* 0x0000f81601007387 */ /* 0x0001e80000100a00 */
[----:B------:R-:W0:Y:S04]  /*25990*/  LDL.LU.64 R14, [R1+0x14e8] ;  /* 0x0014e800010e7983 */ /* 0x000e280000300a00 */
[----:B------:R-:W4:Y:S01]  /*259a0*/  LDL.LU.64 R12, [R1+0x14e0] ;  /* 0x0014e000010c7983 */ /* 0x000f220000300a00 */
[----:B0-----:R-:W-:-:S02]  /*259b0*/  IMAD.MOV.U32 R22, RZ, RZ, R14 ;  /* 0x000000ffff167224 */ /* 0x001fc400078e000e */
[----:B------:R-:W-:Y:S01]  /*259c0*/  IMAD.MOV.U32 R23, RZ, RZ, R15 ;  /* 0x000000ffff177224 */ /* 0x000fe200078e000f */
[----:B------:R-:W4:Y:S04]  /*259d0*/  LDL.LU R14, [R1+0x14dc] ;  /* 0x0014dc00010e7983 */ /* 0x000f280000300800 */
[----:B------:R-:W4:Y:S04]  /*259e0*/  LDL.LU R15, [R1+0x14d8] ;  /* 0x0014d800010f7983 */ /* 0x000f280000300800 */
[----:B---3--:R-:W-:Y:S04]  /*259f0*/  STL.64 [R1+0x14c8], R10 ;  /* 0x0014c80a01007387 */ /* 0x008fe80000100a00 */
[----:B------:R0:W-:Y:S04]  /*25a00*/  STL.64 [R1+0x14c0], R8 ;  /* 0x0014c00801007387 */ /* 0x0001e80000100a00 */
[----:B0-----:R-:W4:Y:S04]  /*25a10*/  LDL.LU R8, [R1+0x40] ;  /* 0x0000400001087983 */ /* 0x001f280000300800 */
[----:B------:R-:W4:Y:S04]  /*25a20*/  LDL.LU R9, [R1+0x44] ;  /* 0x0000440001097983 */ /* 0x000f280000300800 */
[----:B------:R-:W4:Y:S04]  /*25a30*/  LDL.LU R10, [R1+0x48] ;  /* 0x00004800010a7983 */ /* 0x000f280000300800 */
[----:B------:R-:W4:Y:S04]  /*25a40*/  LDL.LU R11, [R1+0x4c] ;  /* 0x00004c00010b7983 */ /* 0x000f280000300800 */
[----:B------:R-:W3:Y:S01]  /*25a50*/  LDL.LU R16, [R1+0x140] ;  /* 0x0001400001107983 */ /* 0x000ee20000300800 */
[C---:B----4-:R-:W-:Y:S08]  /*25a60*/  HMMA.16816.F32.BF16 R20, R12.reuse, R22, R8 ;  /* 0x000000160c14723c */ /* 0x050ff00000041808 */
[----:B--2---:R-:W-:Y:S11]  /*25a70*/  HMMA.16816.F32.BF16 R8, R12, R18, R24 ;  /* 0x000000120c08723c */ /* 0x004ff60000041818 */
[----:B------:R-:W-:Y:S04]  /*25a80*/  STL.64 [R1+0xe0], R20 ;  /* 0x0000e01401007387 */ /* 0x000fe80000100a00 */
[----:B------:R-:W-:Y:S04]  /*25a90*/  STL.64 [R1+0xe8], R22 ;  /* 0x0000e81601007387 */ /* 0x000fe80000100a00 */
[----:B------:R0:W-:Y:S04]  /*25aa0*/  STL.64 [R1+0xd0], R8 ;  /* 0x0000d00801007387 */ /* 0x0001e80000100a00 */
[----:B------:R1:W-:Y:S04]  /*25ab0*/  STL.64 [R1+0xd8], R10 ;  /* 0x0000d80a01007387 */ /* 0x0003e80000100a00 */
[----:B------:R-:W3:Y:S04]  /*25ac0*/  LDL.LU R17, [R1+0x144] ;  /* 0x0001440001117983 */ /* 0x000ee80000300800 */
[----:B------:R-:W2:Y:S04]  /*25ad0*/  LDL.LU R18, [R1+0x148] ;  /* 0x0001480001127983 */ /* 0x000ea80000300800 */
[----:B------:R-:W2:Y:S04]  /*25ae0*/  LDL.LU R19, [R1+0x14c] ;  /* 0x00014c0001137983 */ /* 0x000ea80000300800 */
[----:B------:R-:W4:Y:S04]  /*25af0*/  LDL.LU R6, [R1+0x1d8] ;  /* 0x0001d80001067983 */ /* 0x000f280000300800 */
[----:B------:R-:W4:Y:S01]  /*25b00*/  LDL.LU R7, [R1+0x1dc] ;  /* 0x0001dc0001077983 */ /* 0x000f220000300800 */
[----:B------:R-:W-:-:S02]  /*25b10*/  IMAD.MOV.U32 R26, RZ, RZ, R5 ;  /* 0x000000ffff1a7224 */ /* 0x000fc400078e0005 */
[----:B------:R-:W-:Y:S01]  /*25b20*/  IMAD.MOV.U32 R27, RZ, RZ, R4 ;  /* 0x000000ffff1b7224 */ /* 0x000fe200078e0004 */
[----:B0-----:R-:W4:Y:S04]  /*25b30*/  LDL.LU R8, [R1+0x20] ;  /* 0x0000200001087983 */ /* 0x001f280000300800 */
[----:B------:R-:W4:Y:S04]  /*25b40*/  LDL.LU R9, [R1+0x24] ;  /* 0x0000240001097983 */ /* 0x000f280000300800 */
[----:B-1----:R-:W4:Y:S04]  /*25b50*/  LDL.LU R10, [R1+0x28] ;  /* 0x00002800010a7983 */ /* 0x002f280000300800 */
[----:B------:R-:W4:Y:S04]  /*25b60*/  LDL.LU R11, [R1+0x2c] ;  /* 0x00002c00010b7983 */ /* 0x000f280000300800 */
[----:B--2---:R-:W-:Y:S04]  /*25b70*/  STL.64 [R1+0x1480], R18 ;  /* 0x0014801201007387 */ /* 0x004fe80000100a00 */
[----:B---3--:R0:W-:Y:S04]  /*25b80*/  STL.64 [R1+0x1478], R16 ;  /* 0x0014781001007387 */ /* 0x0081e80000100a00 */
[----:B------:R1:W-:Y:S04]  /*25b90*/  STL.64 [R1+0x1488], R26 ;  /* 0x0014881a01007387 */ /* 0x0003e80000100a00 */
[----:B0-----:R-:W2:Y:S04]  /*25ba0*/  LDL.LU R16, [R1+0x80] ;  /* 0x0000800001107983 */ /* 0x001ea80000300800 */
[----:B------:R-:W2:Y:S04]  /*25bb0*/  LDL.LU R17, [R1+0x84] ;  /* 0x0000840001117983 */ /* 0x000ea80000300800 */
[----:B------:R-:W3:Y:S04]  /*25bc0*/  LDL.LU R18, [R1+0x88] ;  /* 0x0000880001127983 */ /* 0x000ee80000300800 */
[----:B------:R-:W3:Y:S01]  /*25bd0*/  LDL.LU R19, [R1+0x8c] ;  /* 0x00008c0001137983 */ /* 0x000ee20000300800 */
[----:B-1----:R-:W-:-:S02]  /*25be0*/  IMAD.MOV.U32 R26, RZ, RZ, R2 ;  /* 0x000000ffff1a7224 */ /* 0x002fc400078e0002 */
[----:B------:R-:W-:Y:S01]  /*25bf0*/  IMAD.MOV.U32 R27, RZ, RZ, R3 ;  /* 0x000000ffff1b7224 */ /* 0x000fe200078e0003 */
[----:B---3--:R-:W-:Y:S04]  /*25c00*/  STL.64 [R1+0x1498], R18 ;  /* 0x0014981201007387 */ /* 0x008fe80000100a00 */
[----:B--2---:R0:W-:Y:S04]  /*25c10*/  STL.64 [R1+0x1490], R16 ;  /* 0x0014901001007387 */ /* 0x0041e80000100a00 */
[----:B------:R-:W2:Y:S04]  /*25c20*/  LDL.LU R2, [R1+0x14d4] ;  /* 0x0014d40001027983 */ /* 0x000ea80000300800 */
[----:B------:R-:W3:Y:S04]  /*25c30*/  LDL.LU R3, [R1+0x14d0] ;  /* 0x0014d00001037983 */ /* 0x000ee80000300800 */
[----:B------:R-:W2:Y:S04]  /*25c40*/  LDL R23, [R1+0x308] ;  /* 0x0003080001177983 */ /* 0x000ea80000100800 */
[----:B------:R1:W-:Y:S04]  /*25c50*/  STL.64 [R1+0x14a0], R26 ;  /* 0x0014a01a01007387 */ /* 0x0003e80000100a00 */
[----:B0-----:R-:W3:Y:S04]  /*25c60*/  LDL.LU R16, [R1+0x90] ;  /* 0x0000900001107983 */ /* 0x001ee80000300800 */
[----:B------:R-:W3:Y:S04]  /*25c70*/  LDL.LU R17, [R1+0x94] ;  /* 0x0000940001117983 */ /* 0x000ee80000300800 */
[----:B------:R-:W3:Y:S04]  /*25c80*/  LDL.LU R18, [R1+0x98] ;  /* 0x0000980001127983 */ /* 0x000ee80000300800 */
[----:B------:R-:W3:Y:S01]  /*25c90*/  LDL.LU R19, [R1+0x9c] ;  /* 0x00009c0001137983 */ /* 0x000ee20000300800 */
[----:B----4-:R-:W-:Y:S03]  /*25ca0*/  HMMA.16816.F32.BF16 R8, R12, R6, R8 ;  /* 0x000000060c08723c */ /* 0x010fe60000041808 */
[----:B--2---:R-:W0:Y:S04]  /*25cb0*/  LDSM.16.MT88.4 R20, [R23+UR5+0x9400] ;  /* 0x009400051714783b */ /* 0x004e280008004200 */
[----:B---3--:R-:W-:Y:S04]  /*25cc0*/  STL.64 [R1+0x14b0], R18 ;  /* 0x0014b01201007387 */ /* 0x008fe80000100a00 */
[----:B------:R-:W-:Y:S04]  /*25cd0*/  STL.64 [R1+0x14a8], R16 ;  /* 0x0014a81001007387 */ /* 0x000fe80000100a00 */
[----:B-1----:R-:W2:Y:S04]  /*25ce0*/  LDL.LU R26, [R1+0x228] ;  /* 0x00022800011a7983 */ /* 0x002ea80000300800 */
[----:B------:R-:W2:Y:S01]  /*25cf0*/  LDL.LU R27, [R1+0x22c] ;  /* 0x00022c00011b7983 */ /* 0x000ea20000300800 */
[----:B------:R-:W-:-:S02]  /*25d00*/  IMAD.MOV.U32 R6, RZ, RZ, R10 ;  /* 0x000000ffff067224 */ /* 0x000fc400078e000a */
[----:B------:R-:W-:Y:S02]  /*25d10*/  IMAD.MOV.U32 R7, RZ, RZ, R11 ;  /* 0x000000ffff077224 */ /* 0x000fe400078e000b */
[----:B------:R-:W-:Y:S02]  /*25d20*/  IMAD.MOV.U32 R4, RZ, RZ, R8 ;  /* 0x000000ffff047224 */ /* 0x000fe400078e0008 */
[----:B------:R-:W-:Y:S01]  /*25d30*/  IMAD.MOV.U32 R5, RZ, RZ, R9 ;  /* 0x000000ffff057224 */ /* 0x000fe200078e0009 */
[----:B--2---:R1:W-:Y:S04]  /*25d40*/  STL.64 [R1+0x14b8], R26 ;  /* 0x0014b81a01007387 */ /* 0x0043e80000100a00 */
[----:B------:R-:W2:Y:S04]  /*25d50*/  LDL.LU R24, [R1+0xb0] ;  /* 0x0000b00001187983 */ /* 0x000ea80000300800 */
[----:B------:R-:W2:Y:S04]  /*25d60*/  LDL.LU R25, [R1+0xb4] ;  /* 0x0000b40001197983 */ /* 0x000ea80000300800 */
[----:B-1----:R-:W2:Y:S04]  /*25d70*/  LDL.LU R26, [R1+0xb8] ;  /* 0x0000b800011a7983 */ /* 0x002ea80000300800 */
[----:B------:R-:W2:Y:S04]  /*25d80*/  LDL.LU R27, [R1+0xbc] ;  /* 0x0000bc00011b7983 */ /* 0x000ea80000300800 */
[----:B------:R-:W3:Y:S04]  /*25d90*/  LDL.LU R16, [R1+0xa0] ;  /* 0x0000a00001107983 */ /* 0x000ee80000300800 */
[----:B------:R-:W3:Y:S04]  /*25da0*/  LDL.LU R17, [R1+0xa4] ;  /* 0x0000a40001117983 */ /* 0x000ee80000300800 */
[----:B------:R-:W3:Y:S04]  /*25db0*/  LDL.LU R18, [R1+0xa8] ;  /* 0x0000a80001127983 */ /* 0x000ee80000300800 */
[----:B------:R-:W3:Y:S04]  /*25dc0*/  LDL.LU R19, [R1+0xac] ;  /* 0x0000ac0001137983 */ /* 0x000ee80000300800 */
[----:B------:R-:W2:Y:S04]  /*25dd0*/  LDL.LU.64 R10, [R1+0x14c8] ;  /* 0x0014c800010a7983 */ /* 0x000ea80000300a00 */
[----:B------:R-:W4:Y:S04]  /*25de0*/  LDL.LU.64 R8, [R1+0x14c0] ;  /* 0x0014c00001087983 */ /* 0x000f280000300a00 */
[----:B------:R-:W-:Y:S04]  /*25df0*/  STL [R1+0x13d4], R7 ;  /* 0x0013d40701007387 */ /* 0x000fe80000100800 */
[----:B------:R-:W-:Y:S04]  /*25e00*/  STL [R1+0x13d0], R6 ;  /* 0x0013d00601007387 */ /* 0x000fe80000100800 */
[----:B------:R-:W-:Y:S04]  /*25e10*/  STL [R1+0x13cc], R5 ;  /* 0x0013cc0501007387 */ /* 0x000fe80000100800 */
[----:B------:R1:W-:Y:S04]  /*25e20*/  STL [R1+0x13c8], R4 ;  /* 0x0013c80401007387 */ /* 0x0003e80000100800 */
[----:B-1----:R-:W3:Y:S04]  /*25e30*/  LDL.LU R4, [R1+0x120] ;  /* 0x0001200001047983 */ /* 0x002ee80000300800 */
[----:B------:R-:W3:Y:S04]  /*25e40*/  LDL.LU R5, [R1+0x124] ;  /* 0x0001240001057983 */ /* 0x000ee80000300800 */
[----:B------:R-:W3:Y:S04]  /*25e50*/  LDL.LU R6, [R1+0x128] ;  /* 0x0001280001067983 */ /* 0x000ee80000300800 */
[----:B------:R-:W3:Y:S04]  /*25e60*/  LDL.LU R7, [R1+0x12c] ;  /* 0x00012c0001077983 */ /* 0x000ee80000300800 */
[----:B0-----:R4:W-:Y:S04]  /*25e70*/  STL.64 [R1+0x1300], R22 ;  /* 0x0013001601007387 */ /* 0x0019e80000100a00 */
[----:B------:R-:W-:Y:S01]  /*25e80*/  STL.64 [R1+0x12f8], R20 ;  /* 0x0012f81401007387 */ /* 0x000fe20000100a00 */
[----:B----4-:R-:W-:-:S02]  /*25e90*/  IMAD.MOV.U32 R22, RZ, RZ, R9 ;  /* 0x000000ffff167224 */ /* 0x010fc400078e0009 */
[----:B------:R-:W-:Y:S02]  /*25ea0*/  IMAD.MOV.U32 R23, RZ, RZ, R8 ;  /* 0x000000ffff177224 */ /* 0x000fe400078e0008 */
[----:B--2---:R-:W-:Y:S01]  /*25eb0*/  HMMA.16816.F32.BF16 R8, R12, R10, R24 ;  /* 0x0000000a0c08723c */ /* 0x004fe20000041818 */
[----:B------:R-:W3:-:S15]  /*25ec0*/  LDL.LU.64 R26, [R1+0x14b8] ;  /* 0x0014b800011a7983 */ /* 0x000ede0000300a00 */
[----:B------:R-:W-:-:S03]  /*25ed0*/  NOP ;  /* 0x0000000000007918 */ /* 0x000fc60000000000 */
[----:B------:R-:W-:Y:S04]  /*25ee0*/  STL.64 [R1+0xb0], R8 ;  /* 0x0000b00801007387 */ /* 0x000fe80000100a00 */
[----:B------:R-:W-:Y:S04]  /*25ef0*/  STL.64 [R1+0xb8], R10 ;  /* 0x0000b80a01007387 */ /* 0x000fe80000100a00 */
[----:B------:R-:W0:Y:S04]  /*25f00*/  LDSM.16.MT88.4 R8, [R0+UR5+0x9400] ;  /* 0x009400050008783b */ /* 0x000e280008004200 */
[----:B0-----:R-:W-:Y:S04]  /*25f10*/  STL.64 [R1+0x1258], R10 ;  /* 0x0012580a01007387 */ /* 0x001fe80000100a00 */
[----:B------:R0:W-:Y:S04]  /*25f20*/  STL.64 [R1+0x1250], R8 ;  /* 0x0012500801007387 */ /* 0x0001e80000100a00 */
[----:B0-----:R-:W2:Y:S04]  /*25f30*/  LDL.LU.64 R8, [R1+0x270] ;  /* 0x0002700001087983 */ /* 0x001ea80000300a00 */
[----:B------:R-:W4:Y:S01]  /*25f40*/  LDL.LU.64 R10, [R1+0x278] ;  /* 0x00027800010a7983 */ /* 0x000f220000300a00 */
[C---:B---3--:R-:W-:Y:S03]  /*25f50*/  HMMA.16816.F32.BF16 R24, R12.reuse, R26, R16 ;  /* 0x0000001a0c18723c */ /* 0x048fe60000041810 */
[----:B----4-:R-:W-:Y:S04]  /*25f60*/  STL.64 [R1+0x13f8], R10 ;  /* 0x0013f80a01007387 */ /* 0x010fe80000100a00 */
[----:B--2---:R0:W-:Y:S04]  /*25f70*/  STL.64 [R1+0x13f0], R8 ;  /* 0x0013f00801007387 */ /* 0x0041e80000100a00 */
[----:B0-----:R-:W2:Y:S04]  /*25f80*/  LDL.LU R8, [R1+0x130] ;  /* 0x0001300001087983 */ /* 0x001ea80000300800 */
[----:B------:R-:W2:Y:S04]  /*25f90*/  LDL.LU R9, [R1+0x134] ;  /* 0x0001340001097983 */ /* 0x000ea80000300800 */
[----:B------:R-:W2:Y:S04]  /*25fa0*/  LDL.LU R10, [R1+0x138] ;  /* 0x00013800010a7983 */ /* 0x000ea80000300800 */
[----:B------:R-:W2:Y:S04]  /*25fb0*/  LDL.LU R11, [R1+0x13c] ;  /* 0x00013c00010b7983 */ /* 0x000ea80000300800 */
[----:B------:R-:W-:Y:S04]  /*25fc0*/  STL [R1+0x1248], R0 ;  /* 0x0012480001007387 */ /* 0x000fe80000100800 */
[----:B------:R-:W3:Y:S04]  /*25fd0*/  LDL.LU.64 R18, [R1+0x14b0] ;  /* 0x0014b00001127983 */ /* 0x000ee80000300a00 */
[----:B------:R-:W3:Y:S04]  /*25fe0*/  LDL.LU.64 R16, [R1+0x14a8] ;  /* 0x0014a80001107983 */ /* 0x000ee80000300a00 */
[----:B------:R-:W-:Y:S04]  /*25ff0*/  STL.64 [R1+0xa0], R24 ;  /* 0x0000a01801007387 */ /* 0x000fe80000100a00 */
[----:B------:R0:W-:Y:S04]  /*26000*/  STL.64 [R1+0xa8], R26 ;  /* 0x0000a81a01007387 */ /* 0x0001e80000100a00 */
[----:B0-----:R-:W3:Y:S02]  /*26010*/  LDL.LU.64 R26, [R1+0x14a0] ;  /* 0x0014a000011a7983 */ /* 0x001ee40000300a00 */
[----:B---3--:R-:W-:Y:S02]  /*26020*/  HMMA.16816.F32.BF16 R24, R12, R26, R16 ;  /* 0x0000001a0c18723c */ /* 0x008fe40000041810 */
[----:B------:R-:W3:Y:S04]  /*26030*/  LDL.LU.64 R18, [R1+0x1498] ;  /* 0x0014980001127983 */ /* 0x000ee80000300a00 */
[----:B------:R-:W3:-:S13]  /*26040*/  LDL.LU.64 R16, [R1+0x1490] ;  /* 0x0014900001107983 */ /* 0x000eda0000300a00 */
        /* <DEDUP_REMOVED lines=9> */
[----:B------:R-:W2:Y:S01]  /*260e0*/  LDL.LU.64 R24, [R1+0x1468] ;  /* 0x0014680001187983 */ /* 0x000ea20000300a00 */
[----:B---3--:R-:W-:Y:S03]  /*260f0*/  HMMA.16816.F32.BF16 R20, R12, R22, R16 ;  /* 0x000000160c14723c */ /* 0x008fe60000041810 */
[----:B------:R-:W3:Y:S04]  /*26100*/  LDL.LU.64 R18, [R1+0x1460] ;  /* 0x0014600001127983 */ /* 0x000ee80000300a00 */
[----:B------:R-:W3:Y:S04]  /*26110*/  LDL.LU.64 R16, [R1+0x1458] ;  /* 0x0014580001107983 */ /* 0x000ee80000300a00 */
[----:B------:R-:W4:Y:S08]  /*26120*/  LDL.LU.64 R12, [R1+0x190] ;  /* 0x00019000010c7983 */ /* 0x000f300000300a00 */
[----:B------:R-:W-:Y:S04]  /*26130*/  STL.64 [R1+0x1310], R22 ;  /* 0x0013101601007387 */ /* 0x000fe80000100a00 */
[----:B------:R0:W-:Y:S04]  /*26140*/  STL.64 [R1+0x1308], R20 ;  /* 0x0013081401007387 */ /* 0x0001e80000100a00 */
[----:B--2---:R-:W-:Y:S04]  /*26150*/  STL [R1+0x13dc], R24 ;  /* 0x0013dc1801007387 */ /* 0x004fe80000100800 */
[----:B------:R-:W-:Y:S01]  /*26160*/  STL [R1+0x13d8], R25 ;  /* 0x0013d81901007387 */ /* 0x000fe20000100800 */
[----:B0-----:R-:W-:-:S02]  /*26170*/  IMAD.MOV.U32 R21, RZ, RZ, R2 ;  /* 0x000000ffff157224 */ /* 0x001fc400078e0002 */
[----:B------:R-:W-:Y:S01]  /*26180*/  IMAD.MOV.U32 R20, RZ, RZ, R3 ;  /* 0x000000ffff147224 */ /* 0x000fe200078e0003 */
[----:B---3--:R-:W-:-:S15]  /*26190*/  HMMA.16816.F32.BF16 R8, R16, R24, R8 ;  /* 0x000000181008723c */ /* 0x008fde0000041808 */
[----:B------:R-:W-:-:S04]  /*261a0*/  NOP ;  /* 0x0000000000007918 */ /* 0x000fc80000000000 */
[----:B------:R-:W-:Y:S04]  /*261b0*/  STL.64 [R1+0x60], R8 ;  /* 0x0000600801007387 */ /* 0x000fe80000100a00 */
[----:B------:R4:W-:Y:S02]  /*261c0*/  STL.64 [R1+0x68], R10 ;  /* 0x0000680a01007387 */ /* 0x0009e40000100a00 */
[----:B----4-:R-:W-:Y:S01]  /*261d0*/  HMMA.16816.F32.BF16 R8, R16, R12, R4 ;  /* 0x0000000c1008723c */ /* 0x010fe20000041804 */
[----:B------:R-:W-:Y:S02]  /*261e0*/  IMAD.MOV.U32 R7, RZ, RZ, R12 ;  /* 0x000000ffff077224 */ /* 0x000fe400078e000c */
[----:B------:R-:W-:-:S15]  /*261f0*/  IMAD.MOV.U32 R6, RZ, RZ, R13 ;  /* 0x000000ffff067224 */ /* 0x000fde00078e000d */
[----:B------:R-:W-:Y:S01]  /*26200*/  NOP ;  /* 0x0000000000007918 */ /* 0x000fe20000000000 */
[----:B------:R-:W-:Y:S02]  /*26210*/  IMAD.MOV.U32 R23, RZ, RZ, R8 ;  /* 0x000000ffff177224 */ /* 0x000fe400078e0008 */
[----:B------:R-:W-:Y:S01]  /*26220*/  IMAD.MOV.U32 R22, RZ, RZ, R9 ;  /* 0x000000ffff167224 */ /* 0x000fe200078e0009 */
[----:B------:R-:W2:Y:S04]  /*26230*/  LDL.LU R8, [R1+0x150] ;  /* 0x0001500001087983 */ /* 0x000ea80000300800 */
[----:B------:R-:W2:Y:S01]  /*26240*/  LDL.LU R9, [R1+0x154] ;  /* 0x0001540001097983 */ /* 0x000ea20000300800 */
[----:B------:R-:W-:-:S03]  /*26250*/  IMAD.MOV.U32 R2, RZ, RZ, R11 ;  /* 0x000000ffff027224 */ /* 0x000fc600078e000b */
[----:B------:R-:W3:Y:S01]  /*26260*/  LDL.LU R24, [R1+0x110] ;  /* 0x0001100001187983 */ /* 0x000ee20000300800 */
[----:B------:R-:W-:Y:S02]  /*26270*/  IMAD.MOV.U32 R3, RZ, RZ, R10 ;  /* 0x000000ffff037224 */ /* 0x000fe400078e000a */
[----:B------:R-:W-:Y:S01]  /*26280*/  IMAD.MOV.U32 R11, RZ, RZ, R26 ;  /* 0x000000ffff0b7224 */ /* 0x000fe200078e001a */
[----:B------:R-:W3:Y:S01]  /*26290*/  LDL.LU R25, [R1+0x114] ;  /* 0x0001140001197983 */ /* 0x000ee20000300800 */
[----:B------:R-:W-:-:S03]  /*262a0*/  IMAD.MOV.U32 R10, RZ, RZ, R27 ;  /* 0x000000ffff0a7224 */ /* 0x000fc600078e001b */
[----:B------:R-:W3:Y:S04]  /*262b0*/  LDL.LU R26, [R1+0x118] ;  /* 0x00011800011a7983 */ /* 0x000ee80000300800 */
[----:B------:R-:W3:Y:S04]  /*262c0*/  LDL.LU R27, [R1+0x11c] ;  /* 0x00011c00011b7983 */ /* 0x000ee80000300800 */
[----:B------:R-:W4:Y:S04]  /*262d0*/  LDL.LU R12, [R1+0x100] ;  /* 0x00010000010c7983 */ /* 0x000f280000300800 */
[----:B------:R-:W4:Y:S04]  /*262e0*/  LDL.LU R13, [R1+0x104] ;  /* 0x00010400010d7983 */ /* 0x000f280000300800 */
[----:B------:R-:W2:Y:S04]  /*262f0*/  LDL.LU R14, [R1+0x108] ;  /* 0x00010800010e7983 */ /* 0x000ea80000300800 */
[----:B------:R-:W2:Y:S04]  /*26300*/  LDL.LU R15, [R1+0x10c] ;  /* 0x00010c00010f7983 */ /* 0x000ea80000300800 */
[----:B--2---:R-:W-:Y:S04]  /*26310*/  STL.64 [R1+0x1448], R14 ;  /* 0x0014480e01007387 */ /* 0x004fe80000100a00 */
[----:B----4-:R0:W-:Y:S04]  /*26320*/  STL.64 [R1+0x1440], R12 ;  /* 0x0014400c01007387 */ /* 0x0101e80000100a00 */
[----:B0-----:R-:W3:Y:S04]  /*26330*/  LDL.LU.64 R12, [R1+0x1a0] ;  /* 0x0001a000010c7983 */ /* 0x001ee80000300a00 */
[----:B------:R-:W-:Y:S04]  /*26340*/  STL.64 [R1+0x1408], R10 ;  /* 0x0014080a01007387 */ /* 0x000fe80000100a00 */
[----:B------:R0:W-:Y:S04]  /*26350*/  STL.64 [R1+0x1400], R8 ;  /* 0x0014000801007387 */ /* 0x0001e80000100a00 */
[----:B0-----:R-:W2:Y:S04]  /*26360*/  LDL.LU R8, [R1] ;  /* 0x0000000001087983 */ /* 0x001ea80000300800 */
[----:B------:R-:W2:Y:S01]  /*26370*/  LDL.LU R9, [R1+0x4] ;  /* 0x0000040001097983 */ /* 0x000ea20000300800 */
[----:B------:R-:W-:-:S02]  /*26380*/  IMAD.MOV.U32 R10, RZ, RZ, R28 ;  /* 0x000000ffff0a7224 */ /* 0x000fc400078e001c */
[----:B------:R-:W-:Y:S01]  /*26390*/  IMAD.MOV.U32 R11, RZ, RZ, R29 ;  /* 0x000000ffff0b7224 */ /* 0x000fe200078e001d */
[----:B------:R-:W4:Y:S04]  /*263a0*/  LDL.LU R28, [R1+0x1454] ;  /* 0x00145400011c7983 */ /* 0x000f280000300800 */
[----:B------:R-:W3:Y:S04]  /*263b0*/  LDL.LU R29, [R1+0x1450] ;  /* 0x00145000011d7983 */ /* 0x000ee80000300800 */
[----:B------:R-:W-:Y:S04]  /*263c0*/  STL.64 [R1+0x1420], R10 ;  /* 0x0014200a01007387 */ /* 0x000fe80000100a00 */
[----:B--2---:R0:W-:Y:S04]  /*263d0*/  STL.64 [R1+0x1418], R8 ;  /* 0x0014180801007387 */ /* 0x0041e80000100a00 */
[----:B0-----:R-:W2:Y:S04]  /*263e0*/  LDL.64 R8, [R1+0x1f0] ;  /* 0x0001f00001087983 */ /* 0x001ea80000100a00 */
[----:B--2---:R-:W-:Y:S04]  /*263f0*/  STL.64 [R1+0x1428], R8 ;  /* 0x0014280801007387 */ /* 0x004fe80000100a00 */
[----:B------:R4:W-:Y:S04]  /*26400*/  STL [R1+0x13ec], R7 ;  /* 0x0013ec0701007387 */ /* 0x0009e80000100800 */
[----:B------:R3:W-:Y:S04]  /*26410*/  STL [R1+0x13e8], R6 ;  /* 0x0013e80601007387 */ /* 0x0007e80000100800 */
[----:B------:R-:W2:Y:S04]  /*26420*/  LDL.LU R4, [R1+0x10] ;  /* 0x0000100001047983 */ /* 0x000ea80000300800 */
[----:B------:R-:W2:Y:S01]  /*26430*/  LDL.LU R5, [R1+0x14] ;  /* 0x0000140001057983 */ /* 0x000ea20000300800 */
[----:B----4-:R-:W-:-:S02]  /*26440*/  IMAD.MOV.U32 R7, RZ, RZ, R28 ;  /* 0x000000ffff077224 */ /* 0x010fc400078e001c */
[----:B---3--:R-:W-:-:S05]  /*26450*/  IMAD.MOV.U32 R6, RZ, RZ, R29 ;  /* 0x000000ffff067224 */ /* 0x008fca00078e001d */
[----:B------:R-:W-:Y:S01]  /*26460*/  STL.64 [R1+0x1438], R6 ;  /* 0x0014380601007387 */ /* 0x000fe20000100a00 */
[----:B------:R-:W-:Y:S01]  /*26470*/  HMMA.16816.F32.BF16 R8, R16, R12, R24 ;  /* 0x0000000c1008723c */ /* 0x000fe20000041818 */
[----:B------:R-:W-:Y:S02]  /*26480*/  IMAD.MOV.U32 R24, RZ, RZ, R12 ;  /* 0x000000ffff187224 */ /* 0x000fe400078e000c */
[----:B------:R-:W-:Y:S01]  /*26490*/  IMAD.MOV.U32 R25, RZ, RZ, R13 ;  /* 0x000000ffff197224 */ /* 0x000fe200078e000d */
[----:B--2---:R0:W-:Y:S04]  /*264a0*/  STL.64 [R1+0x1430], R4 ;  /* 0x0014300401007387 */ /* 0x0041e80000100a00 */
[----:B0-----:R-:W2:Y:S04]  /*264b0*/  LDL.LU.64 R4, [R1+0x1e0] ;  /* 0x0001e00001047983 */ /* 0x001ea80000300a00 */
[----:B------:R0:W-:Y:S04]  /*264c0*/  STL [R1+0x133c], R2 ;  /* 0x00133c0201007387 */ /* 0x0001e80000100800 */
[----:B------:R1:W-:Y:S04]  /*264d0*/  STL [R1+0x1338], R3 ;  /* 0x0013380301007387 */ /* 0x0003e80000100800 */
[----:B------:R3:W-:Y:S04]  /*264e0*/  STL [R1+0x1334], R22 ;  /* 0x0013341601007387 */ /* 0x0007e80000100800 */
[----:B------:R4:W-:Y:S04]  /*264f0*/  STL [R1+0x1330], R23 ;  /* 0x0013301701007387 */ /* 0x0009e80000100800 */
[----:B------:R-:W2:Y:S04]  /*26500*/  LDL.LU.64 R14, [R1+0x1448] ;  /* 0x00144800010e7983 */ /* 0x000ea80000300a00 */
[----:B------:R-:W2:Y:S01]  /*26510*/  LDL.LU.64 R12, [R1+0x1440] ;  /* 0x00144000010c7983 */ /* 0x000ea20000300a00 */
[----:B------:R-:W-:-:S02]  /*26520*/  IMAD.MOV.U32 R26, RZ, RZ, R8 ;  /* 0x000000ffff1a7224 */ /* 0x000fc400078e0008 */
[----:B------:R-:W-:Y:S02]  /*26530*/  IMAD.MOV.U32 R27, RZ, RZ, R9 ;  /* 0x000000ffff1b7224 */ /* 0x000fe400078e0009 */
[----:B------:R-:W-:Y:S02]  /*26540*/  IMAD.MOV.U32 R29, RZ, RZ, R10 ;  /* 0x000000ffff1d7224 */ /* 0x000fe400078e000a */
[----:B------:R-:W-:-:S05]  /*26550*/  IMAD.MOV.U32 R28, RZ, RZ, R11 ;  /* 0x000000ffff1c7224 */ /* 0x000fca00078e000b */
[----:B------:R-:W-:Y:S04]  /*26560*/  STL [R1+0x134c], R28 ;  /* 0x00134c1c01007387 */ /* 0x000fe80000100800 */
[----:B------:R-:W-:Y:S04]  /*26570*/  STL [R1+0x1348], R29 ;  /* 0x0013481d01007387 */ /* 0x000fe80000100800 */
[----:B------:R-:W-:Y:S04]  /*26580*/  STL [R1+0x1344], R27 ;  /* 0x0013441b01007387 */ /* 0x000fe80000100800 */
[----:B------:R-:W-:Y:S04]  /*26590*/  STL [R1+0x1340], R26 ;  /* 0x0013401a01007387 */ /* 0x000fe80000100800 */
[----:B------:R-:W3:Y:S01]  /*265a0*/  LDL.LU.64 R6, [R1+0x1438] ;  /* 0x0014380001067983 */ /* 0x000ee20000300a00 */
[----:B--2---:R-:W-:Y:S01]  /*265b0*/  HMMA.16816.F32.BF16 R8, R16, R4, R12 ;  /* 0x000000041008723c */ /* 0x004fe2000004180c */
[----:B------:R-:W-:-:S02]  /*265c0*/  IMAD.MOV.U32 R13, RZ, RZ, R4 ;  /* 0x000000ffff0d7224 */ /* 0x000fc400078e0004 */
[----:B------:R-:W-:Y:S02]  /*265d0*/  IMAD.MOV.U32 R12, RZ, RZ, R5 ;  /* 0x000000ffff0c7224 */ /* 0x000fe400078e0005 */
[----:B------:R-:W2:-:S14]  /*265e0*/  LDL.LU.64 R4, [R1+0x1430] ;  /* 0x0014300001047983 */ /* 0x000e9c0000300a00 */
[----:B0-----:R-:W-:Y:S02]  /*265f0*/  IMAD.MOV.U32 R2, RZ, RZ, R8 ;  /* 0x000000ffff027224 */ /* 0x001fe400078e0008 */
[----:B-1----:R-:W-:Y:S02]  /*26600*/  IMAD.MOV.U32 R3, RZ, RZ, R9 ;  /* 0x000000ffff037224 */ /* 0x002fe400078e0009 */
[----:B------:R-:W2:Y:S04]  /*26610*/  LDL.LU.64 R8, [R1+0x1428] ;  /* 0x0014280001087983 */ /* 0x000ea80000300a00 */
[----:B------:R0:W-:Y:S01]  /*26620*/  STL.64 [R1+0x1410], R12 ;  /* 0x0014100c01007387 */ /* 0x0001e20000100a00 */
[----:B---3--:R-:W-:Y:S02]  /*26630*/  IMAD.MOV.U32 R22, RZ, RZ, R10 ;  /* 0x000000ffff167224 */ /* 0x008fe400078e000a */
[----:B----4-:R-:W-:Y:S01]  /*26640*/  IMAD.MOV.U32 R23, RZ, RZ, R11 ;  /* 0x000000ffff177224 */ /* 0x010fe200078e000b */
[----:B0-----:R-:W3:Y:S04]  /*26650*/  LDL.LU.64 R12, [R1+0x210] ;  /* 0x00021000010c7983 */ /* 0x001ee80000300a00 */
[----:B------:R0:W-:Y:S04]  /*26660*/  STL [R1+0x13b4], R3 ;  /* 0x0013b40301007387 */ /* 0x0001e80000100800 */
[----:B------:R1:W-:Y:S04]  /*26670*/  STL [R1+0x13b0], R2 ;  /* 0x0013b00201007387 */ /* 0x0003e80000100800 */
[----:B------:R-:W4:Y:S01]  /*26680*/  LDL.LU.64 R10, [R1+0x1420] ;  /* 0x00142000010a7983 */ /* 0x000f220000300a00 */
[----:B--2---:R-:W-:Y:S01]  /*26690*/  HMMA.16816.F32.BF16 R4, R16, R8, R4 ;  /* 0x000000081004723c */ /* 0x004fe20000041804 */
[----:B------:R-:W-:-:S02]  /*266a0*/  IMAD.MOV.U32 R0, RZ, RZ, R9 ;  /* 0x000000ffff007224 */ /* 0x000fc400078e0009 */
[----:B------:R-:W4:-:S15]  /*266b0*/  LDL.LU.64 R8, [R1+0x1418] ;  /* 0x0014180001087983 */ /* 0x000f1e0000300a00 */
[----:B------:R-:W-:Y:S01]  /*266c0*/  NOP ;  /* 0x0000000000007918 */ /* 0x000fe20000000000 */
[----:B------:R-:W-:Y:S02]  /*266d0*/  IMAD.MOV.U32 R28, RZ, RZ, R4 ;  /* 0x000000ffff1c7224 */ /* 0x000fe400078e0004 */
[----:B------:R-:W-:Y:S02]  /*266e0*/  IMAD.MOV.U32 R29, RZ, RZ, R5 ;  /* 0x000000ffff1d7224 */ /* 0x000fe400078e0005 */
[----:B---3--:R-:W-:Y:S02]  /*266f0*/  IMAD.MOV.U32 R5, RZ, RZ, R12 ;  /* 0x000000ffff057224 */ /* 0x008fe400078e000c */
[----:B------:R-:W-:Y:S01]  /*26700*/  IMAD.MOV.U32 R4, RZ, RZ, R13 ;  /* 0x000000ffff047224 */ /* 0x000fe200078e000d */
[----:B------:R-:W-:Y:S04]  /*26710*/  STL [R1+0x13e4], R28 ;  /* 0x0013e41c01007387 */ /* 0x000fe80000100800 */
[----:B------:R-:W-:Y:S01]  /*26720*/  STL [R1+0x13e0], R0 ;  /* 0x0013e00001007387 */ /* 0x000fe20000100800 */
[----:B----4-:R-:W-:Y:S03]  /*26730*/  HMMA.16816.F32.BF16 R8, R16, R12, R8 ;  /* 0x0000000c1008723c */ /* 0x010fe60000041808 */
[----:B------:R-:W2:-:S15]  /*26740*/  LDL.LU.64 R12, [R1+0x1410] ;  /* 0x00141000010c7983 */ /* 0x000e9e0000300a00 */
[----:B------:R-:W-:Y:S01]  /*26750*/  NOP ;  /* 0x0000000000007918 */ /* 0x000fe20000000000 */
[----:B0-----:R-:W-:Y:S01]  /*26760*/  IMAD.MOV.U32 R3, RZ, RZ, R10 ;  /* 0x000000ffff037224 */ /* 0x001fe200078e000a */
[----:B------:R0:W-:Y:S01]  /*26770*/  STL.64 [R1+0x10], R8 ;  /* 0x0000100801007387 */ /* 0x0001e20000100a00 */
[----:B-1----:R-:W-:-:S03]  /*26780*/  IMAD.MOV.U32 R2, RZ, RZ, R11 ;  /* 0x000000ffff027224 */ /* 0x002fc600078e000b */
[----:B------:R-:W3:Y:S04]  /*26790*/  LDL.LU.64 R10, [R1+0x1408] ;  /* 0x00140800010a7983 */ /* 0x000ee80000300a00 */
[----:B0-----:R-:W3:Y:S01]  /*267a0*/  LDL.LU.64 R8, [R1+0x1400] ;  /* 0x0014000001087983 */ /* 0x001ee20000300a00 */
[----:B------:R-:W-:Y:S02]  /*267b0*/  IMAD.MOV.U32 R27, RZ, RZ, R6 ;  /* 0x000000ffff1b7224 */ /* 0x000fe400078e0006 */
[----:B------:R-:W-:Y:S01]  /*267c0*/  IMAD.MOV.U32 R26, RZ, RZ, R7 ;  /* 0x000000ffff1a7224 */ /* 0x000fe200078e0007 */
[----:B---3--:R-:W-:-:S15]  /*267d0*/  HMMA.16816.F32.BF16 R8, R16, R20, R8 ;  /* 0x000000141008723c */ /* 0x008fde0000041808 */
[----:B------:R-:W-:-:S04]  /*267e0*/  NOP ;  /* 0x0000000000007918 */ /* 0x000fc80000000000 */
[----:B------:R-:W-:Y:S02]  /*267f0*/  IMAD.MOV.U32 R28, RZ, RZ, R10 ;  /* 0x000000ffff1c7224 */ /* 0x000fe400078e000a */
[----:B------:R-:W-:Y:S02]  /*26800*/  IMAD.MOV.U32 R0, RZ, RZ, R11 ;  /* 0x000000ffff007224 */ /* 0x000fe400078e000b */
[----:B------:R-:W-:Y:S02]  /*26810*/  IMAD.MOV.U32 R7, RZ, RZ, R8 ;  /* 0x000000ffff077224 */ /* 0x000fe400078e0008 */
[----:B------:R-:W-:Y:S01]  /*26820*/  IMAD.MOV.U32 R6, RZ, RZ, R9 ;  /* 0x000000ffff067224 */ /* 0x000fe200078e0009 */
[----:B------:R-:W3:Y:S04]  /*26830*/  LDL.LU.64 R10, [R1+0x13f8] ;  /* 0x0013f800010a7983 */ /* 0x000ee80000300a00 */
[----:B------:R-:W4:Y:S04]  /*26840*/  LDL.LU.64 R8, [R1+0x13f0] ;  /* 0x0013f00001087983 */ /* 0x000f280000300a00 */
[----:B------:R-:W-:Y:S04]  /*26850*/  STL.64 [R1+0x1358], R22 ;  /* 0x0013581601007387 */ /* 0x000fe80000100a00 */
[----:B------:R0:W-:Y:S04]  /*26860*/  STL.64 [R1+0x1350], R20 ;  /* 0x0013501401007387 */ /* 0x0001e80000100a00 */
[----:B0-----:R-:W2:Y:S04]  /*26870*/  LDL.LU R20, [R1+0xf0] ;  /* 0x0000f00001147983 */ /* 0x001ea80000300800 */
[----:B------:R-:W2:Y:S04]  /*26880*/  LDL.LU R21, [R1+0xf4] ;  /* 0x0000f40001157983 */ /* 0x000ea80000300800 */
[----:B------:R-:W2:Y:S04]  /*26890*/  LDL.LU R22, [R1+0xf8] ;  /* 0x0000f80001167983 */ /* 0x000ea80000300800 */
[----:B------:R-:W2:Y:S04]  /*268a0*/  LDL.LU R23, [R1+0xfc] ;  /* 0x0000fc0001177983 */ /* 0x000ea80000300800 */
[----:B---3--:R-:W-:Y:S04]  /*268b0*/  STL.64 [R1+0x1320], R10 ;  /* 0x0013200a01007387 */ /* 0x008fe80000100a00 */
[----:B----4-:R0:W-:Y:S01]  /*268c0*/  STL.64 [R1+0x1318], R8 ;  /* 0x0013180801007387 */ /* 0x0101e20000100a00 */
[----:B--2---:R-:W-:Y:S03]  /*268d0*/  HMMA.16816.F32.BF16 R16, R16, R8, R20 ;  /* 0x000000081010723c */ /* 0x004fe60000041814 */
[----:B0-----:R-:W2:Y:S04]  /*268e0*/  LDL.LU R8, [R1+0xa0] ;  /* 0x0000a00001087983 */ /* 0x001ea80000300800 */
[----:B------:R-:W2:Y:S04]  /*268f0*/  LDL.LU R9, [R1+0xa4] ;  /* 0x0000a40001097983 */ /* 0x000ea80000300800 */
[----:B------:R-:W3:Y:S04]  /*26900*/  LDL.LU R10, [R1+0xa8] ;  /* 0x0000a800010a7983 */ /* 0x000ee80000300800 */
[----:B------:R-:W3:Y:S04]  /*26910*/  LDL.LU R11, [R1+0xac] ;  /* 0x0000ac00010b7983 */ /* 0x000ee80000300800 */
[----:B---3--:R-:W-:Y:S04]  /*26920*/  STL.64 [R1+0x1368], R10 ;  /* 0x0013680a01007387 */ /* 0x008fe80000100a00 */
[----:B--2---:R0:W-:Y:S02]  /*26930*/  STL.64 [R1+0x1360], R8 ;  /* 0x0013600801007387 */ /* 0x0041e40000100a00 */
[----:B0-----:R-:W-:-:S02]  /*26940*/  IMAD.MOV.U32 R8, RZ, RZ, R13 ;  /* 0x000000ffff087224 */ /* 0x001fc400078e000d */
[----:B------:R-:W-:Y:S02]  /*26950*/  IMAD.MOV.U32 R9, RZ, RZ, R12 ;  /* 0x000000ffff097224 */ /* 0x000fe400078e000c */
[----:B------:R-:W2:Y:S04]  /*26960*/  LDL.LU R12, [R1+0xe0] ;  /* 0x0000e000010c7983 */ /* 0x000ea80000300800 */
[----:B------:R-:W2:Y:S04]  /*26970*/  LDL.LU R13, [R1+0xe4] ;  /* 0x0000e400010d7983 */ /* 0x000ea80000300800 */
[----:B------:R-:W2:Y:S04]  /*26980*/  LDL.LU R14, [R1+0xe8] ;  /* 0x0000e800010e7983 */ /* 0x000ea80000300800 */
[----:B------:R-:W2:Y:S04]  /*26990*/  LDL.LU R15, [R1+0xec] ;  /* 0x0000ec00010f7983 */ /* 0x000ea80000300800 */
[----:B------:R-:W-:Y:S04]  /*269a0*/  STL.64 [R1+0x1380], R8 ;  /* 0x0013800801007387 */ /* 0x000fe80000100a00 */
[----:B------:R-:W-:Y:S04]  /*269b0*/  STL.64 [R1+0x1268], R18 ;  /* 0x0012681201007387 */ /* 0x000fe80000100a00 */
[----:B------:R0:W-:Y:S02]  /*269c0*/  STL.64 [R1+0x1260], R16 ;  /* 0x0012601001007387 */ /* 0x0001e40000100a00 */
[----:B0-----:R-:W-:-:S02]  /*269d0*/  IMAD.MOV.U32 R16, RZ, RZ, R7 ;  /* 0x000000ffff107224 */ /* 0x001fc400078e0007 */
[----:B------:R-:W-:Y:S01]  /*269e0*/  IMAD.MOV.U32 R17, RZ, RZ, R6 ;  /* 0x000000ffff117224 */ /* 0x000fe200078e0006 */
[----:B------:R-:W3:Y:S04]  /*269f0*/  LDL.LU R7, [R1+0x13ec] ;  /* 0x0013ec0001077983 */ /* 0x000ee80000300800 */
[----:B------:R-:W4:Y:S01]  /*26a00*/  LDL.LU R6, [R1+0x13e8] ;  /* 0x0013e80001067983 */ /* 0x000f220000300800 */
[----:B------:R-:W-:Y:S02]  /*26a10*/  IMAD.MOV.U32 R18, RZ, RZ, R28 ;  /* 0x000000ffff127224 */ /* 0x000fe400078e001c */
[----:B------:R-:W-:Y:S02]  /*26a20*/  IMAD.MOV.U32 R8, RZ, RZ, R24 ;  /* 0x000000ffff087224 */ /* 0x000fe400078e0018 */
[----:B------:R-:W-:Y:S01]  /*26a30*/  IMAD.MOV.U32 R9, RZ, RZ, R25 ;  /* 0x000000ffff097224 */ /* 0x000fe200078e0019 */
[----:B------:R-:W2:Y:S01]  /*26a40*/  LDL.LU R28, [R1+0x13e4] ;  /* 0x0013e400011c7983 */ /* 0x000ea20000300800 */
[----:B------:R-:W-:-:S03]  /*26a50*/  IMAD.MOV.U32 R19, RZ, RZ, R0 ;  /* 0x000000ffff137224 */ /* 0x000fc600078e0000 */
[----:B------:R-:W2:Y:S04]  /*26a60*/  LDL.LU R0, [R1+0x13e0] ;  /* 0x0013e00001007983 */ /* 0x000ea80000300800 */
[----:B------:R-:W2:Y:S04]  /*26a70*/  LDL.LU R24, [R1+0x13dc] ;  /* 0x0013dc0001187983 */ /* 0x000ea80000300800 */
[----:B------:R-:W2:Y:S04]  /*26a80*/  LDL.LU R25, [R1+0x13d8] ;  /* 0x0013d80001197983 */ /* 0x000ea80000300800 */
[----:B------:R3:W-:Y:S02]  /*26a90*/  STL.64 [R1+0x1398], R8 ;  /* 0x0013980801007387 */ /* 0x0007e40000100a00 */
[----:B---3--:R-:W-:-:S02]  /*26aa0*/  IMAD.MOV.U32 R8, RZ, RZ, R7 ;  /* 0x000000ffff087224 */ /* 0x008fc400078e0007 */
[----:B----4-:R-:W-:Y:S01]  /*26ab0*/  IMAD.MOV.U32 R9, RZ, RZ, R6 ;  /* 0x000000ffff097224 */ /* 0x010fe200078e0006 */
[----:B------:R-:W3:Y:S04]  /*26ac0*/  LDL.LU R7, [R1+0x13d4] ;  /* 0x0013d40001077983 */ /* 0x000ee80000300800 */
[----:B------:R-:W4:Y:S04]  /*26ad0*/  LDL.LU R6, [R1+0x13d0] ;  /* 0x0013d00001067983 */ /* 0x000f280000300800 */
[----:B------:R-:W-:Y:S04]  /*26ae0*/  STL.64 [R1+0x1278], R18 ;  /* 0x0012781201007387 */ /* 0x000fe80000100a00 */
[----:B------:R0:W-:Y:S02]  /*26af0*/  STL.64 [R1+0x1270], R16 ;  /* 0x0012701001007387 */ /* 0x0001e40000100a00 */
[----:B0-----:R-:W-:-:S02]  /*26b00*/  IMAD.MOV.U32 R16, RZ, RZ, R5 ;  /* 0x000000ffff107224 */ /* 0x001fc400078e0005 */
[----:B------:R-:W-:Y:S01]  /*26b10*/  IMAD.MOV.U32 R17, RZ, RZ, R4 ;  /* 0x000000ffff117224 */ /* 0x000fe200078e0004 */
[----:B------:R-:W2:Y:S04]  /*26b20*/  LDL.LU R5, [R1+0x13cc] ;  /* 0x0013cc0001057983 */ /* 0x000ea80000300800 */
[----:B------:R-:W2:Y:S04]  /*26b30*/  LDL.LU R4, [R1+0x13c8] ;  /* 0x0013c80001047983 */ /* 0x000ea80000300800 */
[----:B------:R-:W2:Y:S04]  /*26b40*/  LDL R18, [R1+0x218] ;  /* 0x0002180001127983 */ /* 0x000ea80000100800 */
[----:B------:R-:W2:Y:S04]  /*26b50*/  LDL R19, [R1+0x21c] ;  /* 0x00021c0001137983 */ /* 0x000ea80000100800 */
[----:B--2---:R-:W-:Y:S04]  /*26b60*/  STL.64 [R1+0x1378], R18 ;  /* 0x0013781201007387 */ /* 0x004fe80000100a00 */
[----:B------:R0:W-:Y:S04]  /*26b70*/  STL.64 [R1+0x1370], R16 ;  /* 0x0013701001007387 */ /* 0x0001e80000100a00 */
[----:B0-----:R-:W2:Y:S04]  /*26b80*/  LDL.LU R16, [R1+0xb0] ;  /* 0x0000b00001107983 */ /* 0x001ea80000300800 */
[----:B------:R-:W2:Y:S04]  /*26b90*/  LDL.LU R17, [R1+0xb4] ;  /* 0x0000b40001117983 */ /* 0x000ea80000300800 */
[----:B------:R-:W2:Y:S04]  /*26ba0*/  LDL.LU R18, [R1+0xb8] ;  /* 0x0000b80001127983 */ /* 0x000ea80000300800 */
[----:B------:R-:W2:Y:S04]  /*26bb0*/  LDL.LU R19, [R1+0xbc] ;  /* 0x0000bc0001137983 */ /* 0x000ea80000300800 */
[----:B--2---:R-:W-:Y:S04]  /*26bc0*/  STL.64 [R1+0x1390], R18 ;  /* 0x0013901201007387 */ /* 0x004fe80000100a00 */
[----:B------:R0:W-:Y:S02]  /*26bd0*/  STL.64 [R1+0x1388], R16 ;  /* 0x0013881001007387 */ /* 0x0001e40000100a00 */
[----:B0-----:R-:W-:-:S02]  /*26be0*/  IMAD.MOV.U32 R16, RZ, RZ, R4 ;  /* 0x000000ffff107224 */ /* 0x001fc400078e0004 */
[----:B------:R-:W-:Y:S01]  /*26bf0*/  IMAD.MOV.U32 R17, RZ, RZ, R5 ;  /* 0x000000ffff117224 */ /* 0x000fe200078e0005 */
[----:B------:R-:W2:Y:S04]  /*26c00*/  LDL.LU R4, [R1+0x13c4] ;  /* 0x0013c40001047983 */ /* 0x000ea80000300800 */
[----:B------:R-:W2:Y:S01]  /*26c10*/  LDL.LU R5, [R1+0x13c0] ;  /* 0x0013c00001057983 */ /* 0x000ea20000300800 */
[----:B----4-:R-:W-:Y:S02]  /*26c20*/  IMAD.MOV.U32 R18, RZ, RZ, R6 ;  /* 0x000000ffff127224 */ /* 0x010fe400078e0006 */
[----:B---3--:R-:W-:Y:S01]  /*26c30*/  IMAD.MOV.U32 R19, RZ, RZ, R7 ;  /* 0x000000ffff137224 */ /* 0x008fe200078e0007 */
[----:B------:R-:W2:Y:S04]  /*26c40*/  LDL.LU R6, [R1+0x13bc] ;  /* 0x0013bc0001067983 */ /* 0x000ea80000300800 */
[----:B------:R-:W2:Y:S04]  /*26c50*/  LDL.LU R7, [R1+0x13b8] ;  /* 0x0013b80001077983 */ /* 0x000ea80000300800 */
[----:B------:R-:W-:Y:S04]  /*26c60*/  STL.64 [R1+0x13a8], R18 ;  /* 0x0013a81201007387 */ /* 0x000fe80000100a00 */
[----:B------:R0:W-:Y:S04]  /*26c70*/  STL.64 [R1+0x13a0], R16 ;  /* 0x0013a01001007387 */ /* 0x0001e80000100a00 */
[----:B0-----:R-:W3:Y:S04]  /*26c80*/  LDL.LU R16, [R1+0xd0] ;  /* 0x0000d00001107983 */ /* 0x001ee80000300800 */
[----:B------:R-:W3:Y:S04]  /*26c90*/  LDL.LU R17, [R1+0xd4] ;  /* 0x0000d40001117983 */ /* 0x000ee80000300800 */
[----:B------:R-:W3:Y:S04]  /*26ca0*/  LDL.LU R18, [R1+0xd8] ;  /* 0x0000d80001127983 */ /* 0x000ee80000300800 */
[----:B------:R-:W3:Y:S04]  /*26cb0*/  LDL.LU R19, [R1+0xdc] ;  /* 0x0000dc0001137983 */ /* 0x000ee80000300800 */
[----:B------:R-:W4:Y:S04]  /*26cc0*/  LDL.LU R20, [R1+0x90] ;  /* 0x0000900001147983 */ /* 0x000f280000300800 */
[----:B------:R-:W4:Y:S04]  /*26cd0*/  LDL.LU R21, [R1+0x94] ;  /* 0x0000940001157983 */ /* 0x000f280000300800 */
[----:B------:R-:W4:Y:S04]  /*26ce0*/  LDL.LU R22, [R1+0x98] ;  /* 0x0000980001167983 */ /* 0x000f280000300800 */
[----:B------:R-:W4:Y:S01]  /*26cf0*/  LDL.LU R23, [R1+0x9c] ;  /* 0x00009c0001177983 */ /* 0x000f220000300800 */
[----:B--2---:R-:W-:-:S15]  /*26d00*/  HMMA.16816.F32.BF16 R12, R4, R24, R12 ;  /* 0x00000018040c723c */ /* 0x004fde000004180c */
[----:B------:R-:W-:-:S04]  /*26d10*/  NOP ;  /* 0x0000000000007918 */ /* 0x000fc80000000000 */
[----:B------:R-:W-:Y:S04]  /*26d20*/  STL.64 [R1+0x1288], R14 ;  /* 0x0012880e01007387 */ /* 0x000fe80000100a00 */
[----:B------:R0:W-:Y:S04]  /*26d30*/  STL.64 [R1+0x1280], R12 ;  /* 0x0012800c01007387 */ /* 0x0001e80000100a00 */
[----:B0-----:R-:W2:Y:S04]  /*26d40*/  LDL.LU R12, [R1+0x10] ;  /* 0x00001000010c7983 */ /* 0x001ea80000300800 */
[----:B------:R-:W2:Y:S01]  /*26d50*/  LDL.LU R13, [R1+0x14] ;  /* 0x00001400010d7983 */ /* 0x000ea20000300800 */
[----:B---3--:R-:W-:Y:S01]  /*26d60*/  HMMA.16816.F32.BF16 R8, R4, R8, R16 ;  /* 0x000000080408723c */ /* 0x008fe20000041810 */
[----:B------:R-:W-:-:S02]  /*26d70*/  IMAD.MOV.U32 R14, RZ, RZ, R3 ;  /* 0x000000ffff0e7224 */ /* 0x000fc400078e0003 */
[----:B------:R-:W-:Y:S01]  /*26d80*/  IMAD.MOV.U32 R15, RZ, RZ, R2 ;  /* 0x000000ffff0f7224 */ /* 0x000fe200078e0002 */
[----:B------:R-:W3:Y:S04]  /*26d90*/  LDL.LU R3, [R1+0x13b4] ;  /* 0x0013b40001037983 */ /* 0x000ee80000300800 */
[----:B------:R-:W3:Y:S04]  /*26da0*/  LDL.LU R2, [R1+0x13b0] ;  /* 0x0013b00001027983 */ /* 0x000ee80000300800 */
[----:B------:R-:W-:Y:S04]  /*26db0*/  STL.64 [R1+0x1298], R14 ;  /* 0x0012980e01007387 */ /* 0x000fe80000100a00 */
[----:B--2---:R0:W-:Y:S04]  /*26dc0*/  STL.64 [R1+0x1290], R12 ;  /* 0x0012900c01007387 */ /* 0x0041e80000100a00 */
[----:B0-----:R-:W2:Y:S04]  /*26dd0*/  LDL.LU R12, [R1+0x1f0] ;  /* 0x0001f000010c7983 */ /* 0x001ea80000300800 */
[----:B------:R-:W2:Y:S04]  /*26de0*/  LDL R14, [R1+0x1f8] ;  /* 0x0001f800010e7983 */ /* 0x000ea80000100800 */
[----:B------:R-:W2:Y:S04]  /*26df0*/  LDL R15, [R1+0x1fc] ;  /* 0x0001fc00010f7983 */ /* 0x000ea80000100800 */
[----:B------:R-:W2:Y:S04]  /*26e00*/  LDL.LU.64 R18, [R1+0x13a8] ;  /* 0x0013a80001127983 */ /* 0x000ea80000300a00 */
[----:B------:R-:W2:Y:S04]  /*26e10*/  LDL.LU.64 R16, [R1+0x13a0] ;  /* 0x0013a00001107983 */ /* 0x000ea80000300a00 */
[----:B------:R0:W-:Y:S04]  /*26e20*/  STL.64 [R1+0x150], R8 ;  /* 0x0001500801007387 */ /* 0x0001e80000100a00 */
[----:B------:R2:W-:Y:S04]  /*26e30*/  STL [R1+0x158], R10 ;  /* 0x0001580a01007387 */ /* 0x0005e80000100800 */
[----:B0-----:R-:W2:Y:S01]  /*26e40*/  LDL.LU.64 R8, [R1+0x1398] ;  /* 0x0013980001087983 */ /* 0x001ea20000300a00 */
[----:B------:R-:W-:-:S02]  /*26e50*/  IMAD.MOV.U32 R13, RZ, RZ, R0 ;  /* 0x000000ffff0d7224 */ /* 0x000fc400078e0000 */
[----:B------:R-:W-:-:S05]  /*26e60*/  IMAD.MOV.U32 R0, RZ, RZ, R11 ;  /* 0x000000ffff007224 */ /* 0x000fca00078e000b */
[----:B------:R-:W-:Y:S01]  /*26e70*/  STL [R1+0x124c], R0 ;  /* 0x00124c0001007387 */ /* 0x000fe20000100800 */
[----:B--2---:R-:W-:Y:S03]  /*26e80*/  HMMA.16816.F32.BF16 R8, R4, R8, R16 ;  /* 0x000000080408723c */ /* 0x004fe60000041810 */
[----:B------:R-:W2:Y:S04]  /*26e90*/  LDL.LU.64 R18, [R1+0x1390] ;  /* 0x0013900001127983 */ /* 0x000ea80000300a00 */
[----:B------:R-:W2:-:S12]  /*26ea0*/  LDL.LU.64 R16, [R1+0x1388] ;  /* 0x0013880001107983 */ /* 0x000e980000300a00 */
[----:B------:R0:W-:Y:S04]  /*26eb0*/  STL.64 [R1+0x140], R8 ;  /* 0x0001400801007387 */ /* 0x0001e80000100a00 */
[----:B------:R2:W-:Y:S04]  /*26ec0*/  STL.64 [R1+0x148], R10 ;  /* 0x0001480a01007387 */ /* 0x0005e80000100a00 */
[----:B0-----:R-:W2:Y:S02]  /*26ed0*/  LDL.LU.64 R8, [R1+0x1380] ;  /* 0x0013800001087983 */ /* 0x001ea40000300a00 */
[----:B--2---:R-:W-:Y:S02]  /*26ee0*/  HMMA.16816.F32.BF16 R8, R4, R8, R16 ;  /* 0x000000080408723c */ /* 0x004fe40000041810 */
[----:B------:R-:W2:Y:S04]  /*26ef0*/  LDL.LU.64 R18, [R1+0x1378] ;  /* 0x0013780001127983 */ /* 0x000ea80000300a00 */
[----:B------:R-:W4:-:S13]  /*26f00*/  LDL.LU.64 R16, [R1+0x1370] ;  /* 0x0013700001107983 */ /* 0x000f1a0000300a00 */
[----:B------:R-:W-:Y:S04]  /*26f10*/  STL.64 [R1+0x130], R8 ;  /* 0x0001300801007387 */ /* 0x000fe80000100a00 */
[----:B------:R0:W-:Y:S04]  /*26f20*/  STL.64 [R1+0x138], R10 ;  /* 0x0001380a01007387 */ /* 0x0001e80000100a00 */
[----:B0-----:R-:W2:Y:S04]  /*26f30*/  LDL.LU.64 R10, [R1+0x1368] ;  /* 0x00136800010a7983 */ /* 0x001ea80000300a00 */
[----:B------:R-:W2:Y:S02]  /*26f40*/  LDL.LU.64 R8, [R1+0x1360] ;  /* 0x0013600001087983 */ /* 0x000ea40000300a00 */
[----:B--2---:R-:W-:-:S15]  /*26f50*/  HMMA.16816.F32.BF16 R8, R4, R12, R8 ;  /* 0x0000000c0408723c */ /* 0x004fde0000041808 */
[----:B------:R-:W-:-:S04]  /*26f60*/  NOP ;  /* 0x0000000000007918 */ /* 0x000fc80000000000 */
[----:B------:R0:W-:Y:S04]  /*26f70*/  STL.64 [R1+0xe0], R8 ;  /* 0x0000e00801007387 */ /* 0x0001e80000100a00 */
[----:B------:R1:W-:Y:S04]  /*26f80*/  STL.64 [R1+0xe8], R10 ;  /* 0x0000e80a01007387 */ /* 0x0003e80000100a00 */
[----:B0-----:R-:W2:Y:S04]  /*26f90*/  LDL.LU R8, [R1+0x80] ;  /* 0x0000800001087983 */ /* 0x001ea80000300800 */
[----:B------:R-:W2:Y:S04]  /*26fa0*/  LDL.LU R9, [R1+0x84] ;  /* 0x0000840001097983 */ /* 0x000ea80000300800 */
[----:B-1----:R-:W2:Y:S04]  /*26fb0*/  LDL.LU R10, [R1+0x88] ;  /* 0x00008800010a7983 */ /* 0x002ea80000300800 */
[----:B------:R-:W2:Y:S04]  /*26fc0*/  LDL.LU R11, [R1+0x8c] ;  /* 0x00008c00010b7983 */ /* 0x000ea80000300800 */
[----:B------:R0:W-:Y:S04]  /*26fd0*/  STL.64 [R1+0x12a8], R14 ;  /* 0x0012a80e01007387 */ /* 0x0001e80000100a00 */
[----:B0-----:R-:W2:Y:S04]  /*26fe0*/  LDL.LU.64 R14, [R1+0x1e8] ;  /* 0x0001e800010e7983 */ /* 0x001ea80000300a00 */
[----:B--2---:R0:W-:Y:S04]  /*26ff0*/  STL.64 [R1+0x12c0], R14 ;  /* 0x0012c00e01007387 */ /* 0x0041e80000100a00 */
[----:B0-----:R-:W2:Y:S01]  /*27000*/  LDL.64 R14, [R1+0x1a8] ;  /* 0x0001a800010e7983 */ /* 0x001ea20000100a00 */
[----:B----4-:R-:W-:Y:S03]  /*27010*/  HMMA.16816.F32.BF16 R20, R4, R16, R20 ;  /* 0x000000100414723c */ /* 0x010fe60000041814 */
[----:B--2---:R0:W-:Y:S04]  /*27020*/  STL.64 [R1+0x12d8], R14 ;  /* 0x0012d80e01007387 */ /* 0x0041e80000100a00 */
[----:B0-----:R-:W2:Y:S04]  /*27030*/  LDL R14, [R1+0x198] ;  /* 0x00019800010e7983 */ /* 0x001ea80000100800 */
[----:B------:R-:W2:Y:S01]  /*27040*/  LDL R15, [R1+0x19c] ;  /* 0x00019c00010f7983 */ /* 0x000ea20000100800 */
[----:B------:R-:W-:-:S03]  /*27050*/  IMAD.MOV.U32 R16, RZ, RZ, R28 ;  /* 0x000000ffff107224 */ /* 0x000fc600078e001c */
[----:B--2---:R0:W-:Y:S04]  /*27060*/  STL.64 [R1+0x12f0], R14 ;  /* 0x0012f00e01007387 */ /* 0x0041e80000100a00 */
[----:B------:R-:W2:Y:S04]  /*27070*/  LDL.LU R12, [R1+0x60] ;  /* 0x00006000010c7983 */ /* 0x000ea80000300800 */
[----:B------:R-:W2:Y:S04]  /*27080*/  LDL.LU R13, [R1+0x64] ;  /* 0x00006400010d7983 */ /* 0x000ea80000300800 */
[----:B0-----:R-:W2:Y:S04]  /*27090*/  LDL.LU R14, [R1+0x68] ;  /* 0x00006800010e7983 */ /* 0x001ea80000300800 */
[----:B------:R-:W2:Y:S04]  /*270a0*/  LDL.LU R15, [R1+0x6c] ;  /* 0x00006c00010f7983 */ /* 0x000ea80000300800 */
[----:B------:R-:W-:Y:S04]  /*270b0*/  STL.64 [R1+0x170], R20 ;  /* 0x0001701401007387 */ /* 0x000fe80000100a00 */
[----:B------:R0:W-:Y:S04]  /*270c0*/  STL.64 [R1+0x178], R22 ;  /* 0x0001781601007387 */ /* 0x0001e80000100a00 */
[----:B0-----:R-:W4:Y:S04]  /*270d0*/  LDL.LU.64 R22, [R1+0x1358] ;  /* 0x0013580001167983 */ /* 0x001f280000300a00 */
[----:B------:R-:W2:Y:S04]  /*270e0*/  LDL.LU.64 R20, [R1+0x1350] ;  /* 0x0013500001147983 */ /* 0x000ea80000300a00 */
[----:B------:R0:W-:Y:S04]  /*270f0*/  STL.64 [R1+0x12a0], R18 ;  /* 0x0012a01201007387 */ /* 0x0001e80000100a00 */
[----:B------:R-:W2:Y:S01]  /*27100*/  LDL.LU R28, [R1+0x134c] ;  /* 0x00134c00011c7983 */ /* 0x000ea20000300800 */
[----:B------:R-:W-:-:S03]  /*27110*/  IMAD.MOV.U32 R17, RZ, RZ, R29 ;  /* 0x000000ffff117224 */ /* 0x000fc600078e001d */
[----:B------:R-:W2:Y:S01]  /*27120*/  LDL.LU R29, [R1+0x1348] ;  /* 0x00134800011d7983 */ /* 0x000ea20000300800 */
[----:B0-----:R-:W-:Y:S02]  /*27130*/  IMAD.MOV.U32 R18, RZ, RZ, R27 ;  /* 0x000000ffff127224 */ /* 0x001fe400078e001b */
[----:B------:R-:W-:Y:S01]  /*27140*/  IMAD.MOV.U32 R19, RZ, RZ, R26 ;  /* 0x000000ffff137224 */ /* 0x000fe200078e001a */
[----:B------:R-:W2:Y:S04]  /*27150*/  LDL.LU R27, [R1+0x1344] ;  /* 0x00134400011b7983 */ /* 0x000ea80000300800 */
[----:B------:R-:W2:Y:S04]  /*27160*/  LDL.LU R26, [R1+0x1340] ;  /* 0x00134000011a7983 */ /* 0x000ea80000300800 */
[----:B------:R-:W-:Y:S04]  /*27170*/  STL.64 [R1+0x12b8], R18 ;  /* 0x0012b81201007387 */ /* 0x000fe80000100a00 */
[----:B------:R3:W-:Y:S02]  /*27180*/  STL.64 [R1+0x12b0], R16 ;  /* 0x0012b01001007387 */ /* 0x0007e40000100a00 */
[----:B---3--:R-:W-:-:S02]  /*27190*/  IMAD.MOV.U32 R16, RZ, RZ, R2 ;  /* 0x000000ffff107224 */ /* 0x008fc400078e0002 */
[----:B------:R-:W-:Y:S01]  /*271a0*/  IMAD.MOV.U32 R17, RZ, RZ, R3 ;  /* 0x000000ffff117224 */ /* 0x000fe200078e0003 */
[----:B------:R-:W3:Y:S04]  /*271b0*/  LDL.LU R2, [R1+0x133c] ;  /* 0x00133c0001027983 */ /* 0x000ee80000300800 */
[----:B------:R-:W3:Y:S01]  /*271c0*/  LDL.LU R3, [R1+0x1338] ;  /* 0x0013380001037983 */ /* 0x000ee20000300800 */
[----:B----4-:R-:W-:Y:S02]  /*271d0*/  IMAD.MOV.U32 R18, RZ, RZ, R22 ;  /* 0x000000ffff127224 */ /* 0x010fe400078e0016 */
[----:B------:R-:W-:Y:S01]  /*271e0*/  IMAD.MOV.U32 R19, RZ, RZ, R23 ;  /* 0x000000ffff137224 */ /* 0x000fe200078e0017 */
[----:B------:R-:W4:Y:S04]  /*271f0*/  LDL.LU R22, [R1+0x1334] ;  /* 0x0013340001167983 */ /* 0x000f280000300800 */
[----:B------:R-:W3:Y:S04]  /*27200*/  LDL.LU R23, [R1+0x1330] ;  /* 0x0013300001177983 */ /* 0x000ee80000300800 */
[----:B------:R2:W-:Y:S04]  /*27210*/  STL.64 [R1+0x12d0], R18 ;  /* 0x0012d01201007387 */ /* 0x0005e80000100a00 */
[----:B------:R0:W-:Y:S01]  /*27220*/  STL.64 [R1+0x12c8], R16 ;  /* 0x0012c81001007387 */ /* 0x0001e20000100a00 */
[----:B--2---:R-:W-:-:S02]  /*27230*/  IMAD.MOV.U32 R18, RZ, RZ, R29 ;  /* 0x000000ffff127224 */ /* 0x004fc400078e001d */
[----:B------:R-:W-:Y:S02]  /*27240*/  IMAD.MOV.U32 R19, RZ, RZ, R28 ;  /* 0x000000ffff137224 */ /* 0x000fe400078e001c */
[----:B0-----:R-:W-:Y:S02]  /*27250*/  IMAD.MOV.U32 R16, RZ, RZ, R26 ;  /* 0x000000ffff107224 */ /* 0x001fe400078e001a */
[----:B------:R-:W-:Y:S01]  /*27260*/  IMAD.MOV.U32 R17, RZ, RZ, R27 ;  /* 0x000000ffff117224 */ /* 0x000fe200078e001b */
[----:B------:R-:W2:Y:S04]  /*27270*/  LDL.LU R26, [R1+0x132c] ;  /* 0x00132c00011a7983 */ /* 0x000ea80000300800 */
[----:B------:R-:W2:Y:S04]  /*27280*/  LDL.LU R27, [R1+0x1328] ;  /* 0x00132800011b7983 */ /* 0x000ea80000300800 */
[----:B------:R-:W-:Y:S04]  /*27290*/  STL.64 [R1+0x12e8], R18 ;  /* 0x0012e81201007387 */ /* 0x000fe80000100a00 */
[----:B------:R4:W-:Y:S02]  /*272a0*/  STL.64 [R1+0x12e0], R16 ;  /* 0x0012e01001007387 */ /* 0x0009e40000100a00 */
[----:B----4-:R-:W-:-:S02]  /*272b0*/  IMAD.MOV.U32 R17, RZ, RZ, R22 ;  /* 0x000000ffff117224 */ /* 0x010fc400078e0016 */
[----:B---3--:R-:W-:Y:S02]  /*272c0*/  IMAD.MOV.U32 R16, RZ, RZ, R23 ;  /* 0x000000ffff107224 */ /* 0x008fe400078e0017 */
[----:B------:R-:W-:Y:S01]  /*272d0*/  HMMA.16816.F32.BF16 R20, R4, R20, R8 ;  /* 0x000000140414723c */ /* 0x000fe20000041808 */
[----:B------:R-:W3:Y:S04]  /*272e0*/  LDL.LU.64 R10, [R1+0x1320] ;  /* 0x00132000010a7983 */ /* 0x000ee80000300a00 */
[----:B------:R-:W4:-:S14]  /*272f0*/  LDL.LU.64 R8, [R1+0x1318] ;  /* 0x0013180001087983 */ /* 0x000f1c0000300a00 */
[----:B------:R-:W-:Y:S04]  /*27300*/  STL.64 [R1+0x1b0], R20 ;  /* 0x0001b01401007387 */ /* 0x000fe80000100a00 */
[----:B------:R0:W-:Y:S04]  /*27310*/  STL.64 [R1+0x1b8], R22 ;  /* 0x0001b81601007387 */ /* 0x0001e80000100a00 */
[----:B0-----:R-:W4:Y:S04]  /*27320*/  LDL.LU.64 R22, [R1+0x1310] ;  /* 0x0013100001167983 */ /* 0x001f280000300a00 */
[----:B------:R-:W4:Y:S02]  /*27330*/  LDL.LU.64 R20, [R1+0x1308] ;  /* 0x0013080001147983 */ /* 0x000f240000300a00 */
[----:B----4-:R-:W-:Y:S02]  /*27340*/  HMMA.16816.F32.BF16 R4, R4, R8, R20 ;  /* 0x000000080404723c */ /* 0x010fe40000041814 */
[----:B------:R-:W2:Y:S04]  /*27350*/  LDL.LU.64 R22, [R1+0x1300] ;  /* 0x0013000001167983 */ /* 0x000ea80000300a00 */
[----:B------:R-:W2:-:S13]  /*27360*/  LDL.LU.64 R20, [R1+0x12f8] ;  /* 0x0012f80001147983 */ /* 0x000e9a0000300a00 */
[----:B------:R-:W-:Y:S04]  /*27370*/  STL.64 [R1+0x160], R4 ;  /* 0x0001600401007387 */ /* 0x000fe80000100a00 */
[----:B------:R0:W-:Y:S04]  /*27380*/  STL.64 [R1+0x168], R6 ;  /* 0x0001680601007387 */ /* 0x0001e80000100a00 */
[----:B0-----:R-:W4:Y:S01]  /*27390*/  LDL.64 R6, [R1+0x248] ;  /* 0x0002480001067983 */ /* 0x001f220000100a00 */
[----:B--2---:R-:W-:-:S15]  /*273a0*/  HMMA.16816.F32.BF16 R12, R20, R26, R12 ;  /* 0x0000001a140c723c */ /* 0x004fde000004180c */
[----:B------:R-:W-:-:S04]  /*273b0*/  NOP ;  /* 0x0000000000007918 */ /* 0x000fc80000000000 */
[----:B------:R-:W-:Y:S04]  /*273c0*/  STL.64 [R1+0x180], R12 ;  /* 0x0001800c01007387 */ /* 0x000fe80000100a00 */
[----:B------:R0:W-:Y:S04]  /*273d0*/  STL.64 [R1+0x188], R14 ;  /* 0x0001880e01007387 */ /* 0x0001e80000100a00 */
[----:B0-----:R-:W2:Y:S01]  /*273e0*/  LDL.LU.64 R14, [R1+0x12f0] ;  /* 0x0012f000010e7983 */ /* 0x001ea20000300a00 */
[----:B------:R-:W-:Y:S02]  /*273f0*/  IMAD.MOV.U32 R18, RZ, RZ, R3 ;  /* 0x000000ffff127224 */ /* 0x000fe400078e0003 */
[----:B------:R-:W-:-:S07]  /*27400*/  IMAD.MOV.U32 R19, RZ, RZ, R2 ;  /* 0x000000ffff137224 */ /* 0x000fce00078e0002 */
[----:B--2---:R-:W-:Y:S01]  /*27410*/  HMMA.16816.F32.BF16 R12, R20, R14, R16 ;  /* 0x0000000e140c723c */ /* 0x004fe20000041810 */
[----:B------:R-:W2:Y:S04]  /*27420*/  LDL.LU.64 R18, [R1+0x12e8] ;  /* 0x0012e80001127983 */ /* 0x000ea80000300a00 */
[----:B------:R-:W2:-:S14]  /*27430*/  LDL.LU.64 R16, [R1+0x12e0] ;  /* 0x0012e00001107983 */ /* 0x000e9c0000300a00 */
[----:B------:R-:W-:Y:S04]  /*27440*/  STL.64 [R1+0x120], R12 ;  /* 0x0001200c01007387 */ /* 0x000fe80000100a00 */
[----:B------:R0:W-:Y:S01]  /*27450*/  STL [R1+0x128], R14 ;  /* 0x0001280e01007387 */ /* 0x0001e20000100800 */
[----:B------:R-:W-:-:S03]  /*27460*/  IMAD.MOV.U32 R28, RZ, RZ, R15 ;  /* 0x000000ffff1c7224 */ /* 0x000fc600078e000f */
[----:B0-----:R-:W2:Y:S04]  /*27470*/  LDL.LU.64 R14, [R1+0x12d8] ;  /* 0x0012d800010e7983 */ /* 0x001ea80000300a00 */
[----:B------:R-:W-:Y:S01]  /*27480*/  STL [R1+0x1234], R28 ;  /* 0x0012341c01007387 */ /* 0x000fe20000100800 */
[----:B--2---:R-:W-:Y:S01]  /*27490*/  HMMA.16816.F32.BF16 R16, R20, R14, R16 ;  /* 0x0000000e1410723c */ /* 0x004fe20000041810 */
[----:B------:R-:W-:-:S15]  /*274a0*/  IMAD.MOV.U32 R0, RZ, RZ, R15 ;  /* 0x000000ffff007224 */ /* 0x000fde00078e000f */
[----:B------:R-:W-:-:S03]  /*274b0*/  NOP ;  /* 0x0000000000007918 */ /* 0x000fc60000000000 */
[----:B------:R-:W-:Y:S04]  /*274c0*/  STL.64 [R1+0x110], R16 ;  /* 0x0001101001007387 */ /* 0x000fe80000100a00 */
[----:B------:R0:W-:Y:S04]  /*274d0*/  STL.64 [R1+0x118], R18 ;  /* 0x0001181201007387 */ /* 0x0001e80000100a00 */
[----:B0-----:R-:W2:Y:S04]  /*274e0*/  LDL.LU.64 R18, [R1+0x12d0] ;  /* 0x0012d00001127983 */ /* 0x001ea80000300a00 */
[----:B------:R-:W2:Y:S04]  /*274f0*/  LDL.LU.64 R16, [R1+0x12c8] ;  /* 0x0012c80001107983 */ /* 0x000ea80000300a00 */
[----:B------:R-:W2:Y:S02]  /*27500*/  LDL.LU.64 R14, [R1+0x12c0] ;  /* 0x0012c000010e7983 */ /* 0x000ea40000300a00 */
[----:B--2---:R-:W-:Y:S01]  /*27510*/  HMMA.16816.F32.BF16 R16, R20, R14, R16 ;  /* 0x0000000e1410723c */ /* 0x004fe20000041810 */
[----:B------:R-:W-:-:S02]  /*27520*/  IMAD.MOV.U32 R3, RZ, RZ, R14 ;  /* 0x000000ffff037224 */ /* 0x000fc400078e000e */
[----:B------:R-:W-:-:S15]  /*27530*/  IMAD.MOV.U32 R2, RZ, RZ, R15 ;  /* 0x000000ffff027224 */ /* 0x000fde00078e000f */
[----:B------:R-:W-:Y:S01]  /*27540*/  NOP ;  /* 0x0000000000007918 */ /* 0x000fe20000000000 */
[----:B------:R-:W-:Y:S04]  /*27550*/  STL.64 [R1+0x100], R16 ;  /* 0x0001001001007387 */ /* 0x000fe80000100a00 */
[----:B------:R0:W-:Y:S04]  /*27560*/  STL.64 [R1+0x108], R18 ;  /* 0x0001081201007387 */ /* 0x0001e80000100a00 */
[----:B0-----:R-:W2:Y:S04]  /*27570*/  LDL.LU.64 R18, [R1+0x12b8] ;  /* 0x0012b80001127983 */ /* 0x001ea80000300a00 */
[----:B------:R-:W2:Y:S04]  /*27580*/  LDL.LU.64 R16, [R1+0x12b0] ;  /* 0x0012b00001107983 */ /* 0x000ea80000300a00 */
[----:B------:R-:W2:Y:S02]  /*27590*/  LDL.LU.64 R14, [R1+0x12a8] ;  /* 0x0012a800010e7983 */ /* 0x000ea40000300a00 */
[----:B--2---:R-:W-:Y:S02]  /*275a0*/  HMMA.16816.F32.BF16 R12, R20, R14, R16 ;  /* 0x0000000e140c723c */ /* 0x004fe40000041810 */
[----:B------:R-:W2:-:S15]  /*275b0*/  LDL.LU.64 R18, [R1+0x12a0] ;  /* 0x0012a00001127983 */ /* 0x000e9e0000300a00 */
[----:B------:R-:W-:Y:S02]  /*275c0*/  NOP ;  /* 0x0000000000007918 */ /* 0x000fe40000000000 */
[----:B------:R-:W-:Y:S04]  /*275d0*/  STL.64 [R1+0xf0], R12 ;  /* 0x0000f00c01007387 */ /* 0x000fe80000100a00 */
[----:B------:R0:W-:Y:S04]  /*275e0*/  STL.64 [R1+0xf8], R14 ;  /* 0x0000f80e01007387 */ /* 0x0001e80000100a00 */
[----:B0-----:R-:W2:Y:S04]  /*275f0*/  LDL.LU.64 R14, [R1+0x1298] ;  /* 0x00129800010e7983 */ /* 0x001ea80000300a00 */
[----:B------:R-:W2:Y:S02]  /*27600*/  LDL.LU.64 R12, [R1+0x1290] ;  /* 0x00129000010c7983 */ /* 0x000ea40000300a00 */
[----:B--2---:R-:W-:Y:S02]  /*27610*/  HMMA.16816.F32.BF16 R16, R20, R18, R12 ;  /* 0x000000121410723c */ /* 0x004fe4000004180c */
[----:B------:R-:W2:Y:S04]  /*27620*/  LDL.LU.64 R14, [R1+0x1288] ;  /* 0x00128800010e7983 */ /* 0x000ea80000300a00 */
[----:B------:R-:W2:-:S13]  /*27630*/  LDL.LU.64 R12, [R1+0x1280] ;  /* 0x00128000010c7983 */ /* 0x000e9a0000300a00 */
[----:B------:R-:W-:Y:S04]  /*27640*/  STL.64 [R1+0xd0], R16 ;  /* 0x0000d01001007387 */ /* 0x000fe80000100a00 */
[----:B------:R0:W-:Y:S01]  /*27650*/  STL [R1+0xd8], R18 ;  /* 0x0000d81201007387 */ /* 0x0001e20000100800 */
[----:B------:R-:W-:-:S03]  /*27660*/  IMAD.MOV.U32 R29, RZ, RZ, R19 ;  /* 0x000000ffff1d7224 */ /* 0x000fc600078e0013 */
[----:B0-----:R-:W4:Y:S04]  /*27670*/  LDL.LU.64 R18, [R1+0x1278] ;  /* 0x0012780001127983 */ /* 0x001f280000300a00 */
[----:B------:R-:W4:Y:S04]  /*27680*/  LDL.LU.64 R16, [R1+0x1270] ;  /* 0x0012700001107983 */ /* 0x000f280000300a00 */
[----:B------:R-:W-:Y:S01]  /*27690*/  STL [R1+0x11e8], R29 ;  /* 0x0011e81d01007387 */ /* 0x000fe20000100800 */
[----:B----4-:R-:W-:-:S15]  /*276a0*/  HMMA.16816.F32.BF16 R16, R20, R6, R16 ;  /* 0x000000061410723c */ /* 0x010fde0000041810 */
[----:B------:R-:W-:-:S04]  /*276b0*/  NOP ;  /* 0x0000000000007918 */ /* 0x000fc80000000000 */
[----:B------:R-:W-:Y:S04]  /*276c0*/  STL.64 [R1+0xc0], R16 ;  /* 0x0000c01001007387 */ /* 0x000fe80000100a00 */
[----:B------:R0:W-:Y:S04]  /*276d0*/  STL.64 [R1+0xc8], R18 ;  /* 0x0000c81201007387 */ /* 0x0001e80000100a00 */
[----:B0-----:R-:W4:Y:S04]  /*276e0*/  LDL.LU.64 R18, [R1+0x1268] ;  /* 0x0012680001127983 */ /* 0x001f280000300a00 */
[----:B------:R-:W4:Y:S01]  /*276f0*/  LDL.LU.64 R16, [R1+0x1260] ;  /* 0x0012600001107983 */ /* 0x000f220000300a00 */
[----:B------:R-:W-:-:S02]  /*27700*/  IMAD.MOV.U32 R28, RZ, RZ, R7 ;  /* 0x000000ffff1c7224 */ /* 0x000fc400078e0007 */
[----:B---3--:R-:W-:Y:S02]  /*27710*/  IMAD.MOV.U32 R25, RZ, RZ, R10 ;  /* 0x000000ffff197224 */ /* 0x008fe400078e000a */
[----:B------:R-:W-:Y:S01]  /*27720*/  IMAD.MOV.U32 R24, RZ, RZ, R11 ;  /* 0x000000ffff187224 */ /* 0x000fe200078e000b */
[----:B----4-:R-:W-:Y:S01]  /*27730*/  HMMA.16816.F32.BF16 R4, R20, R10, R16 ;  /* 0x0000000a1404723c */ /* 0x010fe20000041810 */
[----:B------:R-:W2:Y:S04]  /*27740*/  LDL.LU.64 R10, [R1+0x1258] ;  /* 0x00125800010a7983 */ /* 0x000ea80000300a00 */
[----:B------:R-:W2:-:S14]  /*27750*/  LDL.LU.64 R8, [R1+0x1250] ;  /* 0x0012500001087983 */ /* 0x000e9c0000300a00 */
[----:B------:R-:W-:Y:S04]  /*27760*/  STL.64 [R1+0xb0], R4 ;  /* 0x0000b00401007387 */ /* 0x000fe80000100a00 */
[----:B------:R-:W-:Y:S04]  /*27770*/  STL [R1+0xb8], R6 ;  /* 0x0000b80601007387 */ /* 0x000fe80000100800 */
[----:B------:R-:W3:Y:S04]  /*27780*/  LDL R23, [R1+0x308] ;  /* 0x0003080001177983 */ /* 0x000ee80000100800 */
[----:B------:R-:W4:Y:S01]  /*27790*/  LDL R19, [R1+0xe28] ;  /* 0x000e280001137983 */ /* 0x000f220000100800 */
[----:B------:R-:W-:-:S05]  /*277a0*/  IMAD.MOV.U32 R29, RZ, RZ, R7 ;  /* 0x000000ffff1d7224 */ /* 0x000fca00078e0007 */
[----:B------:R-:W-:Y:S04]  /*277b0*/  STL [R1+0x11ec], R29 ;  /* 0x0011ec1d01007387 */ /* 0x000fe80000100800 */
[----:B------:R-:W-:Y:S01]  /*277c0*/  STL.64 [R1+0x1238], R24 ;  /* 0x0012381801007387 */ /* 0x000fe20000100a00 */
[----:B--2---:R-:W-:Y:S03]  /*277d0*/  HMMA.16816.F32.BF16 R12, R8, R26, R12 ;  /* 0x0000001a080c723c */ /* 0x004fe6000004180c */
[----:B---3--:R-:W0:-:S15]  /*277e0*/  LDSM.16.MT88.4 R4, [R23+UR5+0x9800] ;  /* 0x009800051704783b */ /* 0x008e1e0008004200 */
[----:B------:R-:W-:Y:S01]  /*277f0*/  NOP ;  /* 0x0000000000007918 */ /* 0x000fe20000000000 */
[----:B------:R-:W-:Y:S04]  /*27800*/  STL.64 [R1+0x90], R12 ;  /* 0x0000900c01007387 */ /* 0x000fe80000100a00 */
[----:B------:R-:W-:Y:S04]  /*27810*/  STL.64 [R1+0x98], R14 ;  /* 0x0000980e01007387 */ /* 0x000fe80000100a00 */
[----:B----4-:R-:W1:Y:S04]  /*27820*/  LDSM.16.M88.4 R12, [R19+UR5+0x80] ;  /* 0x00008005130c783b */ /* 0x010e680008000200 */
[----:B------:R-:W-:Y:S01]  /*27830*/  STL [R1+0x1230], R23 ;  /* 0x0012301701007387 */ /* 0x000fe20000100800 */
[----:B------:R-:W-:-:S03]  /*27840*/  IMAD.MOV.U32 R27, RZ, RZ, R0 ;  /* 0x000000ffff1b7224 */ /* 0x000fc600078e0000 */
[----:B0-----:R-:W-:Y:S04]  /*27850*/  STL [R1+0x11f0], R7 ;  /* 0x0011f00701007387 */ /* 0x001fe80000100800 */
[----:B------:R-:W2:Y:S04]  /*27860*/  LDL.LU R26, [R1+0x1a8] ;  /* 0x0001a800011a7983 */ /* 0x000ea80000300800 */
[----:B-1----:R-:W-:Y:S04]  /*27870*/  STL.64 [R1+0x60], R12 ;  /* 0x0000600c01007387 */ /* 0x002fe80000100a00 */
[----:B------:R-:W-:Y:S04]  /*27880*/  STL.64 [R1+0x68], R14 ;  /* 0x0000680e01007387 */ /* 0x000fe80000100a00 */
[----:B------:R-:W3:Y:S04]  /*27890*/  LDL.LU R0, [R1+0x124c] ;  /* 0x00124c0001007983 */ /* 0x000ee80000300800 */
[----:B------:R-:W0:Y:S04]  /*278a0*/  LDSM.16.M88.4 R12, [R19+UR5+0x1080] ;  /* 0x00108005130c783b */ /* 0x000e280008000200 */
[----:B--2---:R1:W-:Y:S04]  /*278b0*/  STL.64 [R1+0x1240], R26 ;  /* 0x0012401a01007387 */ /* 0x0043e80000100a00 */
[----:B------:R-:W2:Y:S04]  /*278c0*/  LDL.LU R22, [R1+0x198] ;  /* 0x0001980001167983 */ /* 0x000ea80000300800 */
[----:B0-----:R-:W-:Y:S04]  /*278d0*/  STL.64 [R1+0x50], R12 ;  /* 0x0000500c01007387 */ /* 0x001fe80000100a00 */
[----:B------:R-:W-:Y:S04]  /*278e0*/  STL.64 [R1+0x58], R14 ;  /* 0x0000580e01007387 */ /* 0x000fe80000100a00 */
[----:B------:R-:W2:Y:S04]  /*278f0*/  LDL.LU R23, [R1+0x19c] ;  /* 0x00019c0001177983 */ /* 0x000ea80000300800 */
[----:B------:R-:W2:Y:S04]  /*27900*/  LDL.LU R24, [R1+0x150] ;  /* 0x0001500001187983 */ /* 0x000ea80000300800 */
[----:B------:R-:W2:Y:S04]  /*27910*/  LDL.LU R25, [R1+0x154] ;  /* 0x0001540001197983 */ /* 0x000ea80000300800 */
[----:B------:R-:W0:Y:S04]  /*27920*/  LDSM.16.M88.4 R12, [R19+UR5+0x2080] ;  /* 0x00208005130c783b */ /* 0x000e280008000200 */
[----:B-1----:R-:W2:Y:S01]  /*27930*/  LDL.LU R26, [R1+0x158] ;  /* 0x00015800011a7983 */ /* 0x002ea20000300800 */
[----:B---3--:R-:W-:-:S03]  /*27940*/  IMAD.MOV.U32 R27, RZ, RZ, R0 ;  /* 0x000000ffff1b7224 */ /* 0x008fc600078e0000 */
[----:B------:R-:W3:Y:S04]  /*27950*/  LDL.LU R0, [R1+0x1248] ;  /* 0x0012480001007983 */ /* 0x000ee80000300800 */
        /* <DEDUP_REMOVED lines=8> */
[----:B------:R-:W0:Y:S02]  /*279e0*/  LDSM.16.M88.4 R12, [R19+UR5+0x5080] ;  /* 0x00508005130c783b */ /* 0x000e240008000200 */
[----:B0-----:R-:W-:-:S02]  /*279f0*/  IMAD.MOV.U32 R7, RZ, RZ, R12 ;  /* 0x000000ffff077224 */ /* 0x001fc400078e000c */
[----:B------:R-:W-:Y:S01]  /*27a00*/  STL.64 [R1+0x18], R14 ;  /* 0x0000180e01007387 */ /* 0x000fe20000100a00 */
[----:B------:R-:W-:-:S03]  /*27a10*/  IMAD.MOV.U32 R29, RZ, RZ, R13 ;  /* 0x000000ffff1d7224 */ /* 0x000fc600078e000d */
[----:B------:R-:W0:Y:S04]  /*27a20*/  LDSM.16.M88.4 R12, [R19+UR5+0x6080] ;  /* 0x00608005130c783b */ /* 0x000e280008000200 */
[----:B------:R1:W-:Y:S04]  /*27a30*/  STL.64 [R1+0x1200], R6 ;  /* 0x0012000601007387 */ /* 0x0003e80000100a00 */
[----:B------:R-:W-:Y:S01]  /*27a40*/  STL.64 [R1+0x11f8], R4 ;  /* 0x0011f80401007387 */ /* 0x000fe20000100a00 */
[----:B-1----:R-:W-:Y:S02]  /*27a50*/  IMAD.MOV.U32 R6, RZ, RZ, R3 ;  /* 0x000000ffff067224 */ /* 0x002fe400078e0003 */
[----:B------:R-:W-:Y:S01]  /*27a60*/  IMAD.MOV.U32 R7, RZ, RZ, R2 ;  /* 0x000000ffff077224 */ /* 0x000fe200078e0002 */
[----:B0-----:R-:W-:Y:S01]  /*27a70*/  STL.64 [R1], R12 ;  /* 0x0000000c01007387 */ /* 0x001fe20000100a00 */
[----:B------:R-:W-:-:S03]  /*27a80*/  IMAD.MOV.U32 R3, RZ, RZ, R12 ;  /* 0x000000ffff037224 */ /* 0x000fc600078e000c */
[----:B------:R-:W-:Y:S01]  /*27a90*/  STL.64 [R1+0x8], R14 ;  /* 0x0000080e01007387 */ /* 0x000fe20000100a00 */
[----:B------:R-:W-:-:S03]  /*27aa0*/  IMAD.MOV.U32 R2, RZ, RZ, R13 ;  /* 0x000000ffff027224 */ /* 0x000fc600078e000d */
[----:B------:R-:W0:Y:S04]  /*27ab0*/  LDSM.16.M88.4 R12, [R19+UR5+0x7080] ;  /* 0x00708005130c783b */ /* 0x000e280008000200 */
[----:B0-----:R-:W-:Y:S04]  /*27ac0*/  STL [R1+0x1014], R14 ;  /* 0x0010140e01007387 */ /* 0x001fe80000100800 */
[----:B------:R-:W-:Y:S04]  /*27ad0*/  STL [R1+0x1010], R15 ;  /* 0x0010100f01007387 */ /* 0x000fe80000100800 */
[----:B------:R0:W-:Y:S04]  /*27ae0*/  STL.64 [R1+0x1218], R12 ;  /* 0x0012180c01007387 */ /* 0x0001e80000100a00 */
[----:B0-----:R-:W4:Y:S04]  /*27af0*/  LDL.LU R12, [R1+0x130] ;  /* 0x00013000010c7983 */ /* 0x001f280000300800 */
[----:B------:R-:W4:Y:S04]  /*27b00*/  LDL.LU R13, [R1+0x134] ;  /* 0x00013400010d7983 */ /* 0x000f280000300800 */
[----:B------:R-:W4:Y:S04]  /*27b10*/  LDL.LU R14, [R1+0x138] ;  /* 0x00013800010e7983 */ /* 0x000f280000300800 */
[----:B------:R-:W4:Y:S04]  /*27b20*/  LDL.LU R15, [R1+0x13c] ;  /* 0x00013c00010f7983 */ /* 0x000f280000300800 */
[----:B---3--:R-:W0:Y:S01]  /*27b30*/  LDSM.16.MT88.4 R16, [R0+UR5+0x9800] ;  /* 0x009800050010783b */ /* 0x008e220008004200 */
[C---:B--2---:R-:W-:Y:S03]  /*27b40*/  HMMA.16816.F32.BF16 R20, R8.reuse, R22, R24 ;  /* 0x000000160814723c */ /* 0x044fe60000041818 */
[----:B0-----:R0:W-:Y:S04]  /*27b50*/  STL [R1+0x115c], R16 ;  /* 0x00115c1001007387 */ /* 0x0011e80000100800 */
[----:B------:R1:W-:Y:S04]  /*27b60*/  STL [R1+0x1158], R17 ;  /* 0x0011581101007387 */ /* 0x0003e80000100800 */
[----:B------:R2:W-:Y:S04]  /*27b70*/  STL [R1+0x1154], R18 ;  /* 0x0011541201007387 */ /* 0x0005e80000100800 */
[----:B------:R3:W-:Y:S04]  /*27b80*/  STL [R1+0x1150], R19 ;  /* 0x0011501301007387 */ /* 0x0007e80000100800 */
[----:B0-----:R-:W4:Y:S04]  /*27b90*/  LDL.LU R16, [R1+0x140] ;  /* 0x0001400001107983 */ /* 0x001f280000300800 */
[----:B-1----:R-:W4:Y:S04]  /*27ba0*/  LDL.LU R17, [R1+0x144] ;  /* 0x0001440001117983 */ /* 0x002f280000300800 */
[----:B--2---:R-:W2:Y:S04]  /*27bb0*/  LDL.LU R18, [R1+0x148] ;  /* 0x0001480001127983 */ /* 0x004ea80000300800 */
[----:B---3--:R-:W2:Y:S04]  /*27bc0*/  LDL.LU R19, [R1+0x14c] ;  /* 0x00014c0001137983 */ /* 0x008ea80000300800 */
[----:B------:R-:W2:Y:S04]  /*27bd0*/  LDL.LU.64 R26, [R1+0x1240] ;  /* 0x00124000011a7983 */ /* 0x000ea80000300a00 */
[----:B------:R-:W-:Y:S04]  /*27be0*/  STL.64 [R1+0x80], R20 ;  /* 0x0000801401007387 */ /* 0x000fe80000100a00 */
[----:B------:R0:W-:Y:S04]  /*27bf0*/  STL.64 [R1+0x88], R22 ;  /* 0x0000881601007387 */ /* 0x0001e80000100a00 */
[----:B0-----:R-:W3:Y:S04]  /*27c00*/  LDL.LU R22, [R1+0x1f8] ;  /* 0x0001f80001167983 */ /* 0x001ee80000300800 */
[----:B------:R-:W3:Y:S01]  /*27c10*/  LDL.LU R23, [R1+0x1fc] ;  /* 0x0001fc0001177983 */ /* 0x000ee20000300800 */
[C---:B----4-:R-:W-:Y:S08]  /*27c20*/  HMMA.16816.F32.BF16 R4, R8.reuse, R6, R12 ;  /* 0x000000060804723c */ /* 0x050ff0000004180c */
[----:B--2---:R-:W-:-:S15]  /*27c30*/  HMMA.16816.F32.BF16 R24, R8, R26, R16 ;  /* 0x0000001a0818723c */ /* 0x004fde0000041810 */
[----:B------:R-:W-:-:S04]  /*27c40*/  NOP ;  /* 0x0000000000007918 */ /* 0x000fc80000000000 */
[----:B------:R-:W-:Y:S02]  /*27c50*/  IMAD.MOV.U32 R19, RZ, RZ, R27 ;  /* 0x000000ffff137224 */ /* 0x000fe400078e001b */
[----:B------:R-:W-:Y:S02]  /*27c60*/  IMAD.MOV.U32 R18, RZ, RZ, R26 ;  /* 0x000000ffff127224 */ /* 0x000fe400078e001a */
[----:B------:R-:W-:Y:S02]  /*27c70*/  IMAD.MOV.U32 R17, RZ, RZ, R25 ;  /* 0x000000ffff117224 */ /* 0x000fe400078e0019 */
[----:B------:R-:W-:Y:S02]  /*27c80*/  IMAD.MOV.U32 R16, RZ, RZ, R24 ;  /* 0x000000ffff107224 */ /* 0x000fe400078e0018 */
[----:B------:R-:W2:Y:S04]  /*27c90*/  LDL.LU.64 R24, [R1+0x1238] ;  /* 0x0012380001187983 */ /* 0x000ea80000300a00 */
[----:B------:R-:W-:Y:S04]  /*27ca0*/  STL [R1+0x116c], R19 ;  /* 0x00116c1301007387 */ /* 0x000fe80000100800 */
[----:B------:R-:W-:Y:S04]  /*27cb0*/  STL [R1+0x1168], R18 ;  /* 0x0011681201007387 */ /* 0x000fe80000100800 */
[----:B------:R-:W-:Y:S04]  /*27cc0*/  STL [R1+0x1164], R17 ;  /* 0x0011641101007387 */ /* 0x000fe80000100800 */
[----:B------:R0:W-:Y:S04]  /*27cd0*/  STL [R1+0x1160], R16 ;  /* 0x0011601001007387 */ /* 0x0001e80000100800 */
[----:B0-----:R-:W3:Y:S04]  /*27ce0*/  LDL.LU R16, [R1+0xe0] ;  /* 0x0000e00001107983 */ /* 0x001ee80000300800 */
[----:B------:R-:W3:Y:S04]  /*27cf0*/  LDL.LU R17, [R1+0xe4] ;  /* 0x0000e40001117983 */ /* 0x000ee80000300800 */
[----:B------:R-:W3:Y:S04]  /*27d00*/  LDL.LU R18, [R1+0xe8] ;  /* 0x0000e80001127983 */ /* 0x000ee80000300800 */
[----:B------:R-:W3:Y:S04]  /*27d10*/  LDL.LU R19, [R1+0xec] ;  /* 0x0000ec0001137983 */ /* 0x000ee80000300800 */
[----:B------:R-:W4:Y:S04]  /*27d20*/  LDL.LU R26, [R1+0x218] ;  /* 0x00021800011a7983 */ /* 0x000f280000300800 */
[----:B------:R-:W-:Y:S04]  /*27d30*/  STL.64 [R1+0xa0], R4 ;  /* 0x0000a00401007387 */ /* 0x000fe80000100a00 */
[----:B------:R-:W-:Y:S04]  /*27d40*/  STL.64 [R1+0xa8], R6 ;  /* 0x0000a80601007387 */ /* 0x000fe80000100a00 */
[----:B------:R-:W4:Y:S04]  /*27d50*/  LDL.LU R27, [R1+0x21c] ;  /* 0x00021c00011b7983 */ /* 0x000f280000300800 */
[----:B------:R-:W2:Y:S04]  /*27d60*/  LDL.LU R12, [R1+0x1b0] ;  /* 0x0001b000010c7983 */ /* 0x000ea80000300800 */
[----:B------:R-:W2:Y:S04]  /*27d70*/  LDL.LU R13, [R1+0x1b4] ;  /* 0x0001b400010d7983 */ /* 0x000ea80000300800 */
[----:B------:R-:W2:Y:S04]  /*27d80*/  LDL.LU R14, [R1+0x1b8] ;  /* 0x0001b800010e7983 */ /* 0x000ea80000300800 */
[----:B------:R-:W2:Y:S04]  /*27d90*/  LDL.LU R15, [R1+0x1bc] ;  /* 0x0001bc00010f7983 */ /* 0x000ea80000300800 */
[----:B--2---:R-:W-:Y:S04]  /*27da0*/  STL.64 [R1+0x1228], R14 ;  /* 0x0012280e01007387 */ /* 0x004fe80000100a00 */
[----:B------:R0:W-:Y:S04]  /*27db0*/  STL.64 [R1+0x1220], R12 ;  /* 0x0012200c01007387 */ /* 0x0001e80000100a00 */
[----:B0-----:R-:W4:Y:S04]  /*27dc0*/  LDL.LU R12, [R1+0x170] ;  /* 0x00017000010c7983 */ /* 0x001f280000300800 */
[----:B------:R-:W4:Y:S04]  /*27dd0*/  LDL.LU R13, [R1+0x174] ;  /* 0x00017400010d7983 */ /* 0x000f280000300800 */
[----:B------:R-:W4:Y:S04]  /*27de0*/  LDL.LU R14, [R1+0x178] ;  /* 0x00017800010e7983 */ /* 0x000f280000300800 */
[----:B------:R-:W4:Y:S04]  /*27df0*/  LDL.LU R15, [R1+0x17c] ;  /* 0x00017c00010f7983 */ /* 0x000f280000300800 */
[----:B------:R-:W2:Y:S04]  /*27e00*/  LDL.LU R4, [R1+0x160] ;  /* 0x0001600001047983 */ /* 0x000ea80000300800 */
[----:B------:R-:W2:Y:S04]  /*27e10*/  LDL.LU R5, [R1+0x164] ;  /* 0x0001640001057983 */ /* 0x000ea80000300800 */
[----:B------:R-:W2:Y:S04]  /*27e20*/  LDL.LU R6, [R1+0x168] ;  /* 0x0001680001067983 */ /* 0x000ea80000300800 */
[----:B------:R-:W2:Y:S01]  /*27e30*/  LDL.LU R7, [R1+0x16c] ;  /* 0x00016c0001077983 */ /* 0x000ea20000300800 */
[----:B---3--:R-:W-:-:S15]  /*27e40*/  HMMA.16816.F32.BF16 R20, R8, R22, R16 ;  /* 0x000000160814723c */ /* 0x008fde0000041810 */
[----:B------:R-:W-:-:S04]  /*27e50*/  NOP ;  /* 0x0000000000007918 */ /* 0x000fc80000000000 */
[----:B------:R-:W-:Y:S01]  /*27e60*/  IMAD.MOV.U32 R16, RZ, RZ, R23 ;  /* 0x000000ffff107224 */ /* 0x000fe200078e0017 */
[----:B--2---:R0:W-:Y:S04]  /*27e70*/  STL.64 [R1+0x1210], R6 ;  /* 0x0012100601007387 */ /* 0x0041e80000100a00 */
[----:B------:R-:W-:Y:S04]  /*27e80*/  STL.64 [R1+0x1208], R4 ;  /* 0x0012080401007387 */ /* 0x000fe80000100a00 */
[----:B0-----:R-:W2:Y:S01]  /*27e90*/  LDL.LU R6, [R1+0x248] ;  /* 0x0002480001067983 */ /* 0x001ea20000300800 */
[----:B------:R-:W-:-:S03]  /*27ea0*/  IMAD.MOV.U32 R7, RZ, RZ, R28 ;  /* 0x000000ffff077224 */ /* 0x000fc600078e001c */
[----:B------:R-:W3:Y:S04]  /*27eb0*/  LDL.LU R28, [R1+0x1234] ;  /* 0x00123400011c7983 */ /* 0x000ee80000300800 */
[----:B------:R-:W2:Y:S01]  /*27ec0*/  LDL.LU R23, [R1+0x1230] ;  /* 0x0012300001177983 */ /* 0x000ea20000300800 */
[----:B------:R-:W-:Y:S02]  /*27ed0*/  IMAD.MOV.U32 R19, RZ, RZ, R20 ;  /* 0x000000ffff137224 */ /* 0x000fe400078e0014 */
[----:B------:R-:W-:Y:S02]  /*27ee0*/  IMAD.MOV.U32 R18, RZ, RZ, R21 ;  /* 0x000000ffff127224 */ /* 0x000fe400078e0015 */
[----:B------:R-:W-:Y:S01]  /*27ef0*/  IMAD.MOV.U32 R17, RZ, RZ, R22 ;  /* 0x000000ffff117224 */ /* 0x000fe200078e0016 */
[----:B------:R0:W-:Y:S04]  /*27f00*/  STL [R1+0x117c], R16 ;  /* 0x00117c1001007387 */ /* 0x0001e80000100800 */
[----:B------:R1:W-:Y:S04]  /*27f10*/  STL [R1+0x1178], R17 ;  /* 0x0011781101007387 */ /* 0x0003e80000100800 */
[----:B------:R1:W-:Y:S04]  /*27f20*/  STL [R1+0x1174], R18 ;  /* 0x0011741201007387 */ /* 0x0003e80000100800 */
[----:B------:R-:W-:Y:S04]  /*27f30*/  STL [R1+0x1170], R19 ;  /* 0x0011701301007387 */ /* 0x000fe80000100800 */
[----:B0-----:R-:W3:Y:S04]  /*27f40*/  LDL.LU R16, [R1+0x120] ;  /* 0x0001200001107983 */ /* 0x001ee80000300800 */
[----:B-1----:R-:W3:Y:S04]  /*27f50*/  LDL.LU R17, [R1+0x124] ;  /* 0x0001240001117983 */ /* 0x002ee80000300800 */
[----:B------:R-:W3:Y:S04]  /*27f60*/  LDL.LU R18, [R1+0x128] ;  /* 0x0001280001127983 */ /* 0x000ee80000300800 */
[----:B--2---:R-:W0:Y:S04]  /*27f70*/  LDSM.16.MT88.4 R20, [R23+UR5+0x9c00] ;  /* 0x009c00051714783b */ /* 0x004e280008004200 */
[----:B0-----:R0:W-:Y:S04]  /*27f80*/  STL.64 [R1+0x10a8], R22 ;  /* 0x0010a81601007387 */ /* 0x0011e80000100a00 */
[----:B------:R-:W-:Y:S01]  /*27f90*/  STL.64 [R1+0x10a0], R20 ;  /* 0x0010a01401007387 */ /* 0x000fe20000100a00 */
[----:B0-----:R-:W-:-:S02]  /*27fa0*/  IMAD.MOV.U32 R22, RZ, RZ, R25 ;  /* 0x000000ffff167224 */ /* 0x001fc400078e0019 */
[----:B------:R-:W-:Y:S02]  /*27fb0*/  IMAD.MOV.U32 R23, RZ, RZ, R24 ;  /* 0x000000ffff177224 */ /* 0x000fe400078e0018 */
[----:B----4-:R-:W-:Y:S01]  /*27fc0*/  HMMA.16816.F32.BF16 R24, R8, R26, R12 ;  /* 0x0000001a0818723c */ /* 0x010fe2000004180c */
[----:B------:R-:W2:Y:S04]  /*27fd0*/  LDL.LU.64 R14, [R1+0x1228] ;  /* 0x00122800010e7983 */ /* 0x000ea80000300a00 */
[----:B------:R-:W2:-:S14]  /*27fe0*/  LDL.LU.64 R12, [R1+0x1220] ;  /* 0x00122000010c7983 */ /* 0x000e9c0000300a00 */
[----:B------:R-:W-:Y:S04]  /*27ff0*/  STL.64 [R1+0x140], R24 ;  /* 0x0001401801007387 */ /* 0x000fe80000100a00 */
[----:B------:R-:W-:Y:S04]  /*28000*/  STL.64 [R1+0x148], R26 ;  /* 0x0001481a01007387 */ /* 0x000fe80000100a00 */
[----:B------:R-:W0:Y:S01]  /*28010*/  LDSM.16.MT88.4 R24, [R0+UR5+0x9c00] ;  /* 0x009c00050018783b */ /* 0x000e220008004200 */
[----:B---3--:R-:W-:-:S03]  /*28020*/  IMAD.MOV.U32 R19, RZ, RZ, R28 ;  /* 0x000000ffff137224 */ /* 0x008fc600078e001c */
[----:B0-----:R-:W-:Y:S04]  /*28030*/  STL.64 [R1+0xff8], R26 ;  /* 0x000ff81a01007387 */ /* 0x001fe80000100a00 */
[----:B------:R0:W-:Y:S04]  /*28040*/  STL.64 [R1+0xff0], R24 ;  /* 0x000ff01801007387 */ /* 0x0001e80000100a00 */
[----:B0-----:R-:W3:Y:S01]  /*28050*/  LDL.LU.64 R24, [R1+0x50] ;  /* 0x0000500001187983 */ /* 0x001ee20000300a00 */
[----:B--2---:R-:W-:Y:S03]  /*28060*/  HMMA.16816.F32.BF16 R4, R8, R6, R12 ;  /* 0x000000060804723c */ /* 0x004fe6000004180c */
[----:B------:R-:W2:-:S15]  /*28070*/  LDL.LU.64 R12, [R1+0x1218] ;  /* 0x00121800010c7983 */ /* 0x000e9e0000300a00 */
[----:B------:R-:W-:Y:S01]  /*28080*/  NOP ;  /* 0x0000000000007918 */ /* 0x000fe20000000000 */
[----:B------:R-:W-:Y:S02]  /*28090*/  IMAD.MOV.U32 R14, RZ, RZ, R6 ;  /* 0x000000ffff0e7224 */ /* 0x000fe400078e0006 */
[----:B------:R-:W-:Y:S02]  /*280a0*/  IMAD.MOV.U32 R0, RZ, RZ, R7 ;  /* 0x000000ffff007224 */ /* 0x000fe400078e0007 */
[----:B------:R-:W-:Y:S02]  /*280b0*/  IMAD.MOV.U32 R28, RZ, RZ, R4 ;  /* 0x000000ffff1c7224 */ /* 0x000fe400078e0004 */
[----:B------:R-:W-:Y:S01]  /*280c0*/  IMAD.MOV.U32 R15, RZ, RZ, R5 ;  /* 0x000000ffff0f7224 */ /* 0x000fe200078e0005 */
[----:B------:R-:W4:Y:S04]  /*280d0*/  LDL.LU.64 R6, [R1+0x1210] ;  /* 0x0012100001067983 */ /* 0x000f280000300a00 */
[----:B------:R-:W4:Y:S04]  /*280e0*/  LDL.LU.64 R4, [R1+0x1208] ;  /* 0x0012080001047983 */ /* 0x000f280000300a00 */
[----:B------:R-:W-:Y:S04]  /*280f0*/  STL [R1+0x119c], R0 ;  /* 0x00119c0001007387 */ /* 0x000fe80000100800 */
[----:B------:R-:W-:Y:S04]  /*28100*/  STL [R1+0x1198], R14 ;  /* 0x0011980e01007387 */ /* 0x000fe80000100800 */
[----:B------:R-:W-:Y:S04]  /*28110*/  STL [R1+0x1184], R15 ;  /* 0x0011840f01007387 */ /* 0x000fe80000100800 */
[----:B--2---:R0:W-:Y:S04]  /*28120*/  STL.64 [R1+0x11d0], R12 ;  /* 0x0011d00c01007387 */ /* 0x0041e80000100a00 */
[----:B0-----:R-:W2:Y:S04]  /*28130*/  LDL.LU.64 R12, [R1+0x60] ;  /* 0x00006000010c7983 */ /* 0x001ea80000300a00 */
[----:B------:R-:W-:Y:S01]  /*28140*/  STL [R1+0x1180], R28 ;  /* 0x0011801c01007387 */ /* 0x000fe20000100800 */
[----:B----4-:R-:W-:Y:S03]  /*28150*/  HMMA.16816.F32.BF16 R20, R8, R22, R4 ;  /* 0x000000160814723c */ /* 0x010fe60000041804 */
[----:B------:R-:W4:Y:S04]  /*28160*/  LDL.LU.64 R6, [R1+0x1200] ;  /* 0x0012000001067983 */ /* 0x000f280000300a00 */
[----:B------:R-:W2:Y:S01]  /*28170*/  LDL.LU.64 R4, [R1+0x11f8] ;  /* 0x0011f80001047983 */ /* 0x000ea20000300a00 */
[----:B------:R-:W-:-:S02]  /*28180*/  IMAD.MOV.U32 R9, RZ, RZ, R29 ;  /* 0x000000ffff097224 */ /* 0x000fc400078e001d */
[----:B----4-:R-:W-:Y:S02]  /*28190*/  IMAD.MOV.U32 R8, RZ, RZ, R7 ;  /* 0x000000ffff087224 */ /* 0x010fe400078e0007 */
[----:B------:R-:W4:Y:S04]  /*281a0*/  LDL.LU R7, [R1+0x11f0] ;  /* 0x0011f00001077983 */ /* 0x000f280000300800 */
[----:B------:R-:W3:Y:S04]  /*281b0*/  LDL.LU R29, [R1+0x11ec] ;  /* 0x0011ec00011d7983 */ /* 0x000ee80000300800 */
[----:B------:R0:W-:Y:S04]  /*281c0*/  STL [R1+0x10bc], R20 ;  /* 0x0010bc1401007387 */ /* 0x0001e80000100800 */
[----:B------:R1:W-:Y:S04]  /*281d0*/  STL [R1+0x10b8], R21 ;  /* 0x0010b81501007387 */ /* 0x0003e80000100800 */
[----:B------:R1:W-:Y:S04]  /*281e0*/  STL [R1+0x10b4], R22 ;  /* 0x0010b41601007387 */ /* 0x0003e80000100800 */
[----:B------:R2:W-:Y:S04]  /*281f0*/  STL [R1+0x10b0], R23 ;  /* 0x0010b01701007387 */ /* 0x0005e80000100800 */
[----:B0-----:R-:W4:Y:S04]  /*28200*/  LDL.LU R20, [R1+0x180] ;  /* 0x0001800001147983 */ /* 0x001f280000300800 */
[----:B-1----:R-:W4:Y:S04]  /*28210*/  LDL.LU R21, [R1+0x184] ;  /* 0x0001840001157983 */ /* 0x002f280000300800 */
[----:B------:R-:W4:Y:S04]  /*28220*/  LDL.LU R22, [R1+0x188] ;  /* 0x0001880001167983 */ /* 0x000f280000300800 */
[----:B--2---:R-:W4:Y:S01]  /*28230*/  LDL.LU R23, [R1+0x18c] ;  /* 0x00018c0001177983 */ /* 0x004f220000300800 */
[----:B------:R-:W-:-:S02]  /*28240*/  IMAD.MOV.U32 R11, RZ, RZ, R12 ;  /* 0x000000ffff0b7224 */ /* 0x000fc400078e000c */
[----:B------:R-:W-:Y:S01]  /*28250*/  IMAD.MOV.U32 R10, RZ, RZ, R13 ;  /* 0x000000ffff0a7224 */ /* 0x000fe200078e000d */
[----:B----4-:R-:W-:-:S15]  /*28260*/  HMMA.16816.F32.BF16 R20, R4, R12, R20 ;  /* 0x0000000c0414723c */ /* 0x010fde0000041814 */
[----:B------:R-:W-:-:S04]  /*28270*/  NOP ;  /* 0x0000000000007918 */ /* 0x000fc80000000000 */
[----:B------:R0:W-:Y:S04]  /*28280*/  STL.64 [R1+0x180], R20 ;  /* 0x0001801401007387 */ /* 0x0001e80000100a00 */
[----:B------:R-:W-:Y:S04]  /*28290*/  STL.64 [R1+0x188], R22 ;  /* 0x0001881601007387 */ /* 0x000fe80000100a00 */
[----:B0-----:R-:W2:Y:S04]  /*282a0*/  LDL.LU.64 R20, [R1+0x40] ;  /* 0x0000400001147983 */ /* 0x001ea80000300a00 */
[----:B------:R-:W-:Y:S04]  /*282b0*/  STL.64 [R1+0x11b8], R10 ;  /* 0x0011b80a01007387 */ /* 0x000fe80000100a00 */
[----:B------:R3:W-:Y:S02]  /*282c0*/  STL.64 [R1+0x11b0], R8 ;  /* 0x0011b00801007387 */ /* 0x0007e40000100a00 */
[----:B---3--:R-:W-:-:S15]  /*282d0*/  HMMA.16816.F32.BF16 R8, R4, R24, R16 ;  /* 0x000000180408723c */ /* 0x008fde0000041810 */
[----:B------:R-:W-:-:S04]  /*282e0*/  NOP ;  /* 0x0000000000007918 */ /* 0x000fc80000000000 */
[----:B------:R0:W-:Y:S04]  /*282f0*/  STL.64 [R1+0x150], R8 ;  /* 0x0001500801007387 */ /* 0x0001e80000100a00 */
[----:B------:R1:W-:Y:S04]  /*28300*/  STL.64 [R1+0x158], R10 ;  /* 0x0001580a01007387 */ /* 0x0003e80000100a00 */
[----:B0-----:R-:W3:Y:S04]  /*28310*/  LDL.LU R8, [R1+0xf0] ;  /* 0x0000f00001087983 */ /* 0x001ee80000300800 */
[----:B------:R-:W3:Y:S04]  /*28320*/  LDL.LU R9, [R1+0xf4] ;  /* 0x0000f40001097983 */ /* 0x000ee80000300800 */
[----:B-1----:R-:W4:Y:S04]  /*28330*/  LDL.LU R10, [R1+0xf8] ;  /* 0x0000f800010a7983 */ /* 0x002f280000300800 */
[----:B------:R-:W4:Y:S04]  /*28340*/  LDL.LU R11, [R1+0xfc] ;  /* 0x0000fc00010b7983 */ /* 0x000f280000300800 */
[----:B------:R-:W2:Y:S04]  /*28350*/  LDL.LU R12, [R1+0x100] ;  /* 0x00010000010c7983 */ /* 0x000ea80000300800 */
[----:B------:R-:W2:Y:S04]  /*28360*/  LDL.LU R13, [R1+0x104] ;  /* 0x00010400010d7983 */ /* 0x000ea80000300800 */
[----:B------:R-:W2:Y:S04]  /*28370*/  LDL.LU R14, [R1+0x108] ;  /* 0x00010800010e7983 */ /* 0x000ea80000300800 */
[----:B------:R-:W2:Y:S01]  /*28380*/  LDL.LU R15, [R1+0x10c] ;  /* 0x00010c00010f7983 */ /* 0x000ea20000300800 */
[----:B------:R-:W-:-:S02]  /*28390*/  IMAD.MOV.U32 R18, RZ, RZ, R24 ;  /* 0x000000ffff127224 */ /* 0x000fc400078e0018 */
[----:B------:R-:W-:Y:S01]  /*283a0*/  IMAD.MOV.U32 R19, RZ, RZ, R25 ;  /* 0x000000ffff137224 */ /* 0x000fe200078e0019 */
[----:B--2---:R-:W-:Y:S04]  /*283b0*/  STL.64 [R1+0x11e0], R14 ;  /* 0x0011e00e01007387 */ /* 0x004fe80000100a00 */
[----:B------:R0:W-:Y:S04]  /*283c0*/  STL.64 [R1+0x11d8], R12 ;  /* 0x0011d80c01007387 */ /* 0x0001e80000100a00 */
[----:B0-----:R-:W2:Y:S04]  /*283d0*/  LDL.LU R12, [R1+0x110] ;  /* 0x00011000010c7983 */ /* 0x001ea80000300800 */
[----:B------:R-:W2:Y:S04]  /*283e0*/  LDL.LU R13, [R1+0x114] ;  /* 0x00011400010d7983 */ /* 0x000ea80000300800 */
[----:B------:R-:W2:Y:S04]  /*283f0*/  LDL.LU R14, [R1+0x118] ;  /* 0x00011800010e7983 */ /* 0x000ea80000300800 */
[----:B------:R-:W2:Y:S04]  /*28400*/  LDL.LU R15, [R1+0x11c] ;  /* 0x00011c00010f7983 */ /* 0x000ea80000300800 */
[----:B----4-:R-:W-:Y:S04]  /*28410*/  STL.64 [R1+0x11c8], R10 ;  /* 0x0011c80a01007387 */ /* 0x010fe80000100a00 */
[----:B---3--:R0:W-:Y:S04]  /*28420*/  STL.64 [R1+0x11c0], R8 ;  /* 0x0011c00801007387 */ /* 0x0081e80000100a00 */
[----:B0-----:R-:W3:Y:S04]  /*28430*/  LDL.LU.64 R8, [R1+0x30] ;  /* 0x0000300001087983 */ /* 0x001ee80000300a00 */
[----:B------:R-:W4:Y:S04]  /*28440*/  LDL.LU R24, [R1+0xb0] ;  /* 0x0000b00001187983 */ /* 0x000f280000300800 */
[----:B------:R-:W4:Y:S04]  /*28450*/  LDL.LU R25, [R1+0xb4] ;  /* 0x0000b40001197983 */ /* 0x000f280000300800 */
[----:B------:R-:W2:Y:S01]  /*28460*/  LDL.LU R26, [R1+0xb8] ;  /* 0x0000b800011a7983 */ /* 0x000ea20000300800 */
[----:B------:R-:W-:-:S03]  /*28470*/  IMAD.MOV.U32 R27, RZ, RZ, R29 ;  /* 0x000000ffff1b7224 */ /* 0x000fc600078e001d */
[----:B------:R-:W3:Y:S04]  /*28480*/  LDL.LU R29, [R1+0x11e8] ;  /* 0x0011e800011d7983 */ /* 0x000ee80000300800 */
[----:B--2---:R-:W-:Y:S04]  /*28490*/  STL.64 [R1+0x1190], R26 ;  /* 0x0011901a01007387 */ /* 0x004fe80000100a00 */
[----:B----4-:R0:W-:Y:S04]  /*284a0*/  STL.64 [R1+0x1188], R24 ;  /* 0x0011881801007387 */ /* 0x0101e80000100a00 */
[----:B0-----:R-:W2:Y:S04]  /*284b0*/  LDL.LU R24, [R1+0xc0] ;  /* 0x0000c00001187983 */ /* 0x001ea80000300800 */
[----:B------:R-:W2:Y:S04]  /*284c0*/  LDL.LU R25, [R1+0xc4] ;  /* 0x0000c40001197983 */ /* 0x000ea80000300800 */
[----:B------:R-:W4:Y:S04]  /*284d0*/  LDL.LU R26, [R1+0xc8] ;  /* 0x0000c800011a7983 */ /* 0x000f280000300800 */
[----:B------:R-:W4:Y:S01]  /*284e0*/  LDL.LU R27, [R1+0xcc] ;  /* 0x0000cc00011b7983 */ /* 0x000f220000300800 */
[----:B------:R-:W-:Y:S01]  /*284f0*/  HMMA.16816.F32.BF16 R12, R4, R20, R12 ;  /* 0x00000014040c723c */ /* 0x000fe2000004180c */
[----:B------:R-:W-:-:S02]  /*28500*/  IMAD.MOV.U32 R16, RZ, RZ, R20 ;  /* 0x000000ffff107224 */ /* 0x000fc400078e0014 */
[----:B------:R-:W-:-:S15]  /*28510*/  IMAD.MOV.U32 R17, RZ, RZ, R21 ;  /* 0x000000ffff117224 */ /* 0x000fde00078e0015 */
[----:B------:R-:W-:Y:S01]  /*28520*/  NOP ;  /* 0x0000000000007918 */ /* 0x000fe20000000000 */
[----:B------:R-:W-:Y:S02]  /*28530*/  IMAD.MOV.U32 R22, RZ, RZ, R14 ;  /* 0x000000ffff167224 */ /* 0x000fe400078e000e */
[----:B------:R-:W-:Y:S02]  /*28540*/  IMAD.MOV.U32 R23, RZ, RZ, R15 ;  /* 0x000000ffff177224 */ /* 0x000fe400078e000f */
[----:B------:R-:W-:Y:S02]  /*28550*/  IMAD.MOV.U32 R20, RZ, RZ, R12 ;  /* 0x000000ffff147224 */ /* 0x000fe400078e000c */
[----:B------:R-:W-:Y:S01]  /*28560*/  IMAD.MOV.U32 R21, RZ, RZ, R13 ;  /* 0x000000ffff157224 */ /* 0x000fe200078e000d */
[----:B----4-:R-:W-:Y:S04]  /*28570*/  STL.64 [R1+0x11a8], R26 ;  /* 0x0011a81a01007387 */ /* 0x010fe80000100a00 */
[----:B--2---:R0:W-:Y:S04]  /*28580*/  STL.64 [R1+0x11a0], R24 ;  /* 0x0011a01801007387 */ /* 0x0041e80000100a00 */
[----:B0-----:R-:W2:Y:S04]  /*28590*/  LDL.LU R24, [R1+0xd0] ;  /* 0x0000d00001187983 */ /* 0x001ea80000300800 */
[----:B------:R-:W2:Y:S04]  /*285a0*/  LDL.LU R25, [R1+0xd4] ;  /* 0x0000d40001197983 */ /* 0x000ea80000300800 */
[----:B------:R-:W2:Y:S04]  /*285b0*/  LDL.LU R26, [R1+0xd8] ;  /* 0x0000d800011a7983 */ /* 0x000ea80000300800 */
[----:B------:R-:W4:Y:S04]  /*285c0*/  LDL.LU.64 R14, [R1+0x11e0] ;  /* 0x0011e000010e7983 */ /* 0x000f280000300a00 */
[----:B------:R-:W4:Y:S04]  /*285d0*/  LDL.LU.64 R12, [R1+0x11d8] ;  /* 0x0011d800010c7983 */ /* 0x000f280000300a00 */
[----:B------:R-:W-:Y:S04]  /*285e0*/  STL [R1+0x10cc], R23 ;  /* 0x0010cc1701007387 */ /* 0x000fe80000100800 */
[----:B------:R-:W-:Y:S04]  /*285f0*/  STL [R1+0x10c8], R22 ;  /* 0x0010c81601007387 */ /* 0x000fe80000100800 */
[----:B------:R-:W-:Y:S04]  /*28600*/  STL [R1+0x10c4], R21 ;  /* 0x0010c41501007387 */ /* 0x000fe80000100800 */
[----:B------:R0:W-:Y:S01]  /*28610*/  STL [R1+0x10c0], R20 ;  /* 0x0010c01401007387 */ /* 0x0001e20000100800 */
[----:B---3--:R-:W-:-:S03]  /*28620*/  IMAD.MOV.U32 R28, RZ, RZ, R9 ;  /* 0x000000ffff1c7224 */ /* 0x008fc600078e0009 */
[----:B0-----:R-:W3:Y:S01]  /*28630*/  LDL.LU.64 R20, [R1+0x20] ;  /* 0x0000200001147983 */ /* 0x001ee20000300a00 */
[----:B----4-:R-:W-:-:S15]  /*28640*/  HMMA.16816.F32.BF16 R12, R4, R8, R12 ;  /* 0x00000008040c723c */ /* 0x010fde000004180c */
[----:B------:R-:W-:-:S04]  /*28650*/  NOP ;  /* 0x0000000000007918 */ /* 0x000fc80000000000 */
[----:B------:R0:W-:Y:S04]  /*28660*/  STL.64 [R1+0x120], R12 ;  /* 0x0001200c01007387 */ /* 0x0001e80000100a00 */
[----:B------:R1:W-:Y:S04]  /*28670*/  STL.64 [R1+0x128], R14 ;  /* 0x0001280e01007387 */ /* 0x0003e80000100a00 */
[----:B0-----:R-:W4:Y:S01]  /*28680*/  LDL.LU.64 R12, [R1+0x11d0] ;  /* 0x0011d000010c7983 */ /* 0x001f220000300a00 */
[----:B-1----:R-:W-:-:S03]  /*28690*/  IMAD.MOV.U32 R15, RZ, RZ, R8 ;  /* 0x000000ffff0f7224 */ /* 0x002fc600078e0008 */
[----:B------:R-:W2:Y:S04]  /*286a0*/  LDL.LU.64 R10, [R1+0x11c8] ;  /* 0x0011c800010a7983 */ /* 0x000ea80000300a00 */
[----:B------:R-:W2:Y:S01]  /*286b0*/  LDL.LU.64 R8, [R1+0x11c0] ;  /* 0x0011c00001087983 */ /* 0x000ea20000300a00 */
[----:B---3--:R-:W-:Y:S02]  /*286c0*/  IMAD.MOV.U32 R0, RZ, RZ, R20 ;  /* 0x000000ffff007224 */ /* 0x008fe400078e0014 */
[----:B------:R-:W-:Y:S01]  /*286d0*/  IMAD.MOV.U32 R14, RZ, RZ, R21 ;  /* 0x000000ffff0e7224 */ /* 0x000fe200078e0015 */
[----:B--2---:R-:W-:-:S15]  /*286e0*/  HMMA.16816.F32.BF16 R8, R4, R20, R8 ;  /* 0x000000140408723c */ /* 0x004fde0000041808 */
[----:B------:R-:W-:-:S04]  /*286f0*/  NOP ;  /* 0x0000000000007918 */ /* 0x000fc80000000000 */
[----:B------:R-:W-:Y:S02]  /*28700*/  IMAD.MOV.U32 R21, RZ, RZ, R10 ;  /* 0x000000ffff157224 */ /* 0x000fe400078e000a */
[----:B------:R-:W-:Y:S02]  /*28710*/  IMAD.MOV.U32 R20, RZ, RZ, R11 ;  /* 0x000000ffff147224 */ /* 0x000fe400078e000b */
[----:B------:R-:W-:Y:S02]  /*28720*/  IMAD.MOV.U32 R23, RZ, RZ, R8 ;  /* 0x000000ffff177224 */ /* 0x000fe400078e0008 */
[----:B------:R-:W-:Y:S01]  /*28730*/  IMAD.MOV.U32 R22, RZ, RZ, R9 ;  /* 0x000000ffff167224 */ /* 0x000fe200078e0009 */
[----:B------:R-:W2:Y:S04]  /*28740*/  LDL.LU.64 R10, [R1+0x11b8] ;  /* 0x0011b800010a7983 */ /* 0x000ea80000300a00 */
[----:B------:R-:W3:Y:S01]  /*28750*/  LDL.LU.64 R8, [R1+0x11b0] ;  /* 0x0011b00001087983 */ /* 0x000ee20000300a00 */
[----:B------:R-:W-:-:S03]  /*28760*/  IMAD.MOV.U32 R27, RZ, RZ, R29 ;  /* 0x000000ffff1b7224 */ /* 0x000fc600078e001d */
[----:B------:R-:W-:Y:S04]  /*28770*/  STL.64 [R1+0x10d8], R22 ;  /* 0x0010d81601007387 */ /* 0x000fe80000100a00 */
[----:B------:R0:W-:Y:S02]  /*28780*/  STL.64 [R1+0x10d0], R20 ;  /* 0x0010d01401007387 */ /* 0x0001e40000100a00 */
[----:B0-----:R-:W-:Y:S02]  /*28790*/  IMAD.MOV.U32 R20, RZ, RZ, R3 ;  /* 0x000000ffff147224 */ /* 0x001fe400078e0003 */
[----:B------:R-:W-:Y:S01]  /*287a0*/  IMAD.MOV.U32 R21, RZ, RZ, R2 ;  /* 0x000000ffff157224 */ /* 0x000fe200078e0002 */
[----:B---3--:R-:W-:-:S15]  /*287b0*/  HMMA.16816.F32.BF16 R24, R4, R8, R24 ;  /* 0x000000080418723c */ /* 0x008fde0000041818 */
[----:B------:R-:W-:-:S04]  /*287c0*/  NOP ;  /* 0x0000000000007918 */ /* 0x000fc80000000000 */
[----:B------:R-:W-:Y:S01]  /*287d0*/  IMAD.MOV.U32 R3, RZ, RZ, R26 ;  /* 0x000000ffff037224 */ /* 0x000fe200078e001a */
[----:B------:R0:W-:Y:S01]  /*287e0*/  STL [R1+0x100], R24 ;  /* 0x0001001801007387 */ /* 0x0001e20000100800 */
[----:B------:R-:W-:Y:S02]  /*287f0*/  IMAD.MOV.U32 R2, RZ, RZ, R27 ;  /* 0x000000ffff027224 */ /* 0x000fe400078e001b */
[----:B------:R-:W-:Y:S01]  /*28800*/  IMAD.MOV.U32 R29, RZ, RZ, R25 ;  /* 0x000000ffff1d7224 */ /* 0x000fe200078e0019 */
[----:B------:R-:W3:Y:S04]  /*28810*/  LDL.LU.64 R26, [R1+0x11a8] ;  /* 0x0011a800011a7983 */ /* 0x000ee80000300a00 */
[----:B0-----:R-:W3:Y:S04]  /*28820*/  LDL.LU.64 R24, [R1+0x11a0] ;  /* 0x0011a00001187983 */ /* 0x001ee80000300a00 */
[----:B------:R0:W-:Y:S02]  /*28830*/  STL.64 [R1+0x10e0], R8 ;  /* 0x0010e00801007387 */ /* 0x0001e40000100a00 */
[----:B0-----:R-:W-:-:S02]  /*28840*/  IMAD.MOV.U32 R8, RZ, RZ, R0 ;  /* 0x000000ffff087224 */ /* 0x001fc400078e0000 */
[----:B------:R-:W-:Y:S01]  /*28850*/  IMAD.MOV.U32 R9, RZ, RZ, R14 ;  /* 0x000000ffff097224 */ /* 0x000fe200078e000e */
[----:B------:R-:W2:Y:S04]  /*28860*/  LDL.LU R0, [R1+0x119c] ;  /* 0x00119c0001007983 */ /* 0x000ea80000300800 */
[----:B------:R-:W2:Y:S04]  /*28870*/  LDL.LU R14, [R1+0x1198] ;  /* 0x00119800010e7983 */ /* 0x000ea80000300800 */
[----:B------:R0:W-:Y:S01]  /*28880*/  STL.64 [R1+0x10f8], R8 ;  /* 0x0010f80801007387 */ /* 0x0001e20000100a00 */
[----:B---3--:R-:W-:Y:S03]  /*28890*/  HMMA.16816.F32.BF16 R20, R4, R20, R24 ;  /* 0x000000140414723c */ /* 0x008fe60000041818 */
[----:B------:R-:W3:Y:S04]  /*288a0*/  LDL.LU.64 R26, [R1+0x1190] ;  /* 0x00119000011a7983 */ /* 0x000ee80000300a00 */
[----:B------:R-:W3:Y:S04]  /*288b0*/  LDL.LU.64 R24, [R1+0x1188] ;  /* 0x0011880001187983 */ /* 0x000ee80000300a00 */
[----:B----4-:R-:W-:Y:S01]  /*288c0*/  STL.64 [R1+0x1128], R12 ;  /* 0x0011280c01007387 */ /* 0x010fe20000100a00 */
[----:B0-----:R-:W-:-:S02]  /*288d0*/  IMAD.MOV.U32 R8, RZ, RZ, R15 ;  /* 0x000000ffff087224 */ /* 0x001fc400078e000f */
[----:B------:R-:W-:-:S05]  /*288e0*/  IMAD.MOV.U32 R9, RZ, RZ, R28 ;  /* 0x000000ffff097224 */ /* 0x000fca00078e001c */
[----:B------:R-:W-:Y:S04]  /*288f0*/  STL.64 [R1+0xf0], R20 ;  /* 0x0000f01401007387 */ /* 0x000fe80000100a00 */
[----:B------:R-:W-:Y:S04]  /*28900*/  STL.64 [R1+0xf8], R22 ;  /* 0x0000f81601007387 */ /* 0x000fe80000100a00 */
[----:B------:R-:W4:Y:S04]  /*28910*/  LDL.LU R15, [R1+0x1184] ;  /* 0x00118400010f7983 */ /* 0x000f280000300800 */
[----:B------:R-:W2:Y:S04]  /*28920*/  LDL.LU R28, [R1+0x1180] ;  /* 0x00118000011c7983 */ /* 0x000ea80000300800 */
[----:B------:R0:W-:Y:S02]  /*28930*/  STL.64 [R1+0x1110], R8 ;  /* 0x0011100801007387 */ /* 0x0001e40000100a00 */
[----:B0-----:R-:W-:-:S02]  /*28940*/  IMAD.MOV.U32 R8, RZ, RZ, R16 ;  /* 0x000000ffff087224 */ /* 0x001fc400078e0010 */
[----:B------:R-:W-:Y:S01]  /*28950*/  IMAD.MOV.U32 R9, RZ, RZ, R17 ;  /* 0x000000ffff097224 */ /* 0x000fe200078e0011 */
[----:B------:R-:W4:Y:S04]  /*28960*/  LDL.LU R16, [R1+0x117c] ;  /* 0x00117c0001107983 */ /* 0x000f280000300800 */
[----:B------:R-:W4:Y:S04]  /*28970*/  LDL.LU R17, [R1+0x1178] ;  /* 0x0011780001117983 */ /* 0x000f280000300800 */
[----:B------:R0:W-:Y:S04]  /*28980*/  STL.64 [R1+0x1130], R8 ;  /* 0x0011300801007387 */ /* 0x0001e80000100a00 */
[----:B------:R-:W4:Y:S04]  /*28990*/  LDL.LU R20, [R1+0x140] ;  /* 0x0001400001147983 */ /* 0x000f280000300800 */
[----:B------:R-:W4:Y:S04]  /*289a0*/  LDL.LU R21, [R1+0x144] ;  /* 0x0001440001157983 */ /* 0x000f280000300800 */
[----:B------:R-:W4:Y:S04]  /*289b0*/  LDL.LU R22, [R1+0x148] ;  /* 0x0001480001167983 */ /* 0x000f280000300800 */
[----:B------:R-:W4:Y:S01]  /*289c0*/  LDL.LU R23, [R1+0x14c] ;  /* 0x00014c0001177983 */ /* 0x000f220000300800 */
[----:B---3--:R-:W-:Y:S01]  /*289d0*/  HMMA.16816.F32.BF16 R24, R4, R12, R24 ;  /* 0x0000000c0418723c */ /* 0x008fe20000041818 */
[----:B------:R-:W-:-:S02]  /*289e0*/  IMAD.MOV.U32 R12, RZ, RZ, R18 ;  /* 0x000000ffff0c7224 */ /* 0x000fc400078e0012 */
[----:B------:R-:W-:Y:S01]  /*289f0*/  IMAD.MOV.U32 R13, RZ, RZ, R19 ;  /* 0x000000ffff0d7224 */ /* 0x000fe200078e0013 */
[----:B------:R-:W3:Y:S04]  /*28a00*/  LDL.LU R18, [R1+0x1174] ;  /* 0x0011740001127983 */ /* 0x000ee80000300800 */
[----:B------:R-:W3:Y:S04]  /*28a10*/  LDL.LU R19, [R1+0x1170] ;  /* 0x0011700001137983 */ /* 0x000ee80000300800 */
[----:B------:R2:W-:Y:S04]  /*28a20*/  STL.64 [R1+0x1138], R12 ;  /* 0x0011380c01007387 */ /* 0x0005e80000100a00 */
[----:B0-----:R-:W3:Y:S04]  /*28a30*/  LDL.LU R8, [R1+0x80] ;  /* 0x0000800001087983 */ /* 0x001ee80000300800 */
[----:B------:R-:W3:Y:S01]  /*28a40*/  LDL.LU R9, [R1+0x84] ;  /* 0x0000840001097983 */ /* 0x000ee20000300800 */
[----:B--2---:R-:W-:-:S02]  /*28a50*/  IMAD.MOV.U32 R13, RZ, RZ, R10 ;  /* 0x000000ffff0d7224 */ /* 0x004fc400078e000a */
[----:B------:R-:W-:Y:S01]  /*28a60*/  IMAD.MOV.U32 R12, RZ, RZ, R11 ;  /* 0x000000ffff0c7224 */ /* 0x000fe200078e000b */
[----:B------:R-:W2:Y:S04]  /*28a70*/  LDL.LU R10, [R1+0x88] ;  /* 0x00008800010a7983 */ /* 0x000ea80000300800 */
[----:B------:R-:W2:Y:S04]  /*28a80*/  LDL.LU R11, [R1+0x8c] ;  /* 0x00008c00010b7983 */ /* 0x000ea80000300800 */
[----:B--2---:R-:W-:Y:S04]  /*28a90*/  STL.64 [R1+0x1148], R10 ;  /* 0x0011480a01007387 */ /* 0x004fe80000100a00 */
[----:B---3--:R0:W-:Y:S04]  /*28aa0*/  STL.64 [R1+0x1140], R8 ;  /* 0x0011400801007387 */ /* 0x0081e80000100a00 */
[----:B0-----:R-:W2:Y:S04]  /*28ab0*/  LDL.LU R8, [R1+0x90] ;  /* 0x0000900001087983 */ /* 0x001ea80000300800 */
[----:B------:R-:W2:Y:S04]  /*28ac0*/  LDL.LU R9, [R1+0x94] ;  /* 0x0000940001097983 */ /* 0x000ea80000300800 */
[----:B------:R-:W2:Y:S04]  /*28ad0*/  LDL.LU R10, [R1+0x98] ;  /* 0x00009800010a7983 */ /* 0x000ea80000300800 */
[----:B------:R-:W2:Y:S04]  /*28ae0*/  LDL.LU R11, [R1+0x9c] ;  /* 0x00009c00010b7983 */ /* 0x000ea80000300800 */
[----:B----4-:R0:W-:Y:S04]  /*28af0*/  STL.64 [R1+0x10f0], R22 ;  /* 0x0010f01601007387 */ /* 0x0101e80000100a00 */
        /* <DEDUP_REMOVED lines=25> */
[----:B------:R-:W3:Y:S04]  /*28c90*/  LDL.LU R4, [R1] ;  /* 0x0000000001047983 */ /* 0x000ee80000300800 */
[----:B------:R-:W3:Y:S04]  /*28ca0*/  LDL.LU R5, [R1+0x4] ;  /* 0x0000040001057983 */ /* 0x000ee80000300800 */
[----:B------:R0:W-:Y:S04]  /*28cb0*/  STL.64 [R1+0x1008], R26 ;  /* 0x0010081a01007387 */ /* 0x0001e80000100a00 */
[----:B------:R1:W-:Y:S01]  /*28cc0*/  STL.64 [R1+0x1000], R24 ;  /* 0x0010001801007387 */ /* 0x0003e20000100a00 */
[----:B0-----:R-:W-:-:S02]  /*28cd0*/  IMAD.MOV.U32 R26, RZ, RZ, R14 ;  /* 0x000000ffff1a7224 */ /* 0x001fc400078e000e */
[----:B-1----:R-:W-:Y:S02]  /*28ce0*/  IMAD.MOV.U32 R25, RZ, RZ, R15 ;  /* 0x000000ffff197224 */ /* 0x002fe400078e000f */
[----:B--2---:R-:W-:Y:S01]  /*28cf0*/  HMMA.16816.F32.BF16 R12, R16, R12, R8 ;  /* 0x0000000c100c723c */ /* 0x004fe20000041808 */
[----:B------:R-:W2:Y:S04]  /*28d00*/  LDL.LU.64 R10, [R1+0x1148] ;  /* 0x00114800010a7983 */ /* 0x000ea80000300a00 */
[----:B------:R-:W2:-:S14]  /*28d10*/  LDL.LU.64 R8, [R1+0x1140] ;  /* 0x0011400001087983 */ /* 0x000e9c0000300a00 */
[----:B------:R0:W-:Y:S04]  /*28d20*/  STL.64 [R1+0xc0], R12 ;  /* 0x0000c00c01007387 */ /* 0x0001e80000100a00 */
[----:B0-----:R-:W2:Y:S01]  /*28d30*/  LDL.LU.64 R12, [R1+0x1138] ;  /* 0x00113800010c7983 */ /* 0x001ea20000300a00 */
[----:B------:R-:W-:Y:S02]  /*28d40*/  IMAD.MOV.U32 R24, RZ, RZ, R28 ;  /* 0x000000ffff187224 */ /* 0x000fe400078e001c */
[----:B------:R-:W-:Y:S02]  /*28d50*/  IMAD.MOV.U32 R27, RZ, RZ, R0 ;  /* 0x000000ffff1b7224 */ /* 0x000fe400078e0000 */
[----:B------:R-:W-:Y:S02]  /*28d60*/  IMAD.MOV.U32 R28, RZ, RZ, R15 ;  /* 0x000000ffff1c7224 */ /* 0x000fe400078e000f */
[----:B------:R-:W-:-:S03]  /*28d70*/  IMAD.MOV.U32 R0, RZ, RZ, R14 ;  /* 0x000000ffff007224 */ /* 0x000fc600078e000e */
[----:B------:R-:W-:Y:S04]  /*28d80*/  STL [R1+0x101c], R28 ;  /* 0x00101c1c01007387 */ /* 0x000fe80000100800 */
[----:B------:R-:W-:Y:S01]  /*28d90*/  STL [R1+0x1018], R0 ;  /* 0x0010180001007387 */ /* 0x000fe20000100800 */
[----:B--2---:R-:W-:Y:S03]  /*28da0*/  HMMA.16816.F32.BF16 R12, R16, R12, R8 ;  /* 0x0000000c100c723c */ /* 0x004fe60000041808 */
[----:B------:R-:W2:-:S15]  /*28db0*/  LDL.LU.64 R8, [R1+0x1130] ;  /* 0x0011300001087983 */ /* 0x000e9e0000300a00 */
[----:B------:R-:W-:Y:S01]  /*28dc0*/  NOP ;  /* 0x0000000000007918 */ /* 0x000fe20000000000 */
[----:B------:R-:W-:Y:S04]  /*28dd0*/  STL [R1+0xb4], R13 ;  /* 0x0000b40d01007387 */ /* 0x000fe80000100800 */
[----:B------:R0:W-:Y:S02]  /*28de0*/  STL.64 [R1+0xb8], R14 ;  /* 0x0000b80e01007387 */ /* 0x0001e40000100a00 */
[----:B0-----:R-:W-:Y:S02]  /*28df0*/  IMAD.MOV.U32 R15, RZ, RZ, R12 ;  /* 0x000000ffff0f7224 */ /* 0x001fe400078e000c */
[----:B------:R-:W4:Y:S04]  /*28e00*/  LDL.LU.64 R12, [R1+0x1128] ;  /* 0x00112800010c7983 */ /* 0x000f280000300a00 */
[----:B------:R-:W-:Y:S01]  /*28e10*/  STL [R1+0x1020], R15 ;  /* 0x0010200f01007387 */ /* 0x000fe20000100800 */
[----:B--2---:R-:W-:Y:S03]  /*28e20*/  HMMA.16816.F32.BF16 R8, R16, R8, R20 ;  /* 0x000000081008723c */ /* 0x004fe60000041814 */
[----:B------:R-:W2:Y:S04]  /*28e30*/  LDL.LU.64 R22, [R1+0x1120] ;  /* 0x0011200001167983 */ /* 0x000ea80000300a00 */
[----:B------:R-:W2:-:S12]  /*28e40*/  LDL.LU.64 R20, [R1+0x1118] ;  /* 0x0011180001147983 */ /* 0x000e980000300a00 */
[----:B------:R-:W-:Y:S01]  /*28e50*/  IMAD.MOV.U32 R28, RZ, RZ, R9 ;  /* 0x000000ffff1c7224 */ /* 0x000fe200078e0009 */
[----:B------:R0:W-:Y:S04]  /*28e60*/  STL [R1+0x90], R8 ;  /* 0x0000900801007387 */ /* 0x0001e80000100800 */
[----:B0-----:R-:W2:Y:S01]  /*28e70*/  LDL.LU.64 R8, [R1+0x1110] ;  /* 0x0011100001087983 */ /* 0x001ea20000300a00 */
[----:B------:R-:W-:Y:S02]  /*28e80*/  IMAD.MOV.U32 R0, RZ, RZ, R10 ;  /* 0x000000ffff007224 */ /* 0x000fe400078e000a */
[----:B------:R-:W-:Y:S01]  /*28e90*/  IMAD.MOV.U32 R14, RZ, RZ, R11 ;  /* 0x000000ffff0e7224 */ /* 0x000fe200078e000b */
[----:B------:R-:W-:Y:S04]  /*28ea0*/  STL [R1+0x102c], R28 ;  /* 0x00102c1c01007387 */ /* 0x000fe80000100800 */
[----:B------:R-:W-:Y:S04]  /*28eb0*/  STL [R1+0x1028], R0 ;  /* 0x0010280001007387 */ /* 0x000fe80000100800 */
        /* <DEDUP_REMOVED lines=9> */
[----:B------:R-:W2:-:S13]  /*28f50*/  LDL.LU.64 R20, [R1+0x10e8] ;  /* 0x0010e80001147983 */ /* 0x000e9a0000300a00 */
[----:B------:R-:W-:Y:S02]  /*28f60*/  IMAD.MOV.U32 R28, RZ, RZ, R8 ;  /* 0x000000ffff1c7224 */ /* 0x000fe400078e0008 */
[----:B------:R-:W-:Y:S02]  /*28f70*/  IMAD.MOV.U32 R0, RZ, RZ, R9 ;  /* 0x000000ffff007224 */ /* 0x000fe400078e0009 */
[----:B------:R-:W2:Y:S01]  /*28f80*/  LDL.LU.64 R8, [R1+0x10e0] ;  /* 0x0010e00001087983 */ /* 0x000ea20000300a00 */
[----:B------:R-:W-:Y:S02]  /*28f90*/  IMAD.MOV.U32 R14, RZ, RZ, R10 ;  /* 0x000000ffff0e7224 */ /* 0x000fe400078e000a */
[----:B------:R-:W-:Y:S01]  /*28fa0*/  IMAD.MOV.U32 R15, RZ, RZ, R11 ;  /* 0x000000ffff0f7224 */ /* 0x000fe200078e000b */
[----:B------:R-:W-:Y:S01]  /*28fb0*/  STL [R1+0x1038], R28 ;  /* 0x0010381c01007387 */ /* 0x000fe20000100800 */
[----:B--2---:R-:W-:Y:S03]  /*28fc0*/  HMMA.16816.F32.BF16 R8, R16, R8, R20 ;  /* 0x000000081008723c */ /* 0x004fe60000041814 */
[----:B------:R-:W2:Y:S04]  /*28fd0*/  LDL.LU.64 R22, [R1+0x10d8] ;  /* 0x0010d80001167983 */ /* 0x000ea80000300a00 */
[----:B------:R-:W2:-:S12]  /*28fe0*/  LDL.LU.64 R20, [R1+0x10d0] ;  /* 0x0010d00001147983 */ /* 0x000e980000300a00 */
[----:B------:R0:W-:Y:S04]  /*28ff0*/  STL.64 [R1+0xf90], R10 ;  /* 0x000f900a01007387 */ /* 0x0001e80000100a00 */
[----:B------:R-:W-:Y:S04]  /*29000*/  STL.64 [R1+0xf88], R8 ;  /* 0x000f880801007387 */ /* 0x000fe80000100a00 */
[----:B0-----:R-:W2:Y:S04]  /*29010*/  LDL.LU R10, [R1+0x28] ;  /* 0x00002800010a7983 */ /* 0x001ea80000300800 */
[----:B------:R-:W2:Y:S04]  /*29020*/  LDL.LU R11, [R1+0x2c] ;  /* 0x00002c00010b7983 */ /* 0x000ea80000300800 */
[----:B--2---:R0:W-:Y:S04]  /*29030*/  STL.64 [R1+0x1040], R10 ;  /* 0x0010400a01007387 */ /* 0x0041e80000100a00 */
[----:B0-----:R-:W2:Y:S01]  /*29040*/  LDL.LU.64 R10, [R1+0x38] ;  /* 0x00003800010a7983 */ /* 0x001ea20000300a00 */
[----:B---3--:R-:W-:Y:S01]  /*29050*/  HMMA.16816.F32.BF16 R4, R16, R4, R24 ;  /* 0x000000041004723c */ /* 0x008fe20000041818 */
[----:B------:R-:W-:-:S02]  /*29060*/  IMAD.MOV.U32 R24, RZ, RZ, R23 ;  /* 0x000000ffff187224 */ /* 0x000fc400078e0017 */
[----:B------:R-:W-:Y:S02]  /*29070*/  IMAD.MOV.U32 R25, RZ, RZ, R22 ;  /* 0x000000ffff197224 */ /* 0x000fe400078e0016 */
[----:B------:R-:W-:Y:S02]  /*29080*/  IMAD.MOV.U32 R26, RZ, RZ, R21 ;  /* 0x000000ffff1a7224 */ /* 0x000fe400078e0015 */
[----:B------:R-:W-:Y:S01]  /*29090*/  IMAD.MOV.U32 R27, RZ, RZ, R20 ;  /* 0x000000ffff1b7224 */ /* 0x000fe200078e0014 */
[----:B--2---:R0:W-:Y:S04]  /*290a0*/  STL.64 [R1+0x1058], R10 ;  /* 0x0010580a01007387 */ /* 0x0041e80000100a00 */
[----:B------:R-:W2:Y:S04]  /*290b0*/  LDL.LU R23, [R1+0x10cc] ;  /* 0x0010cc0001177983 */ /* 0x000ea80000300800 */
[----:B------:R-:W3:Y:S04]  /*290c0*/  LDL.LU R22, [R1+0x10c8] ;  /* 0x0010c80001167983 */ /* 0x000ee80000300800 */
[----:B------:R-:W2:Y:S04]  /*290d0*/  LDL.LU R21, [R1+0x10c4] ;  /* 0x0010c40001157983 */ /* 0x000ea80000300800 */
[----:B------:R-:W2:Y:S04]  /*290e0*/  LDL.LU R20, [R1+0x10c0] ;  /* 0x0010c00001147983 */ /* 0x000ea80000300800 */
[----:B0-----:R-:W2:Y:S04]  /*290f0*/  LDL.LU.64 R10, [R1+0x48] ;  /* 0x00004800010a7983 */ /* 0x001ea80000300a00 */
[----:B--2---:R-:W-:Y:S04]  /*29100*/  STL.64 [R1+0x1070], R10 ;  /* 0x0010700a01007387 */ /* 0x004fe80000100a00 */
[----:B------:R-:W-:Y:S04]  /*29110*/  STL.64 [R1+0x1050], R26 ;  /* 0x0010501a01007387 */ /* 0x000fe80000100a00 */
[----:B------:R0:W-:Y:S04]  /*29120*/  STL.64 [R1+0x1048], R24 ;  /* 0x0010481801007387 */ /* 0x0001e80000100a00 */
[----:B0-----:R-:W2:Y:S04]  /*29130*/  LDL.LU R24, [R1+0x120] ;  /* 0x0001200001187983 */ /* 0x001ea80000300800 */
[----:B------:R-:W2:Y:S04]  /*29140*/  LDL.LU R25, [R1+0x124] ;  /* 0x0001240001197983 */ /* 0x000ea80000300800 */
[----:B------:R-:W2:Y:S04]  /*29150*/  LDL.LU R26, [R1+0x128] ;  /* 0x00012800011a7983 */ /* 0x000ea80000300800 */
[----:B------:R-:W2:Y:S04]  /*29160*/  LDL.LU R27, [R1+0x12c] ;  /* 0x00012c00011b7983 */ /* 0x000ea80000300800 */
        /* <DEDUP_REMOVED lines=10> */
[----:B------:R3:W-:Y:S04]  /*29210*/  STL.64 [R1+0x1068], R26 ;  /* 0x0010681a01007387 */ /* 0x0007e80000100a00 */
[----:B------:R0:W-:Y:S01]  /*29220*/  STL.64 [R1+0x1060], R24 ;  /* 0x0010601801007387 */ /* 0x0001e20000100a00 */
[----:B---3--:R-:W-:-:S02]  /*29230*/  IMAD.MOV.U32 R26, RZ, RZ, R22 ;  /* 0x000000ffff1a7224 */ /* 0x008fc400078e0016 */
[----:B0-----:R-:W-:Y:S02]  /*29240*/  IMAD.MOV.U32 R24, RZ, RZ, R20 ;  /* 0x000000ffff187224 */ /* 0x001fe400078e0014 */
[----:B------:R-:W-:Y:S01]  /*29250*/  IMAD.MOV.U32 R27, RZ, RZ, R23 ;  /* 0x000000ffff1b7224 */ /* 0x000fe200078e0017 */
[----:B------:R-:W4:Y:S01]  /*29260*/  LDL.LU R20, [R1+0x10bc] ;  /* 0x0010bc0001147983 */ /* 0x000f220000300800 */
[----:B------:R-:W-:-:S03]  /*29270*/  IMAD.MOV.U32 R25, RZ, RZ, R21 ;  /* 0x000000ffff197224 */ /* 0x000fc600078e0015 */
[----:B------:R-:W4:Y:S04]  /*29280*/  LDL.LU R21, [R1+0x10b8] ;  /* 0x0010b80001157983 */ /* 0x000f280000300800 */
[----:B------:R-:W4:Y:S04]  /*29290*/  LDL.LU R22, [R1+0x10b4] ;  /* 0x0010b40001167983 */ /* 0x000f280000300800 */
[----:B------:R-:W4:Y:S04]  /*292a0*/  LDL.LU R23, [R1+0x10b0] ;  /* 0x0010b00001177983 */ /* 0x000f280000300800 */
[----:B------:R0:W-:Y:S04]  /*292b0*/  STL.64 [R1+0x1080], R26 ;  /* 0x0010801a01007387 */ /* 0x0001e80000100a00 */
[----:B------:R-:W-:Y:S04]  /*292c0*/  STL.64 [R1+0x1078], R24 ;  /* 0x0010781801007387 */ /* 0x000fe80000100a00 */
[----:B0-----:R-:W3:Y:S01]  /*292d0*/  LDL.LU.64 R26, [R1+0x58] ;  /* 0x00005800011a7983 */ /* 0x001ee20000300a00 */
[----:B----4-:R-:W-:Y:S03]  /*292e0*/  HMMA.16816.F32.BF16 R16, R16, R12, R20 ;  /* 0x0000000c1010723c */ /* 0x010fe60000041814 */
[----:B---3--:R0:W-:Y:S04]  /*292f0*/  STL.64 [R1+0x1098], R26 ;  /* 0x0010981a01007387 */ /* 0x0081e80000100a00 */
[----:B0-----:R-:W2:Y:S04]  /*29300*/  LDL.LU.64 R26, [R1+0x68] ;  /* 0x00006800011a7983 */ /* 0x001ea80000300a00 */
[----:B------:R0:W-:Y:S04]  /*29310*/  STL.64 [R1+0xf80], R6 ;  /* 0x000f800601007387 */ /* 0x0001e80000100a00 */
[----:B------:R-:W-:Y:S04]  /*29320*/  STL.64 [R1+0xf78], R4 ;  /* 0x000f780401007387 */ /* 0x000fe80000100a00 */
[----:B0-----:R-:W3:Y:S04]  /*29330*/  LDL.LU R6, [R1+0x18] ;  /* 0x0000180001067983 */ /* 0x001ee80000300800 */
[----:B------:R-:W3:Y:S04]  /*29340*/  LDL.LU R7, [R1+0x1c] ;  /* 0x00001c0001077983 */ /* 0x000ee80000300800 */
[----:B------:R-:W2:Y:S04]  /*29350*/  LDL.LU.64 R22, [R1+0x10a8] ;  /* 0x0010a80001167983 */ /* 0x000ea80000300a00 */
[----:B------:R-:W2:Y:S04]  /*29360*/  LDL.LU.64 R20, [R1+0x10a0] ;  /* 0x0010a00001147983 */ /* 0x000ea80000300a00 */
[----:B------:R-:W-:Y:S04]  /*29370*/  STL.64 [R1+0x1030], R14 ;  /* 0x0010300e01007387 */ /* 0x000fe80000100a00 */
[----:B------:R0:W-:Y:S04]  /*29380*/  STL.64 [R1+0xf70], R18 ;  /* 0x000f701201007387 */ /* 0x0001e80000100a00 */
[----:B------:R-:W-:Y:S01]  /*29390*/  STL.64 [R1+0xf68], R16 ;  /* 0x000f681001007387 */ /* 0x000fe20000100a00 */
[----:B------:R-:W-:-:S03]  /*293a0*/  IMAD.MOV.U32 R13, RZ, RZ, R29 ;  /* 0x000000ffff0d7224 */ /* 0x000fc600078e001d */
[----:B0-----:R-:W4:Y:S04]  /*293b0*/  LDL.LU R18, [R1+0x8] ;  /* 0x0000080001127983 */ /* 0x001f280000300800 */
[----:B------:R-:W4:Y:S04]  /*293c0*/  LDL.LU R19, [R1+0xc] ;  /* 0x00000c0001137983 */ /* 0x000f280000300800 */
[----:B------:R-:W3:Y:S01]  /*293d0*/  LDL.LU R12, [R1+0x100] ;  /* 0x00010000010c7983 */ /* 0x000ee20000300800 */
[----:B------:R-:W-:Y:S01]  /*293e0*/  IMAD.MOV.U32 R15, RZ, RZ, R2 ;  /* 0x000000ffff0f7224 */ /* 0x000fe200078e0002 */
[----:B--2---:R-:W-:Y:S01]  /*293f0*/  HMMA.16816.F32.BF16 R8, R20, R26, R8 ;  /* 0x0000001a1408723c */ /* 0x004fe20000041808 */
[----:B------:R-:W-:-:S02]  /*29400*/  IMAD.MOV.U32 R5, RZ, RZ, R26 ;  /* 0x000000ffff057224 */ /* 0x000fc400078e001a */
[----:B------:R-:W-:Y:S02]  /*29410*/  IMAD.MOV.U32 R4, RZ, RZ, R27 ;  /* 0x000000ffff047224 */ /* 0x000fe400078e001b */
[----:B------:R-:W2:-:S14]  /*29420*/  LDL.LU.64 R26, [R1+0x1098] ;  /* 0x00109800011a7983 */ /* 0x000e9c0000300a00 */
[----:B------:R-:W-:Y:S04]  /*29430*/  STL.64 [R1+0x270], R8 ;  /* 0x0002700801007387 */ /* 0x000fe80000100a00 */
[----:B------:R0:W-:Y:S01]  /*29440*/  STL.64 [R1+0x278], R10 ;  /* 0x0002780a01007387 */ /* 0x0001e20000100a00 */
[----:B------:R-:W-:Y:S02]  /*29450*/  IMAD.MOV.U32 R29, RZ, RZ, R9 ;  /* 0x000000ffff1d7224 */ /* 0x000fe400078e0009 */
[----:B------:R-:W-:Y:S01]  /*29460*/  IMAD.MOV.U32 R2, RZ, RZ, R8 ;  /* 0x000000ffff027224 */ /* 0x000fe200078e0008 */
[----:B0-----:R-:W3:Y:S04]  /*29470*/  LDL.LU.64 R10, [R1+0x1090] ;  /* 0x00109000010a7983 */ /* 0x001ee80000300a00 */
[----:B------:R-:W3:Y:S04]  /*29480*/  LDL.LU.64 R8, [R1+0x1088] ;  /* 0x0010880001087983 */ /* 0x000ee80000300a00 */
[----:B------:R-:W-:Y:S04]  /*29490*/  STL [R1+0xe3c], R2 ;  /* 0x000e3c0201007387 */ /* 0x000fe80000100800 */
[----:B------:R-:W-:Y:S01]  /*294a0*/  STL [R1+0xe38], R29 ;  /* 0x000e381d01007387 */ /* 0x000fe20000100800 */
[----:B--2---:R-:W-:-:S02]  /*294b0*/  IMAD.MOV.U32 R17, RZ, RZ, R26 ;  /* 0x000000ffff117224 */ /* 0x004fc400078e001a */
[----:B------:R-:W-:Y:S01]  /*294c0*/  IMAD.MOV.U32 R16, RZ, RZ, R27 ;  /* 0x000000ffff107224 */ /* 0x000fe200078e001b */
[----:B---3--:R-:W-:Y:S01]  /*294d0*/  HMMA.16816.F32.BF16 R8, R20, R26, R8 ;  /* 0x0000001a1408723c */ /* 0x008fe20000041808 */
[----:B------:R-:W2:Y:S04]  /*294e0*/  LDL.LU.64 R26, [R1+0x1080] ;  /* 0x00108000011a7983 */ /* 0x000ea80000300a00 */
[----:B------:R-:W2:-:S14]  /*294f0*/  LDL.LU.64 R24, [R1+0x1078] ;  /* 0x0010780001187983 */ /* 0x000e9c0000300a00 */
[----:B------:R-:W-:Y:S04]  /*29500*/  STL.64 [R1+0x260], R8 ;  /* 0x0002600801007387 */ /* 0x000fe80000100a00 */
[----:B------:R0:W-:Y:S04]  /*29510*/  STL.64 [R1+0x268], R10 ;  /* 0x0002680a01007387 */ /* 0x0001e80000100a00 */
[----:B0-----:R-:W2:Y:S01]  /*29520*/  LDL.LU.64 R10, [R1+0x1070] ;  /* 0x00107000010a7983 */ /* 0x001ea20000300a00 */
[----:B------:R-:W-:Y:S02]  /*29530*/  IMAD.MOV.U32 R14, RZ, RZ, R3 ;  /* 0x000000ffff0e7224 */ /* 0x000fe400078e0003 */
[----:B------:R-:W-:-:S05]  /*29540*/  IMAD.MOV.U32 R3, RZ, RZ, R8 ;  /* 0x000000ffff037224 */ /* 0x000fca00078e0008 */
[----:B------:R-:W-:Y:S01]  /*29550*/  STL [R1+0xe40], R3 ;  /* 0x000e400301007387 */ /* 0x000fe20000100800 */
[----:B--2---:R-:W-:Y:S01]  /*29560*/  HMMA.16816.F32.BF16 R24, R20, R10, R24 ;  /* 0x0000000a1418723c */ /* 0x004fe20000041818 */
[----:B------:R-:W-:Y:S02]  /*29570*/  IMAD.MOV.U32 R28, RZ, RZ, R10 ;  /* 0x000000ffff1c7224 */ /* 0x000fe400078e000a */
[----:B------:R-:W-:-:S15]  /*29580*/  IMAD.MOV.U32 R29, RZ, RZ, R11 ;  /* 0x000000ffff1d7224 */ /* 0x000fde00078e000b */
[----:B------:R-:W-:Y:S01]  /*29590*/  NOP ;  /* 0x0000000000007918 */ /* 0x000fe20000000000 */
        /* <DEDUP_REMOVED lines=14> */
[----:B--2---:R-:W-:-:S15]  /*29680*/  HMMA.16816.F32.BF16 R24, R20, R10, R24 ;  /* 0x0000000a1418723c */ /* 0x004fde0000041818 */
[----:B------:R-:W-:-:S04]  /*29690*/  NOP ;  /* 0x0000000000007918 */ /* 0x000fc80000000000 */
[----:B------:R0:W-:Y:S04]  /*296a0*/  STL.64 [R1+0x220], R24 ;  /* 0x0002201801007387 */ /* 0x0001e80000100a00 */
[----:B------:R1:W-:Y:S04]  /*296b0*/  STL.64 [R1+0x228], R26 ;  /* 0x0002281a01007387 */ /* 0x0003e80000100a00 */
[----:B0-----:R-:W4:Y:S04]  /*296c0*/  LDL.LU R24, [R1+0xf0] ;  /* 0x0000f00001187983 */ /* 0x001f280000300800 */
[----:B------:R-:W4:Y:S04]  /*296d0*/  LDL.LU R25, [R1+0xf4] ;  /* 0x0000f40001197983 */ /* 0x000f280000300800 */
[----:B-1----:R-:W4:Y:S04]  /*296e0*/  LDL.LU R26, [R1+0xf8] ;  /* 0x0000f800011a7983 */ /* 0x002f280000300800 */
[----:B------:R-:W4:Y:S04]  /*296f0*/  LDL.LU R27, [R1+0xfc] ;  /* 0x0000fc00011b7983 */ /* 0x000f280000300800 */
[----:B------:R0:W-:Y:S04]  /*29700*/  STL.64 [R1+0xfa0], R10 ;  /* 0x000fa00a01007387 */ /* 0x0001e80000100a00 */
[----:B------:R-:W2:Y:S04]  /*29710*/  LDL.LU R8, [R1+0x80] ;  /* 0x0000800001087983 */ /* 0x000ea80000300800 */
[----:B------:R-:W2:Y:S04]  /*29720*/  LDL.LU R9, [R1+0x84] ;  /* 0x0000840001097983 */ /* 0x000ea80000300800 */
[----:B0-----:R-:W3:Y:S04]  /*29730*/  LDL.LU R10, [R1+0x88] ;  /* 0x00008800010a7983 */ /* 0x001ee80000300800 */
[----:B------:R-:W3:Y:S01]  /*29740*/  LDL.LU R11, [R1+0x8c] ;  /* 0x00008c00010b7983 */ /* 0x000ee20000300800 */
[----:B------:R-:W-:Y:S03]  /*29750*/  HMMA.16816.F32.BF16 R12, R20, R6, R12 ;  /* 0x00000006140c723c */ /* 0x000fe6000004180c */
[----:B---3--:R0:W-:Y:S04]  /*29760*/  STL.64 [R1+0xfb0], R10 ;  /* 0x000fb00a01007387 */ /* 0x0081e80000100a00 */
[----:B--2---:R-:W-:Y:S01]  /*29770*/  STL.64 [R1+0xfa8], R8 ;  /* 0x000fa80801007387 */ /* 0x004fe20000100a00 */
[----:B0-----:R-:W-:-:S02]  /*29780*/  IMAD.MOV.U32 R10, RZ, RZ, R28 ;  /* 0x000000ffff0a7224 */ /* 0x001fc400078e001c */
[----:B------:R-:W-:Y:S01]  /*29790*/  IMAD.MOV.U32 R11, RZ, RZ, R29 ;  /* 0x000000ffff0b7224 */ /* 0x000fe200078e001d */
[----:B------:R-:W2:Y:S04]  /*297a0*/  LDL.LU R28, [R1+0x1038] ;  /* 0x00103800011c7983 */ /* 0x000ea80000300800 */
[----:B------:R0:W-:Y:S02]  /*297b0*/  STL.64 [R1+0xfc8], R10 ;  /* 0x000fc80a01007387 */ /* 0x0001e40000100a00 */
[----:B0-----:R-:W-:Y:S02]  /*297c0*/  IMAD.MOV.U32 R10, RZ, RZ, R17 ;  /* 0x000000ffff0a7224 */ /* 0x001fe400078e0011 */
[----:B------:R-:W-:-:S05]  /*297d0*/  IMAD.MOV.U32 R11, RZ, RZ, R16 ;  /* 0x000000ffff0b7224 */ /* 0x000fca00078e0010 */
[----:B------:R-:W-:Y:S04]  /*297e0*/  STL.64 [R1+0xfe0], R10 ;  /* 0x000fe00a01007387 */ /* 0x000fe80000100a00 */
[----:B------:R-:W-:Y:S04]  /*297f0*/  STL.64 [R1+0x210], R12 ;  /* 0x0002100c01007387 */ /* 0x000fe80000100a00 */
[----:B------:R0:W-:Y:S04]  /*29800*/  STL.64 [R1+0x218], R14 ;  /* 0x0002180e01007387 */ /* 0x0001e80000100a00 */
[----:B0-----:R-:W3:Y:S01]  /*29810*/  LDL.LU.64 R14, [R1+0x1030] ;  /* 0x00103000010e7983 */ /* 0x001ee20000300a00 */
[----:B------:R-:W-:-:S02]  /*29820*/  IMAD.MOV.U32 R11, RZ, RZ, R4 ;  /* 0x000000ffff0b7224 */ /* 0x000fc400078e0004 */
[----:B------:R-:W-:Y:S01]  /*29830*/  IMAD.MOV.U32 R10, RZ, RZ, R5 ;  /* 0x000000ffff0a7224 */ /* 0x000fe200078e0005 */
[----:B------:R3:W-:Y:S01]  /*29840*/  STL.64 [R1+0xf98], R6 ;  /* 0x000f980601007387 */ /* 0x0007e20000100a00 */
[----:B------:R-:W-:Y:S02]  /*29850*/  IMAD.MOV.U32 R5, RZ, RZ, R0 ;  /* 0x000000ffff057224 */ /* 0x000fe400078e0000 */
[----:B--2---:R-:W-:Y:S02]  /*29860*/  IMAD.MOV.U32 R4, RZ, RZ, R28 ;  /* 0x000000ffff047224 */ /* 0x004fe400078e001c */
[----:B------:R-:W2:Y:S04]  /*29870*/  LDL.LU R28, [R1+0x102c] ;  /* 0x00102c00011c7983 */ /* 0x000ea80000300800 */
[----:B------:R-:W2:Y:S01]  /*29880*/  LDL.LU R0, [R1+0x1028] ;  /* 0x0010280001007983 */ /* 0x000ea20000300800 */
[----:B---3--:R-:W-:-:S02]  /*29890*/  IMAD.MOV.U32 R6, RZ, RZ, R14 ;  /* 0x000000ffff067224 */ /* 0x008fc400078e000e */
[----:B------:R-:W-:Y:S01]  /*298a0*/  IMAD.MOV.U32 R7, RZ, RZ, R15 ;  /* 0x000000ffff077224 */ /* 0x000fe200078e000f */
[----:B------:R-:W3:Y:S04]  /*298b0*/  LDL.LU R14, [R1+0x1024] ;  /* 0x00102400010e7983 */ /* 0x000ee80000300800 */
[----:B------:R-:W3:Y:S04]  /*298c0*/  LDL.LU R15, [R1+0x1020] ;  /* 0x00102000010f7983 */ /* 0x000ee80000300800 */
[----:B------:R-:W-:Y:S04]  /*298d0*/  STL.64 [R1+0xfc0], R6 ;  /* 0x000fc00601007387 */ /* 0x000fe80000100a00 */
[----:B------:R0:W-:Y:S04]  /*298e0*/  STL.64 [R1+0xfb8], R4 ;  /* 0x000fb80401007387 */ /* 0x0001e80000100a00 */
[----:B0-----:R-:W3:Y:S01]  /*298f0*/  LDL.LU R4, [R1+0x90] ;  /* 0x0000900001047983 */ /* 0x001ee20000300800 */
[----:B----4-:R-:W-:Y:S01]  /*29900*/  HMMA.16816.F32.BF16 R24, R20, R18, R24 ;  /* 0x000000121418723c */ /* 0x010fe20000041818 */
[----:B--2---:R-:W-:-:S02]  /*29910*/  IMAD.MOV.U32 R5, RZ, RZ, R28 ;  /* 0x000000ffff057224 */ /* 0x004fc400078e001c */
[----:B------:R-:W-:Y:S01]  /*29920*/  IMAD.MOV.U32 R6, RZ, RZ, R0 ;  /* 0x000000ffff067224 */ /* 0x000fe200078e0000 */
[----:B------:R-:W2:Y:S04]  /*29930*/  LDL.LU R28, [R1+0x101c] ;  /* 0x00101c00011c7983 */ /* 0x000ea80000300800 */
[----:B------:R-:W4:Y:S01]  /*29940*/  LDL.LU R0, [R1+0x1018] ;  /* 0x0010180001007983 */ /* 0x000f220000300800 */
[----:B---3--:R-:W-:-:S03]  /*29950*/  IMAD.MOV.U32 R7, RZ, RZ, R14 ;  /* 0x000000ffff077224 */ /* 0x008fc600078e000e */
[----:B------:R-:W3:Y:S04]  /*29960*/  LDL.LU R14, [R1+0x1014] ;  /* 0x00101400010e7983 */ /* 0x000ee80000300800 */
[----:B------:R-:W-:Y:S04]  /*29970*/  STL.64 [R1+0xfd8], R6 ;  /* 0x000fd80601007387 */ /* 0x000fe80000100a00 */
[----:B------:R0:W-:Y:S02]  /*29980*/  STL.64 [R1+0xfd0], R4 ;  /* 0x000fd00401007387 */ /* 0x0001e40000100a00 */
[----:B0-----:R-:W-:-:S02]  /*29990*/  IMAD.MOV.U32 R4, RZ, RZ, R15 ;  /* 0x000000ffff047224 */ /* 0x001fc400078e000f */
[----:B------:R-:W3:Y:S04]  /*299a0*/  LDL.LU R15, [R1+0x1010] ;  /* 0x00101000010f7983 */ /* 0x000ee80000300800 */
[----:B------:R-:W2:Y:S04]  /*299b0*/  LDL.LU R5, [R1+0xb4] ;  /* 0x0000b40001057983 */ /* 0x000ea80000300800 */
[----:B------:R-:W2:Y:S04]  /*299c0*/  LDL.LU R6, [R1+0xb8] ;  /* 0x0000b80001067983 */ /* 0x000ea80000300800 */
[----:B------:R-:W2:Y:S04]  /*299d0*/  LDL.LU R7, [R1+0xbc] ;  /* 0x0000bc0001077983 */ /* 0x000ea80000300800 */
[----:B------:R-:W-:Y:S04]  /*299e0*/  STL.64 [R1+0x1f0], R24 ;  /* 0x0001f01801007387 */ /* 0x000fe80000100a00 */
[----:B------:R0:W-:Y:S04]  /*299f0*/  STL.64 [R1+0x1f8], R26 ;  /* 0x0001f81a01007387 */ /* 0x0001e80000100a00 */
[----:B0-----:R-:W3:Y:S04]  /*29a00*/  LDL.LU.64 R26, [R1+0x1008] ;  /* 0x00100800011a7983 */ /* 0x001ee80000300a00 */
[----:B------:R-:W3:Y:S02]  /*29a10*/  LDL.LU.64 R24, [R1+0x1000] ;  /* 0x0010000001187983 */ /* 0x000ee40000300a00 */
[----:B---3--:R-:W-:Y:S02]  /*29a20*/  HMMA.16816.F32.BF16 R20, R20, R14, R24 ;  /* 0x0000000e1414723c */ /* 0x008fe40000041818 */
[----:B------:R-:W3:Y:S04]  /*29a30*/  LDL.LU.64 R26, [R1+0xff8] ;  /* 0x000ff800011a7983 */ /* 0x000ee80000300a00 */
[----:B------:R-:W3:-:S13]  /*29a40*/  LDL.LU.64 R24, [R1+0xff0] ;  /* 0x000ff00001187983 */ /* 0x000eda0000300a00 */
[----:B------:R0:W-:Y:S04]  /*29a50*/  STL.64 [R1+0x1e0], R20 ;  /* 0x0001e01401007387 */ /* 0x0001e80000100a00 */
[----:B------:R4:W-:Y:S04]  /*29a60*/  STL.64 [R1+0x1e8], R22 ;  /* 0x0001e81601007387 */ /* 0x0009e80000100a00 */
[----:B0-----:R-:W3:Y:S04]  /*29a70*/  LDL.LU R20, [R1+0xc0] ;  /* 0x0000c00001147983 */ /* 0x001ee80000300800 */
[----:B------:R-:W3:Y:S01]  /*29a80*/  LDL.LU R21, [R1+0xc4] ;  /* 0x0000c40001157983 */ /* 0x000ee20000300800 */
[----:B----4-:R-:W-:-:S02]  /*29a90*/  IMAD.MOV.U32 R22, RZ, RZ, R0 ;  /* 0x000000ffff167224 */ /* 0x010fc400078e0000 */
[----:B--2---:R-:W-:Y:S01]  /*29aa0*/  IMAD.MOV.U32 R23, RZ, RZ, R28 ;  /* 0x000000ffff177224 */ /* 0x004fe200078e001c */
[----:B------:R-:W2:Y:S06]  /*29ab0*/  LDL.LU R0, [R1+0xfe8] ;  /* 0x000fe80001007983 */ /* 0x000eac0000300800 */
[----:B---3--:R-:W-:-:S15]  /*29ac0*/  HMMA.16816.F32.BF16 R8, R24, R10, R20 ;  /* 0x0000000a1808723c */ /* 0x008fde0000041814 */
[----:B------:R-:W-:-:S04]  /*29ad0*/  NOP ;  /* 0x0000000000007918 */ /* 0x000fc80000000000 */
[----:B------:R-:W-:Y:S01]  /*29ae0*/  STL.64 [R1+0x230], R8 ;  /* 0x0002300801007387 */ /* 0x000fe20000100a00 */
[----:B------:R-:W-:Y:S02]  /*29af0*/  IMAD.MOV.U32 R23, RZ, RZ, R11 ;  /* 0x000000ffff177224 */ /* 0x000fe400078e000b */
[----:B------:R-:W-:Y:S01]  /*29b00*/  IMAD.MOV.U32 R22, RZ, RZ, R10 ;  /* 0x000000ffff167224 */ /* 0x000fe200078e000a */
[----:B------:R0:W-:Y:S04]  /*29b10*/  STL.64 [R1+0x238], R10 ;  /* 0x0002380a01007387 */ /* 0x0001e80000100a00 */
[----:B0-----:R-:W3:Y:S01]  /*29b20*/  LDL.LU.64 R10, [R1+0xfe0] ;  /* 0x000fe000010a7983 */ /* 0x001ee20000300a00 */
[----:B------:R-:W-:Y:S02]  /*29b30*/  IMAD.MOV.U32 R21, RZ, RZ, R9 ;  /* 0x000000ffff157224 */ /* 0x000fe400078e0009 */
[----:B------:R-:W-:-:S05]  /*29b40*/  IMAD.MOV.U32 R20, RZ, RZ, R8 ;  /* 0x000000ffff147224 */ /* 0x000fca00078e0008 */
[----:B------:R-:W-:Y:S04]  /*29b50*/  STL [R1+0xe50], R20 ;  /* 0x000e501401007387 */ /* 0x000fe80000100800 */
[----:B------:R-:W-:Y:S04]  /*29b60*/  STL [R1+0xe4c], R21 ;  /* 0x000e4c1501007387 */ /* 0x000fe80000100800 */
[----:B------:R-:W-:Y:S04]  /*29b70*/  STL [R1+0xe48], R22 ;  /* 0x000e481601007387 */ /* 0x000fe80000100800 */
[----:B------:R-:W-:Y:S01]  /*29b80*/  STL [R1+0xe44], R23 ;  /* 0x000e441701007387 */ /* 0x000fe20000100800 */
[----:B---3--:R-:W-:Y:S03]  /*29b90*/  HMMA.16816.F32.BF16 R8, R24, R10, R4 ;  /* 0x0000000a1808723c */ /* 0x008fe60000041804 */
[----:B------:R-:W3:Y:S04]  /*29ba0*/  LDL.LU.64 R6, [R1+0xfd8] ;  /* 0x000fd80001067983 */ /* 0x000ee80000300a00 */
[----:B------:R-:W3:-:S12]  /*29bb0*/  LDL.LU.64 R4, [R1+0xfd0] ;  /* 0x000fd00001047983 */ /* 0x000ed80000300a00 */
[----:B------:R-:W-:Y:S04]  /*29bc0*/  STL.64 [R1+0x200], R8 ;  /* 0x0002000801007387 */ /* 0x000fe80000100a00 */
[----:B------:R0:W-:Y:S04]  /*29bd0*/  STL.64 [R1+0x208], R10 ;  /* 0x0002080a01007387 */ /* 0x0001e80000100a00 */
[----:B0-----:R-:W3:Y:S02]  /*29be0*/  LDL.LU.64 R10, [R1+0xfc8] ;  /* 0x000fc800010a7983 */ /* 0x001ee40000300a00 */
[----:B---3--:R-:W-:Y:S02]  /*29bf0*/  HMMA.16816.F32.BF16 R8, R24, R10, R4 ;  /* 0x0000000a1808723c */ /* 0x008fe40000041804 */
[----:B------:R-:W3:Y:S04]  /*29c00*/  LDL.LU.64 R6, [R1+0xfc0] ;  /* 0x000fc00001067983 */ /* 0x000ee80000300a00 */
[----:B------:R-:W3:-:S13]  /*29c10*/  LDL.LU.64 R4, [R1+0xfb8] ;  /* 0x000fb80001047983 */ /* 0x000eda0000300a00 */
[----:B------:R-:W-:Y:S04]  /*29c20*/  STL.64 [R1+0x1d0], R8 ;  /* 0x0001d00801007387 */ /* 0x000fe80000100a00 */
[----:B------:R0:W-:Y:S01]  /*29c30*/  STL.64 [R1+0x1d8], R10 ;  /* 0x0001d80a01007387 */ /* 0x0001e20000100a00 */
[----:B------:R-:W-:Y:S02]  /*29c40*/  IMAD.MOV.U32 R13, RZ, RZ, R9 ;  /* 0x000000ffff0d7224 */ /* 0x000fe400078e0009 */
[----:B------:R-:W-:Y:S01]  /*29c50*/  IMAD.MOV.U32 R12, RZ, RZ, R8 ;  /* 0x000000ffff0c7224 */ /* 0x000fe200078e0008 */
[----:B0-----:R-:W4:Y:S04]  /*29c60*/  LDL.LU.64 R10, [R1+0xfb0] ;  /* 0x000fb000010a7983 */ /* 0x001f280000300a00 */
[----:B------:R-:W4:Y:S01]  /*29c70*/  LDL.LU.64 R8, [R1+0xfa8] ;  /* 0x000fa80001087983 */ /* 0x000f220000300a00 */
[----:B------:R-:W-:-:S02]  /*29c80*/  IMAD.MOV.U32 R22, RZ, RZ, R3 ;  /* 0x000000ffff167224 */ /* 0x000fc400078e0003 */
[----:B------:R-:W-:Y:S01]  /*29c90*/  IMAD.MOV.U32 R23, RZ, RZ, R2 ;  /* 0x000000ffff177224 */ /* 0x000fe200078e0002 */
[----:B------:R-:W-:Y:S04]  /*29ca0*/  STL [R1+0xe58], R12 ;  /* 0x000e580c01007387 */ /* 0x000fe80000100800 */
[----:B------:R0:W-:Y:S02]  /*29cb0*/  STL [R1+0xe54], R13 ;  /* 0x000e540d01007387 */ /* 0x0001e40000100800 */
[C---:B----4-:R-:W-:Y:S02]  /*29cc0*/  HMMA.16816.F32.BF16 R20, R24.reuse, R22, R8 ;  /* 0x000000161814723c */ /* 0x050fe40000041808 */
[----:B------:R-:W3:Y:S04]  /*29cd0*/  LDL.LU.64 R10, [R1+0xfa0] ;  /* 0x000fa000010a7983 */ /* 0x000ee80000300a00 */
[----:B0-----:R-:W4:Y:S04]  /*29ce0*/  LDL.LU R13, [R1+0xb18] ;  /* 0x000b1800010d7983 */ /* 0x001f280000300800 */
[----:B------:R-:W2:Y:S09]  /*29cf0*/  LDL.LU R12, [R1+0xb54] ;  /* 0x000b5400010c7983 */ /* 0x000eb20000300800 */
[----:B------:R-:W-:Y:S04]  /*29d00*/  STL.64 [R1+0x1c0], R20 ;  /* 0x0001c01401007387 */ /* 0x000fe80000100a00 */
[----:B------:R0:W-:Y:S04]  /*29d10*/  STL.64 [R1+0x1c8], R22 ;  /* 0x0001c81601007387 */ /* 0x0001e80000100a00 */
[----:B0-----:R-:W2:Y:S04]  /*29d20*/  LDL.LU R23, [R1+0xb14] ;  /* 0x000b140001177983 */ /* 0x001ea80000300800 */
[----:B------:R-:W2:Y:S04]  /*29d30*/  LDL.LU R22, [R1+0xb4c] ;  /* 0x000b4c0001167983 */ /* 0x000ea80000300800 */
[----:B------:R-:W2:Y:S04]  /*29d40*/  LDL.LU R21, [R1+0xb64] ;  /* 0x000b640001157983 */ /* 0x000ea80000300800 */
[----:B------:R-:W2:Y:S04]  /*29d50*/  LDL.LU R3, [R1+0xb44] ;  /* 0x000b440001037983 */ /* 0x000ea80000300800 */
[----:B------:R-:W2:Y:S01]  /*29d60*/  LDL.LU R29, [R1+0xb60] ;  /* 0x000b6000011d7983 */ /* 0x000ea20000300800 */
[----:B---3--:R-:W-:Y:S03]  /*29d70*/  HMMA.16816.F32.BF16 R8, R24, R10, R4 ;  /* 0x0000000a1808723c */ /* 0x008fe60000041804 */
[----:B------:R-:W3:-:S15]  /*29d80*/  LDL.LU.64 R6, [R1+0xf98] ;  /* 0x000f980001067983 */ /* 0x000ede0000300a00 */
[----:B------:R-:W-:Y:S01]  /*29d90*/  NOP ;  /* 0x0000000000007918 */ /* 0x000fe20000000000 */
        /* <DEDUP_REMOVED lines=9> */
[----:B0-----:R-:W2:Y:S04]  /*29e30*/  LDL.LU R8, [R1+0xb10] ;  /* 0x000b100001087983 */ /* 0x001ea80000300800 */
[----:B------:R-:W2:Y:S04]  /*29e40*/  LDL.LU R9, [R1+0xb88] ;  /* 0x000b880001097983 */ /* 0x000ea80000300800 */
[----:B-1----:R-:W2:Y:S04]  /*29e50*/  LDL.LU R10, [R1+0xb1c] ;  /* 0x000b1c00010a7983 */ /* 0x002ea80000300800 */
[----:B------:R-:W2:Y:S04]  /*29e60*/  LDL.LU R11, [R1+0xb74] ;  /* 0x000b7400010b7983 */ /* 0x000ea80000300800 */
[----:B------:R-:W2:Y:S04]  /*29e70*/  LDL.LU R20, [R1+0xb3c] ;  /* 0x000b3c0001147983 */ /* 0x000ea80000300800 */
[----:B------:R-:W2:Y:S01]  /*29e80*/  LDL.LU R2, [R1+0xb5c] ;  /* 0x000b5c0001027983 */ /* 0x000ea20000300800 */
[----:B---3--:R-:W-:Y:S03]  /*29e90*/  HMMA.16816.F32.BF16 R4, R24, R18, R4 ;  /* 0x000000121804723c */ /* 0x008fe60000041804 */
[----:B------:R-:W3:Y:S04]  /*29ea0*/  LDL.LU.64 R18, [R1+0xf70] ;  /* 0x000f700001127983 */ /* 0x000ee80000300a00 */
[----:B------:R-:W3:-:S12]  /*29eb0*/  LDL.LU.64 R16, [R1+0xf68] ;  /* 0x000f680001107983 */ /* 0x000ed80000300a00 */
[----:B------:R0:W-:Y:S04]  /*29ec0*/  STL.64 [R1+0x190], R4 ;  /* 0x0001900401007387 */ /* 0x0001e80000100a00 */
[----:B------:R1:W-:Y:S01]  /*29ed0*/  STL.64 [R1+0x198], R6 ;  /* 0x0001980601007387 */ /* 0x0003e20000100a00 */
[----:B0-----:R-:W-:-:S03]  /*29ee0*/  IMAD.MOV.U32 R5, RZ, RZ, R7 ;  /* 0x000000ffff057224 */ /* 0x001fc600078e0007 */
[----:B-1----:R-:W2:Y:S04]  /*29ef0*/  LDL.LU R6, [R1+0xb80] ;  /* 0x000b800001067983 */ /* 0x002ea80000300800 */
[----:B------:R-:W2:Y:S04]  /*29f00*/  LDL.LU R7, [R1+0xb7c] ;  /* 0x000b7c0001077983 */ /* 0x000ea80000300800 */
[----:B------:R0:W-:Y:S04]  /*29f10*/  STL [R1+0xe5c], R5 ;  /* 0x000e5c0501007387 */ /* 0x0001e80000100800 */
[----:B0-----:R-:W2:Y:S01]  /*29f20*/  LDL.LU R5, [R1+0xb84] ;  /* 0x000b840001057983 */ /* 0x001ea20000300800 */
[----:B---3--:R-:W-:-:S15]  /*29f30*/  HMMA.16816.F32.BF16 R16, R24, R14, R16 ;  /* 0x0000000e1810723c */ /* 0x008fde0000041810 */
[----:B------:R-:W-:-:S04]  /*29f40*/  NOP ;  /* 0x0000000000007918 */ /* 0x000fc80000000000 */
[----:B------:R0:W-:Y:S04]  /*29f50*/  STL.64 [R1+0x180], R16 ;  /* 0x0001801001007387 */ /* 0x0001e80000100a00 */
[----:B------:R1:W-:Y:S01]  /*29f60*/  STL.64 [R1+0x188], R18 ;  /* 0x0001881201007387 */ /* 0x0003e20000100a00 */
[----:B------:R-:W-:-:S03]  /*29f70*/  IMAD.MOV.U32 R4, RZ, RZ, R19 ;  /* 0x000000ffff047224 */ /* 0x000fc600078e0013 */
[----:B0-----:R-:W3:Y:S04]  /*29f80*/  LDL.LU R16, [R1+0xb20] ;  /* 0x000b200001107983 */ /* 0x001ee80000300800 */
[----:B------:R-:W4:Y:S04]  /*29f90*/  LDL.LU R17, [R1+0xb70] ;  /* 0x000b700001117983 */ /* 0x000f280000300800 */
[----:B-1----:R-:W4:Y:S04]  /*29fa0*/  LDL.LU R18, [R1+0xb6c] ;  /* 0x000b6c0001127983 */ /* 0x002f280000300800 */
[----:B------:R-:W4:Y:S04]  /*29fb0*/  LDL.LU R19, [R1+0xb68] ;  /* 0x000b680001137983 */ /* 0x000f280000300800 */
[----:B------:R-:W4:Y:S04]  /*29fc0*/  LDL.LU R28, [R1+0xb94] ;  /* 0x000b9400011c7983 */ /* 0x000f280000300800 */
[----:B------:R-:W-:Y:S01]  /*29fd0*/  STL [R1+0xe60], R4 ;  /* 0x000e600401007387 */ /* 0x000fe20000100800 */
[----:B--2---:R-:W-:-:S02]  /*29fe0*/  IADD3 R6, P2, PT, R6, UR10, RZ ;  /* 0x0000000a06067c10 */ /* 0x004fc4000ff5e0ff */
[----:B------:R-:W-:Y:S02]  /*29ff0*/  IADD3 R7, P3, PT, R7, UR10, RZ ;  /* 0x0000000a07077c10 */ /* 0x000fe4000ff7e0ff */
[----:B------:R-:W-:-:S04]  /*2a000*/  IADD3 R5, P1, PT, R5, UR10, RZ ;  /* 0x0000000a05057c10 */ /* 0x000fc8000ff3e0ff */
[----:B------:R-:W-:Y:S02]  /*2a010*/  IADD3.X R21, PT, PT, R21, UR6, RZ, P1, !PT ;  /* 0x0000000615157c10 */ /* 0x000fe40008ffe4ff */
[----:B------:R-:W-:Y:S02]  /*2a020*/  IADD3 R3, P1, PT, R3, UR10, RZ ;  /* 0x0000000a03037c10 */ /* 0x000fe4000ff3e0ff */
[----:B------:R-:W-:Y:S02]  /*2a030*/  IADD3.X R29, PT, PT, R29, UR6, RZ, P2, !PT ;  /* 0x000000061d1d7c10 */ /* 0x000fe400097fe4ff */
[----:B---3--:R-:W-:Y:S02]  /*2a040*/  IADD3 R16, P4, PT, R16, UR10, RZ ;  /* 0x0000000a10107c10 */ /* 0x008fe4000ff9e0ff */
[----:B----4-:R-:W-:Y:S02]  /*2a050*/  IADD3 R17, P5, PT, R17, UR10, RZ ;  /* 0x0000000a11117c10 */ /* 0x010fe4000ffbe0ff */
[----:B------:R-:W-:-:S02]  /*2a060*/  IADD3 R18, P6, PT, R18, UR10, RZ ;  /* 0x0000000a12127c10 */ /* 0x000fc4000ffde0ff */
[----:B------:R-:W-:Y:S01]  /*2a070*/  IADD3 R19, P0, PT, R19, UR10, RZ ;  /* 0x0000000a13137c10 */ /* 0x000fe2000ff1e0ff */
[----:B------:R-:W-:Y:S04]  /*2a080*/  STL [R1+0xb20], R16 ;  /* 0x000b201001007387 */ /* 0x000fe80000100800 */
[----:B------:R-:W-:Y:S04]  /*2a090*/  STL [R1+0xb70], R17 ;  /* 0x000b701101007387 */ /* 0x000fe80000100800 */
[----:B------:R-:W-:Y:S01]  /*2a0a0*/  STL [R1+0xb6c], R18 ;  /* 0x000b6c1201007387 */ /* 0x000fe20000100800 */
[----:B------:R-:W-:-:S03]  /*2a0b0*/  IADD3.X R8, PT, PT, R8, UR6, RZ, P4, !PT ;  /* 0x0000000608087c10 */ /* 0x000fc6000a7fe4ff */
[----:B------:R-:W-:Y:S01]  /*2a0c0*/  STL [R1+0xb68], R19 ;  /* 0x000b681301007387 */ /* 0x000fe20000100800 */
[----:B------:R-:W-:-:S03]  /*2a0d0*/  IADD3 R9, P4, PT, R9, UR10, RZ ;  /* 0x0000000a09097c10 */ /* 0x000fc6000ff9e0ff */
        /* <DEDUP_REMOVED lines=12> */
[----:B------:R-:W-:Y:S04]  /*2a1a0*/  STL [R1+0xb74], R11 ;  /* 0x000b740b01007387 */ /* 0x000fe80000100800 */
[----:B------:R-:W-:Y:S04]  /*2a1b0*/  STL [R1+0xb18], R13 ;  /* 0x000b180d01007387 */ /* 0x000fe80000100800 */
[----:B------:R-:W-:Y:S04]  /*2a1c0*/  STL [R1+0xb54], R12 ;  /* 0x000b540c01007387 */ /* 0x000fe80000100800 */
[----:B------:R-:W-:Y:S04]  /*2a1d0*/  STL [R1+0xb14], R23 ;  /* 0x000b141701007387 */ /* 0x000fe80000100800 */
[----:B------:R-:W-:Y:S04]  /*2a1e0*/  STL [R1+0xb4c], R22 ;  /* 0x000b4c1601007387 */ /* 0x000fe80000100800 */
[----:B------:R0:W-:Y:S04]  /*2a1f0*/  STL [R1+0xb44], R3 ;  /* 0x000b440301007387 */ /* 0x0001e80000100800 */
[----:B------:R-:W-:Y:S04]  /*2a200*/  STL [R1+0xb64], R21 ;  /* 0x000b641501007387 */ /* 0x000fe80000100800 */
[----:B0-----:R-:W2:Y:S04]  /*2a210*/  LDL.LU R3, [R1+0xb78] ;  /* 0x000b780001037983 */ /* 0x001ea80000300800 */
[----:B------:R0:W-:Y:S04]  /*2a220*/  STL [R1+0xb60], R29 ;  /* 0x000b601d01007387 */ /* 0x0001e80000100800 */
[----:B0-----:R-:W3:Y:S01]  /*2a230*/  LDL.LU R29, [R1+0xb90] ;  /* 0x000b9000011d7983 */ /* 0x001ee20000300800 */
[----:B------:R-:W-:-:S02]  /*2a240*/  IADD3 R20, P2, PT, R20, UR10, RZ ;  /* 0x0000000a14147c10 */ /* 0x000fc4000ff5e0ff */
[----:B------:R-:W-:Y:S01]  /*2a250*/  IADD3.X R2, PT, PT, R2, UR6, RZ, P3, !PT ;  /* 0x0000000602027c10 */ /* 0x000fe20009ffe4ff */
[----:B------:R-:W4:Y:S04]  /*2a260*/  LDL.LU R4, [R1+0xb58] ;  /* 0x000b580001047983 */ /* 0x000f280000300800 */
[----:B------:R-:W4:Y:S04]  /*2a270*/  LDL.LU R24, [R1+0xb8c] ;  /* 0x000b8c0001187983 */ /* 0x000f280000300800 */
[----:B------:R-:W-:Y:S04]  /*2a280*/  STL [R1+0xb3c], R20 ;  /* 0x000b3c1401007387 */ /* 0x000fe80000100800 */
[----:B------:R-:W4:Y:S04]  /*2a290*/  LDL.LU R25, [R1+0xb50] ;  /* 0x000b500001197983 */ /* 0x000f280000300800 */
[----:B------:R0:W-:Y:S04]  /*2a2a0*/  STL [R1+0xb5c], R2 ;  /* 0x000b5c0201007387 */ /* 0x0001e80000100800 */
[----:B------:R-:W4:Y:S04]  /*2a2b0*/  LDL.LU R26, [R1+0xba8] ;  /* 0x000ba800011a7983 */ /* 0x000f280000300800 */
[----:B------:R-:W4:Y:S04]  /*2a2c0*/  LDL.LU R27, [R1+0xb48] ;  /* 0x000b4800011b7983 */ /* 0x000f280000300800 */
[----:B------:R-:W4:Y:S04]  /*2a2d0*/  LDL.LU R14, [R1+0xba4] ;  /* 0x000ba400010e7983 */ /* 0x000f280000300800 */
[----:B------:R-:W4:Y:S01]  /*2a2e0*/  LDL.LU R15, [R1+0xb40] ;  /* 0x000b4000010f7983 */ /* 0x000f220000300800 */
[----:B------:R-:W-:-:S03]  /*2a2f0*/  IADD3 R28, P3, PT, R28, UR10, RZ ;  /* 0x0000000a1c1c7c10 */ /* 0x000fc6000ff7e0ff */
[----:B0-----:R-:W4:Y:S04]  /*2a300*/  LDL.LU R2, [R1+0xba0] ;  /* 0x000ba00001027983 */ /* 0x001f280000300800 */
[----:B------:R-:W4:Y:S04]  /*2a310*/  LDL.LU R16, [R1+0xb38] ;  /* 0x000b380001107983 */ /* 0x000f280000300800 */
[----:B------:R-:W4:Y:S04]  /*2a320*/  LDL.LU R17, [R1+0xbc0] ;  /* 0x000bc00001117983 */ /* 0x000f280000300800 */
[----:B------:R-:W4:Y:S04]  /*2a330*/  LDL.LU R18, [R1+0xb34] ;  /* 0x000b340001127983 */ /* 0x000f280000300800 */
[----:B------:R0:W-:Y:S04]  /*2a340*/  STL [R1+0xb94], R28 ;  /* 0x000b941c01007387 */ /* 0x0001e80000100800 */
        /* <DEDUP_REMOVED lines=14> */
[----:B0-----:R-:W4:Y:S01]  /*2a430*/  LDL.LU R28, [R1+0xbe8] ;  /* 0x000be800011c7983 */ /* 0x001f220000300800 */
[----:B--2---:R-:W-:-:S05]  /*2a440*/  IADD3.X R3, PT, PT, R3, UR6, RZ, P4, !PT ;  /* 0x0000000603037c10 */ /* 0x004fca000a7fe4ff */
[----:B------:R0:W-:Y:S01]  /*2a450*/  STL [R1+0xb78], R3 ;  /* 0x000b780301007387 */ /* 0x0001e20000100800 */
[----:B---3--:R-:W-:-:S03]  /*2a460*/  IADD3 R29, P4, PT, R29, UR10, RZ ;  /* 0x0000000a1d1d7c10 */ /* 0x008fc6000ff9e0ff */
[----:B0-----:R-:W2:Y:S04]  /*2a470*/  LDL.LU R3, [R1+0xbb0] ;  /* 0x000bb00001037983 */ /* 0x001ea80000300800 */
[----:B------:R0:W-:Y:S04]  /*2a480*/  STL [R1+0xb90], R29 ;  /* 0x000b901d01007387 */ /* 0x0001e80000100800 */
[----:B0-----:R-:W3:Y:S01]  /*2a490*/  LDL.LU R29, [R1+0xc08] ;  /* 0x000c0800011d7983 */ /* 0x001ee20000300800 */
[----:B----4-:R-:W-:Y:S02]  /*2a4a0*/  IADD3.X R4, PT, PT, R4, UR6, RZ, P5, !PT ;  /* 0x0000000604047c10 */ /* 0x010fe4000affe4ff */
[----:B------:R-:W-:-:S02]  /*2a4b0*/  IADD3 R24, P5, PT, R24, UR10, RZ ;  /* 0x0000000a18187c10 */ /* 0x000fc4000ffbe0ff */
[----:B------:R-:W-:Y:S02]  /*2a4c0*/  IADD3.X R25, PT, PT, R25, UR6, RZ, P6, !PT ;  /* 0x0000000619197c10 */ /* 0x000fe4000b7fe4ff */
[----:B------:R-:W-:Y:S02]  /*2a4d0*/  IADD3 R26, P6, PT, R26, UR10, RZ ;  /* 0x0000000a1a1a7c10 */ /* 0x000fe4000ffde0ff */
[----:B------:R-:W-:Y:S02]  /*2a4e0*/  IADD3.X R27, PT, PT, R27, UR6, RZ, P0, !PT ;  /* 0x000000061b1b7c10 */ /* 0x000fe400087fe4ff */
[----:B------:R-:W-:Y:S01]  /*2a4f0*/  IADD3.X R15, PT, PT, R15, UR6, RZ, P1, !PT ;  /* 0x000000060f0f7c10 */ /* 0x000fe20008ffe4ff */
[----:B------:R-:W-:Y:S01]  /*2a500*/  STL [R1+0xb58], R4 ;  /* 0x000b580401007387 */ /* 0x000fe20000100800 */
[----:B------:R-:W-:-:S03]  /*2a510*/  IADD3 R2, P1, PT, R2, UR10, RZ ;  /* 0x0000000a02027c10 */ /* 0x000fc6000ff3e0ff */
[----:B------:R-:W-:Y:S01]  /*2a520*/  STL [R1+0xb8c], R24 ;  /* 0x000b8c1801007387 */ /* 0x000fe20000100800 */
[----:B------:R-:W-:-:S03]  /*2a530*/  IADD3 R14, P0, PT, R14, UR10, RZ ;  /* 0x0000000a0e0e7c10 */ /* 0x000fc6000ff1e0ff */
[----:B------:R-:W-:Y:S04]  /*2a540*/  STL [R1+0xb50], R25 ;  /* 0x000b501901007387 */ /* 0x000fe80000100800 */
[----:B------:R-:W-:Y:S04]  /*2a550*/  STL [R1+0xba8], R26 ;  /* 0x000ba81a01007387 */ /* 0x000fe80000100800 */
[----:B------:R-:W-:Y:S04]  /*2a560*/  STL [R1+0xb48], R27 ;  /* 0x000b481b01007387 */ /* 0x000fe80000100800 */
[----:B------:R0:W-:Y:S01]  /*2a570*/  STL [R1+0xba0], R2 ;  /* 0x000ba00201007387 */ /* 0x0001e20000100800 */
[----:B------:R-:W-:-:S03]  /*2a580*/  IADD3.X R16, PT, PT, R16, UR6, RZ, P2, !PT ;  /* 0x0000000610107c10 */ /* 0x000fc600097fe4ff */
[----:B------:R-:W-:Y:S01]  /*2a590*/  STL [R1+0xba4], R14 ;  /* 0x000ba40e01007387 */ /* 0x000fe20000100800 */
[----:B------:R-:W-:Y:S02]  /*2a5a0*/  IADD3 R17, P2, PT, R17, UR10, RZ ;  /* 0x0000000a11117c10 */ /* 0x000fe4000ff5e0ff */
[----:B------:R-:W-:Y:S02]  /*2a5b0*/  IADD3.X R18, PT, PT, R18, UR6, RZ, P3, !PT ;  /* 0x0000000612127c10 */ /* 0x000fe40009ffe4ff */
[----:B------:R-:W-:Y:S02]  /*2a5c0*/  IADD3 R19, P3, PT, R19, UR10, RZ ;  /* 0x0000000a13137c10 */ /* 0x000fe4000ff7e0ff */
[----:B------:R-:W-:Y:S02]  /*2a5d0*/  IADD3.X R5, PT, PT, R5, UR6, RZ, P4, !PT ;  /* 0x0000000605057c10 */ /* 0x000fe4000a7fe4ff */
[----:B------:R-:W-:Y:S01]  /*2a5e0*/  IADD3 R6, P4, PT, R6, UR10, RZ ;  /* 0x0000000a06067c10 */ /* 0x000fe2000ff9e0ff */
[----:B0-----:R-:W4:Y:S04]  /*2a5f0*/  LDL.LU R2, [R1+0xbb4] ;  /* 0x000bb40001027983 */ /* 0x001f280000300800 */
        /* <DEDUP_REMOVED lines=21> */
[----:B------:R-:W-:-:S03]  /*2a750*/  IADD3.X R20, PT, PT, R20, UR6, RZ, P3, !PT ;  /* 0x0000000614147c10 */ /* 0x000fc60009ffe4ff */
[----:B------:R-:W-:Y:S01]  /*2a760*/  STL [R1+0xbd0], R13 ;  /* 0x000bd00d01007387 */ /* 0x000fe20000100800 */
[----:B------:R-:W-:-:S03]  /*2a770*/  IADD3 R21, P2, PT, R21, UR10, RZ ;  /* 0x0000000a15157c10 */ /* 0x000fc6000ff5e0ff */
[----:B------:R-:W-:Y:S04]  /*2a780*/  STL [R1+0xb98], R12 ;  /* 0x000b980c01007387 */ /* 0x000fe80000100800 */
[----:B------:R-:W-:Y:S01]  /*2a790*/  STL [R1+0xbf0], R23 ;  /* 0x000bf01701007387 */ /* 0x000fe20000100800 */
[----:B------:R-:W-:-:S03]  /*2a7a0*/  IADD3 R28, P3, PT, R28, UR10, RZ ;  /* 0x0000000a1c1c7c10 */ /* 0x000fc6000ff7e0ff */
[----:B------:R-:W-:Y:S04]  /*2a7b0*/  STL [R1+0xb9c], R22 ;  /* 0x000b9c1601007387 */ /* 0x000fe80000100800 */
[----:B------:R0:W-:Y:S04]  /*2a7c0*/  STL [R1+0xbac], R20 ;  /* 0x000bac1401007387 */ /* 0x0001e80000100800 */
[----:B------:R-:W-:Y:S04]  /*2a7d0*/  STL [R1+0xbec], R21 ;  /* 0x000bec1501007387 */ /* 0x000fe80000100800 */
[----:B0-----:R-:W4:Y:S04]  /*2a7e0*/  LDL.LU R20, [R1+0xc04] ;  /* 0x000c040001147983 */ /* 0x001f280000300800 */
[----:B------:R0:W-:Y:S04]  /*2a7f0*/  STL [R1+0xbe8], R28 ;  /* 0x000be81c01007387 */ /* 0x0001e80000100800 */
[----:B0-----:R-:W4:Y:S04]  /*2a800*/  LDL.LU R28, [R1+0xbc4] ;  /* 0x000bc400011c7983 */ /* 0x001f280000300800 */
[----:B------:R-:W4:Y:S04]  /*2a810*/  LDL.LU R4, [R1+0xc00] ;  /* 0x000c000001047983 */ /* 0x000f280000300800 */
[----:B------:R-:W4:Y:S01]  /*2a820*/  LDL.LU R24, [R1+0xbc8] ;  /* 0x000bc80001187983 */ /* 0x000f220000300800 */
[----:B--2---:R-:W-:-:S05]  /*2a830*/  IADD3.X R3, PT, PT, R3, UR6, RZ, P4, !PT ;  /* 0x0000000603037c10 */ /* 0x004fca000a7fe4ff */
[----:B------:R0:W-:Y:S04]  /*2a840*/  STL [R1+0xbb0], R3 ;  /* 0x000bb00301007387 */ /* 0x0001e80000100800 */
[----:B------:R-:W2:Y:S01]  /*2a850*/  LDL.LU R25, [R1+0xc20] ;  /* 0x000c200001197983 */ /* 0x000ea20000300800 */
[----:B---3--:R-:W-:-:S05]  /*2a860*/  IADD3 R29, P4, PT, R29, UR10, RZ ;  /* 0x0000000a1d1d7c10 */ /* 0x008fca000ff9e0ff */
[----:B------:R1:W-:Y:S04]  /*2a870*/  STL [R1+0xc08], R29 ;  /* 0x000c081d01007387 */ /* 0x0003e80000100800 */
[----:B------:R-:W3:Y:S04]  /*2a880*/  LDL.LU R26, [R1+0xbcc] ;  /* 0x000bcc00011a7983 */ /* 0x000ee80000300800 */
[----:B------:R-:W3:Y:S04]  /*2a890*/  LDL.LU R27, [R1+0xc1c] ;  /* 0x000c1c00011b7983 */ /* 0x000ee80000300800 */
[----:B------:R-:W3:Y:S04]  /*2a8a0*/  LDL.LU R14, [R1+0xbdc] ;  /* 0x000bdc00010e7983 */ /* 0x000ee80000300800 */
[----:B------:R-:W3:Y:S04]  /*2a8b0*/  LDL.LU R15, [R1+0xc18] ;  /* 0x000c1800010f7983 */ /* 0x000ee80000300800 */
[----:B0-----:R-:W3:Y:S04]  /*2a8c0*/  LDL.LU R3, [R1+0xbe0] ;  /* 0x000be00001037983 */ /* 0x001ee80000300800 */
[----:B------:R-:W3:Y:S04]  /*2a8d0*/  LDL.LU R16, [R1+0xc38] ;  /* 0x000c380001107983 */ /* 0x000ee80000300800 */
[----:B------:R-:W3:Y:S04]  /*2a8e0*/  LDL.LU R17, [R1+0xbe4] ;  /* 0x000be40001117983 */ /* 0x000ee80000300800 */
[----:B------:R-:W3:Y:S01]  /*2a8f0*/  LDL.LU R18, [R1+0xc34] ;  /* 0x000c340001127983 */ /* 0x000ee20000300800 */
[----:B----4-:R-:W-:-:S05]  /*2a900*/  IADD3.X R2, PT, PT, R2, UR6, RZ, P5, !PT ;  /* 0x0000000602027c10 */ /* 0x010fca000affe4ff */
        /* <DEDUP_REMOVED lines=14> */
[----:B-1----:R-:W4:Y:S04]  /*2a9f0*/  LDL.LU R29, [R1+0xc84] ;  /* 0x000c8400011d7983 */ /* 0x002f280000300800 */
[----:B0-----:R-:W4:Y:S01]  /*2aa00*/  LDL.LU R2, [R1+0xc28] ;  /* 0x000c280001027983 */ /* 0x001f220000300800 */
[----:B------:R-:W-:-:S05]  /*2aa10*/  IADD3 R20, P5, PT, R20, UR10, RZ ;  /* 0x0000000a14147c10 */ /* 0x000fca000ffbe0ff */
[----:B------:R0:W-:Y:S01]  /*2aa20*/  STL [R1+0xc04], R20 ;  /* 0x000c041401007387 */ /* 0x0001e20000100800 */
[----:B------:R-:W-:Y:S02]  /*2aa30*/  IADD3.X R28, PT, PT, R28, UR6, RZ, P6, !PT ;  /* 0x000000061c1c7c10 */ /* 0x000fe4000b7fe4ff */
[----:B------:R-:W-:Y:S02]  /*2aa40*/  IADD3 R4, P6, PT, R4, UR10, RZ ;  /* 0x0000000a04047c10 */ /* 0x000fe4000ffde0ff */
[----:B------:R-:W-:Y:S01]  /*2aa50*/  IADD3.X R24, PT, PT, R24, UR6, RZ, P0, !PT ;  /* 0x0000000618187c10 */ /* 0x000fe200087fe4ff */
[----:B0-----:R-:W4:Y:S04]  /*2aa60*/  LDL.LU R20, [R1+0xc8c] ;  /* 0x000c8c0001147983 */ /* 0x001f280000300800 */
[----:B------:R0:W-:Y:S04]  /*2aa70*/  STL [R1+0xbc4], R28 ;  /* 0x000bc41c01007387 */ /* 0x0001e80000100800 */
[----:B0-----:R-:W4:Y:S04]  /*2aa80*/  LDL.LU R28, [R1+0xc2c] ;  /* 0x000c2c00011c7983 */ /* 0x001f280000300800 */
[----:B------:R-:W-:Y:S04]  /*2aa90*/  STL [R1+0xc00], R4 ;  /* 0x000c000401007387 */ /* 0x000fe80000100800 */
[----:B------:R-:W-:Y:S01]  /*2aaa0*/  STL [R1+0xbc8], R24 ;  /* 0x000bc81801007387 */ /* 0x000fe20000100800 */
[----:B--2---:R-:W-:-:S05]  /*2aab0*/  IADD3 R25, P0, PT, R25, UR10, RZ ;  /* 0x0000000a19197c10 */ /* 0x004fca000ff1e0ff */
[----:B------:R-:W-:Y:S01]  /*2aac0*/  STL [R1+0xc20], R25 ;  /* 0x000c201901007387 */ /* 0x000fe20000100800 */
[----:B---3--:R-:W-:Y:S02]  /*2aad0*/  IADD3.X R26, PT, PT, R26, UR6, RZ, P1, !PT ;  /* 0x000000061a1a7c10 */ /* 0x008fe40008ffe4ff */
[----:B------:R-:W-:Y:S02]  /*2aae0*/  IADD3 R27, P1, PT, R27, UR10, RZ ;  /* 0x0000000a1b1b7c10 */ /* 0x000fe4000ff3e0ff */
[----:B------:R-:W-:Y:S02]  /*2aaf0*/  IADD3.X R14, PT, PT, R14, UR6, RZ, P2, !PT ;  /* 0x000000060e0e7c10 */ /* 0x000fe400097fe4ff */
[----:B------:R-:W-:Y:S01]  /*2ab00*/  IADD3.X R3, PT, PT, R3, UR6, RZ, P3, !PT ;  /* 0x0000000603037c10 */ /* 0x000fe20009ffe4ff */
[----:B------:R-:W-:Y:S04]  /*2ab10*/  STL [R1+0xbcc], R26 ;  /* 0x000bcc1a01007387 */ /* 0x000fe80000100800 */
[----:B------:R-:W-:Y:S04]  /*2ab20*/  STL [R1+0xc1c], R27 ;  /* 0x000c1c1b01007387 */ /* 0x000fe80000100800 */
[----:B------:R0:W-:Y:S04]  /*2ab30*/  STL [R1+0xbe0], R3 ;  /* 0x000be00301007387 */ /* 0x0001e80000100800 */
[----:B------:R-:W-:Y:S04]  /*2ab40*/  STL [R1+0xbdc], R14 ;  /* 0x000bdc0e01007387 */ /* 0x000fe80000100800 */
[----:B0-----:R-:W2:Y:S01]  /*2ab50*/  LDL.LU R3, [R1+0xc94] ;  /* 0x000c940001037983 */ /* 0x001ea20000300800 */
[----:B------:R-:W-:-:S02]  /*2ab60*/  IADD3 R15, P2, PT, R15, UR10, RZ ;  /* 0x0000000a0f0f7c10 */ /* 0x000fc4000ff5e0ff */
[----:B------:R-:W-:Y:S02]  /*2ab70*/  IADD3 R16, P3, PT, R16, UR10, RZ ;  /* 0x0000000a10107c10 */ /* 0x000fe4000ff7e0ff */
[----:B------:R-:W-:Y:S02]  /*2ab80*/  IADD3.X R17, PT, PT, R17, UR6, RZ, P4, !PT ;  /* 0x0000000611117c10 */ /* 0x000fe4000a7fe4ff */
[----:B------:R-:W-:Y:S02]  /*2ab90*/  IADD3 R18, P4, PT, R18, UR10, RZ ;  /* 0x0000000a12127c10 */ /* 0x000fe4000ff9e0ff */
[----:B----4-:R-:W-:Y:S01]  /*2aba0*/  IADD3.X R19, PT, PT, R19, UR6, RZ, P5, !PT ;  /* 0x0000000613137c10 */ /* 0x010fe2000affe4ff */
        /* <DEDUP_REMOVED lines=21> */
[----:B------:R-:W-:Y:S02]  /*2ad00*/  IADD3 R22, P3, PT, R22, UR10, RZ ;  /* 0x0000000a16167c10 */ /* 0x000fe4000ff7e0ff */
[----:B------:R-:W-:Y:S01]  /*2ad10*/  IADD3.X R21, PT, PT, R21, UR6, RZ, P4, !PT ;  /* 0x0000000615157c10 */ /* 0x000fe2000a7fe4ff */
[----:B------:R-:W-:Y:S01]  /*2ad20*/  STL [R1+0xc48], R11 ;  /* 0x000c480b01007387 */ /* 0x000fe20000100800 */
[----:B------:R-:W-:-:S03]  /*2ad30*/  IADD3 R29, P4, PT, R29, UR10, RZ ;  /* 0x0000000a1d1d7c10 */ /* 0x000fc6000ff9e0ff */
[----:B------:R-:W-:Y:S04]  /*2ad40*/  STL [R1+0xc10], R13 ;  /* 0x000c100d01007387 */ /* 0x000fe80000100800 */
[----:B------:R-:W-:Y:S04]  /*2ad50*/  STL [R1+0xc60], R12 ;  /* 0x000c600c01007387 */ /* 0x000fe80000100800 */
[----:B------:R-:W-:Y:S01]  /*2ad60*/  STL [R1+0xc14], R23 ;  /* 0x000c141701007387 */ /* 0x000fe20000100800 */
[----:B------:R-:W-:-:S03]  /*2ad70*/  IADD3.X R2, PT, PT, R2, UR6, RZ, P5, !PT ;  /* 0x0000000602027c10 */ /* 0x000fc6000affe4ff */
[----:B------:R-:W-:Y:S04]  /*2ad80*/  STL [R1+0xc5c], R22 ;  /* 0x000c5c1601007387 */ /* 0x000fe80000100800 */
[----:B------:R0:W-:Y:S04]  /*2ad90*/  STL [R1+0xc84], R29 ;  /* 0x000c841d01007387 */ /* 0x0001e80000100800 */
[----:B------:R-:W-:Y:S04]  /*2ada0*/  STL [R1+0xc24], R21 ;  /* 0x000c241501007387 */ /* 0x000fe80000100800 */
[----:B0-----:R-:W3:Y:S04]  /*2adb0*/  LDL.LU R29, [R1+0xc3c] ;  /* 0x000c3c00011d7983 */ /* 0x001ee80000300800 */
[----:B------:R0:W-:Y:S01]  /*2adc0*/  STL [R1+0xc28], R2 ;  /* 0x000c280201007387 */ /* 0x0001e20000100800 */
[----:B------:R-:W-:-:S03]  /*2add0*/  IADD3 R20, P5, PT, R20, UR10, RZ ;  /* 0x0000000a14147c10 */ /* 0x000fc6000ffbe0ff */
[----:B0-----:R-:W4:Y:S04]  /*2ade0*/  LDL.LU R2, [R1+0xc9c] ;  /* 0x000c9c0001027983 */ /* 0x001f280000300800 */
[----:B------:R-:W4:Y:S04]  /*2adf0*/  LDL.LU R4, [R1+0xc40] ;  /* 0x000c400001047983 */ /* 0x000f280000300800 */
[----:B------:R-:W4:Y:S04]  /*2ae00*/  LDL.LU R24, [R1+0xca4] ;  /* 0x000ca40001187983 */ /* 0x000f280000300800 */
[----:B------:R-:W-:Y:S04]  /*2ae10*/  STL [R1+0xc8c], R20 ;  /* 0x000c8c1401007387 */ /* 0x000fe80000100800 */
[----:B------:R-:W4:Y:S01]  /*2ae20*/  LDL.LU R25, [R1+0xc44] ;  /* 0x000c440001197983 */ /* 0x000f220000300800 */
[----:B------:R-:W-:-:S05]  /*2ae30*/  IADD3.X R28, PT, PT, R28, UR6, RZ, P6, !PT ;  /* 0x000000061c1c7c10 */ /* 0x000fca000b7fe4ff */
[----:B------:R0:W-:Y:S04]  /*2ae40*/  STL [R1+0xc2c], R28 ;  /* 0x000c2c1c01007387 */ /* 0x0001e80000100800 */
[----:B------:R-:W4:Y:S04]  /*2ae50*/  LDL.LU R26, [R1+0xcac] ;  /* 0x000cac00011a7983 */ /* 0x000f280000300800 */
[----:B------:R-:W4:Y:S04]  /*2ae60*/  LDL.LU R27, [R1+0xc54] ;  /* 0x000c5400011b7983 */ /* 0x000f280000300800 */
[----:B------:R-:W4:Y:S04]  /*2ae70*/  LDL.LU R14, [R1+0xcb4] ;  /* 0x000cb400010e7983 */ /* 0x000f280000300800 */
[----:B------:R-:W4:Y:S04]  /*2ae80*/  LDL.LU R15, [R1+0xc58] ;  /* 0x000c5800010f7983 */ /* 0x000f280000300800 */
[----:B0-----:R-:W4:Y:S04]  /*2ae90*/  LDL.LU R28, [R1+0xcbc] ;  /* 0x000cbc00011c7983 */ /* 0x001f280000300800 */
[----:B------:R-:W4:Y:S04]  /*2aea0*/  LDL.LU R16, [R1+0xc68] ;  /* 0x000c680001107983 */ /* 0x000f280000300800 */
[----:B------:R-:W4:Y:S04]  /*2aeb0*/  LDL.LU R17, [R1+0xcc4] ;  /* 0x000cc40001117983 */ /* 0x000f280000300800 */
[----:B------:R-:W4:Y:S01]  /*2aec0*/  LDL.LU R18, [R1+0xc6c] ;  /* 0x000c6c0001127983 */ /* 0x000f220000300800 */
[----:B--2---:R-:W-:-:S05]  /*2aed0*/  IADD3 R3, P6, PT, R3, UR10, RZ ;  /* 0x0000000a03037c10 */ /* 0x004fca000ffde0ff */
[----:B------:R0:W-:Y:S04]  /*2aee0*/  STL [R1+0xc94], R3 ;  /* 0x000c940301007387 */ /* 0x0001e80000100800 */
        /* <DEDUP_REMOVED lines=14> */
[----:B0-----:R-:W2:Y:S01]  /*2afd0*/  LDL.LU R3, [R1+0xd04] ;  /* 0x000d040001037983 */ /* 0x001ea20000300800 */
[----:B---3--:R-:W-:-:S05]  /*2afe0*/  IADD3.X R29, PT, PT, R29, UR6, RZ, P0, !PT ;  /* 0x000000061d1d7c10 */ /* 0x008fca00087fe4ff */
[----:B------:R0:W-:Y:S01]  /*2aff0*/  STL [R1+0xc3c], R29 ;  /* 0x000c3c1d01007387 */ /* 0x0001e20000100800 */
[----:B----4-:R-:W-:Y:S02]  /*2b000*/  IADD3 R2, P0, PT, R2, UR10, RZ ;  /* 0x0000000a02027c10 */ /* 0x010fe4000ff1e0ff */
[----:B------:R-:W-:Y:S02]  /*2b010*/  IADD3.X R4, PT, PT, R4, UR6, RZ, P1, !PT ;  /* 0x0000000604047c10 */ /* 0x000fe40008ffe4ff */
[----:B------:R-:W-:Y:S01]  /*2b020*/  IADD3 R24, P1, PT, R24, UR10, RZ ;  /* 0x0000000a18187c10 */ /* 0x000fe2000ff3e0ff */
[----:B0-----:R-:W3:Y:S01]  /*2b030*/  LDL.LU R29, [R1+0xca0] ;  /* 0x000ca000011d7983 */ /* 0x001ee20000300800 */
[----:B------:R-:W-:-:S03]  /*2b040*/  IADD3.X R25, PT, PT, R25, UR6, RZ, P2, !PT ;  /* 0x0000000619197c10 */ /* 0x000fc600097fe4ff */
[----:B------:R0:W-:Y:S01]  /*2b050*/  STL [R1+0xc9c], R2 ;  /* 0x000c9c0201007387 */ /* 0x0001e20000100800 */
[----:B------:R-:W-:Y:S02]  /*2b060*/  IADD3 R26, P2, PT, R26, UR10, RZ ;  /* 0x0000000a1a1a7c10 */ /* 0x000fe4000ff5e0ff */
[----:B------:R-:W-:Y:S01]  /*2b070*/  IADD3.X R27, PT, PT, R27, UR6, RZ, P3, !PT ;  /* 0x000000061b1b7c10 */ /* 0x000fe20009ffe4ff */
[----:B0-----:R-:W4:Y:S01]  /*2b080*/  LDL.LU R2, [R1+0xd00] ;  /* 0x000d000001027983 */ /* 0x001f220000300800 */
[----:B------:R-:W-:-:S03]  /*2b090*/  IADD3.X R15, PT, PT, R15, UR6, RZ, P4, !PT ;  /* 0x000000060f0f7c10 */ /* 0x000fc6000a7fe4ff */
[----:B------:R-:W-:Y:S04]  /*2b0a0*/  STL [R1+0xc40], R4 ;  /* 0x000c400401007387 */ /* 0x000fe80000100800 */
[----:B------:R-:W-:Y:S01]  /*2b0b0*/  STL [R1+0xca4], R24 ;  /* 0x000ca41801007387 */ /* 0x000fe20000100800 */
[----:B------:R-:W-:Y:S02]  /*2b0c0*/  IADD3 R14, P3, PT, R14, UR10, RZ ;  /* 0x0000000a0e0e7c10 */ /* 0x000fe4000ff7e0ff */
[----:B------:R-:W-:Y:S01]  /*2b0d0*/  IADD3 R28, P4, PT, R28, UR10, RZ ;  /* 0x0000000a1c1c7c10 */ /* 0x000fe2000ff9e0ff */
[----:B------:R-:W-:Y:S04]  /*2b0e0*/  STL [R1+0xc44], R25 ;  /* 0x000c441901007387 */ /* 0x000fe80000100800 */
[----:B------:R-:W-:Y:S04]  /*2b0f0*/  STL [R1+0xcac], R26 ;  /* 0x000cac1a01007387 */ /* 0x000fe80000100800 */
[----:B------:R-:W-:Y:S01]  /*2b100*/  STL [R1+0xc54], R27 ;  /* 0x000c541b01007387 */ /* 0x000fe20000100800 */
[----:B------:R-:W-:-:S03]  /*2b110*/  IADD3.X R16, PT, PT, R16, UR6, RZ, P5, !PT ;  /* 0x0000000610107c10 */ /* 0x000fc6000affe4ff */
[----:B------:R0:W-:Y:S01]  /*2b120*/  STL [R1+0xcbc], R28 ;  /* 0x000cbc1c01007387 */ /* 0x0001e20000100800 */
[----:B------:R-:W-:-:S03]  /*2b130*/  IADD3 R17, P5, PT, R17, UR10, RZ ;  /* 0x0000000a11117c10 */ /* 0x000fc6000ffbe0ff */
[----:B------:R1:W-:Y:S01]  /*2b140*/  STL [R1+0xcb4], R14 ;  /* 0x000cb40e01007387 */ /* 0x0003e20000100800 */
[----:B------:R-:W-:-:S03]  /*2b150*/  IADD3.X R18, PT, PT, R18, UR6, RZ, P6, !PT ;  /* 0x0000000612127c10 */ /* 0x000fc6000b7fe4ff */
[----:B0-----:R-:W4:Y:S04]  /*2b160*/  LDL.LU R28, [R1+0xca8] ;  /* 0x000ca800011c7983 */ /* 0x001f280000300800 */
[----:B------:R0:W-:Y:S04]  /*2b170*/  STL [R1+0xc58], R15 ;  /* 0x000c580f01007387 */ /* 0x0001e80000100800 */
[----:B------:R0:W-:Y:S04]  /*2b180*/  STL [R1+0xc68], R16 ;  /* 0x000c681001007387 */ /* 0x0001e80000100800 */
[----:B------:R0:W-:Y:S04]  /*2b190*/  STL [R1+0xcc4], R17 ;  /* 0x000cc41101007387 */ /* 0x0001e80000100800 */
[----:B------:R0:W-:Y:S01]  /*2b1a0*/  STL [R1+0xc6c], R18 ;  /* 0x000c6c1201007387 */ /* 0x0001e20000100800 */
[----:B-1----:R-:W1:Y:S01]  /*2b1b0*/  LDC R14, c[0x0][0x3ac] ;  /* 0x0000eb00ff0e7b82 */ /* 0x002e620000000800 */
[----:B--2---:R-:W-:-:S02]  /*2b1c0*/  IADD3 R19, P6, PT, R19, UR10, RZ ;  /* 0x0000000a13137c10 */ /* 0x004fc4000ffde0ff */
[----:B------:R-:W-:Y:S02]  /*2b1d0*/  IADD3.X R5, PT, PT, R5, UR6, RZ, P0, !PT ;  /* 0x0000000605057c10 */ /* 0x000fe400087fe4ff */
[----:B------:R-:W-:Y:S02]  /*2b1e0*/  IADD3 R6, P0, PT, R6, UR10, RZ ;  /* 0x0000000a06067c10 */ /* 0x000fe4000ff1e0ff */
[----:B------:R-:W-:Y:S02]  /*2b1f0*/  IADD3.X R7, PT, PT, R7, UR6, RZ, P1, !PT ;  /* 0x0000000607077c10 */ /* 0x000fe40008ffe4ff */
[----:B------:R-:W-:Y:S01]  /*2b200*/  IADD3 R8, P1, PT, R8, UR10, RZ ;  /* 0x0000000a08087c10 */ /* 0x000fe2000ff3e0ff */
[----:B------:R2:W-:Y:S01]  /*2b210*/  STL [R1+0xccc], R19 ;  /* 0x000ccc1301007387 */ /* 0x0005e20000100800 */
[----:B------:R-:W-:-:S03]  /*2b220*/  IADD3.X R9, PT, PT, R9, UR6, RZ, P2, !PT ;  /* 0x0000000609097c10 */ /* 0x000fc600097fe4ff */
[----:B------:R0:W-:Y:S01]  /*2b230*/  STL [R1+0xc70], R5 ;  /* 0x000c700501007387 */ /* 0x0001e20000100800 */
[----:B------:R-:W-:-:S03]  /*2b240*/  IADD3 R10, P2, PT, R10, UR10, RZ ;  /* 0x0000000a0a0a7c10 */ /* 0x000fc6000ff5e0ff */
        /* <DEDUP_REMOVED lines=10> */
[----:B------:R0:W-:Y:S04]  /*2b2f0*/  STL [R1+0xc80], R11 ;  /* 0x000c800b01007387 */ /* 0x0001e80000100800 */
[----:B------:R0:W-:Y:S01]  /*2b300*/  STL [R1+0xce8], R13 ;  /* 0x000ce80d01007387 */ /* 0x0001e20000100800 */
[----:B------:R-:W-:-:S03]  /*2b310*/  IADD3 R21, P5, PT, R21, UR10, RZ ;  /* 0x0000000a15157c10 */ /* 0x000fc6000ffbe0ff */
[----:B------:R0:W-:Y:S04]  /*2b320*/  STL [R1+0xc88], R12 ;  /* 0x000c880c01007387 */ /* 0x0001e80000100800 */
[----:B------:R0:W-:Y:S04]  /*2b330*/  STL [R1+0xd0c], R23 ;  /* 0x000d0c1701007387 */ /* 0x0001e80000100800 */
[----:B------:R0:W-:Y:S04]  /*2b340*/  STL [R1+0xc90], R22 ;  /* 0x000c901601007387 */ /* 0x0001e80000100800 */
[----:B------:R-:W4:Y:S04]  /*2b350*/  LDL.LU R4, [R1+0xcfc] ;  /* 0x000cfc0001047983 */ /* 0x000f280000300800 */
[----:B------:R0:W-:Y:S04]  /*2b360*/  STL [R1+0xd08], R21 ;  /* 0x000d081501007387 */ /* 0x0001e80000100800 */
[----:B------:R-:W4:Y:S01]  /*2b370*/  LDL.LU R24, [R1+0xcb0] ;  /* 0x000cb00001187983 */ /* 0x000f220000300800 */
[----:B------:R-:W-:-:S02]  /*2b380*/  IADD3.X R20, PT, PT, R20, UR6, RZ, P6, !PT ;  /* 0x0000000614147c10 */ /* 0x000fc4000b7fe4ff */
[----:B------:R-:W-:-:S03]  /*2b390*/  IADD3 R3, P6, PT, R3, UR10, RZ ;  /* 0x0000000a03037c10 */ /* 0x000fc6000ffde0ff */
[----:B------:R0:W-:Y:S04]  /*2b3a0*/  STL [R1+0xc98], R20 ;  /* 0x000c981401007387 */ /* 0x0001e80000100800 */
[----:B------:R0:W-:Y:S04]  /*2b3b0*/  STL [R1+0xd04], R3 ;  /* 0x000d040301007387 */ /* 0x0001e80000100800 */
[----:B------:R-:W4:Y:S04]  /*2b3c0*/  LDL.LU R25, [R1+0xcb8] ;  /* 0x000cb80001197983 */ /* 0x000f280000300800 */
[----:B------:R-:W4:Y:S01]  /*2b3d0*/  LDL.LU R26, [R1+0xcf4] ;  /* 0x000cf400011a7983 */ /* 0x000f220000300800 */
[----:B---3--:R-:W-:-:S05]  /*2b3e0*/  IADD3.X R29, PT, PT, R29, UR6, RZ, P0, !PT ;  /* 0x000000061d1d7c10 */ /* 0x008fca00087fe4ff */
[----:B------:R3:W-:Y:S04]  /*2b3f0*/  STL [R1+0xca0], R29 ;  /* 0x000ca01d01007387 */ /* 0x0007e80000100800 */
[----:B------:R-:W4:Y:S02]  /*2b400*/  LDL.LU R27, [R1+0xcc0] ;  /* 0x000cc000011b7983 */ /* 0x000f240000300800 */
[----:B----4-:R-:W-:-:S05]  /*2b410*/  IADD3 R2, P0, PT, R2, UR10, RZ ;  /* 0x0000000a02027c10 */ /* 0x010fca000ff1e0ff */
[----:B------:R4:W-:Y:S04]  /*2b420*/  STL [R1+0xd00], R2 ;  /* 0x000d000201007387 */ /* 0x0009e80000100800 */
[----:B0-----:R-:W4:Y:S04]  /*2b430*/  LDL.LU R15, [R1+0xb0c] ;  /* 0x000b0c00010f7983 */ /* 0x001f280000300800 */
[----:B------:R-:W4:Y:S04]  /*2b440*/  LDL.LU R16, [R1+0xcc8] ;  /* 0x000cc80001107983 */ /* 0x000f280000300800 */
[----:B------:R-:W4:Y:S04]  /*2b450*/  LDL.LU R17, [R1+0xb04] ;  /* 0x000b040001117983 */ /* 0x000f280000300800 */
[----:B------:R-:W4:Y:S04]  /*2b460*/  LDL.LU R18, [R1+0xcd0] ;  /* 0x000cd00001127983 */ /* 0x000f280000300800 */
[----:B--2---:R-:W2:Y:S04]  /*2b470*/  LDL.LU R19, [R1+0xafc] ;  /* 0x000afc0001137983 */ /* 0x004ea80000300800 */
[----:B------:R-:W2:Y:S04]  /*2b480*/  LDL.LU R5, [R1+0xaf4] ;  /* 0x000af40001057983 */ /* 0x000ea80000300800 */
[----:B------:R-:W2:Y:S04]  /*2b490*/  LDL.LU R6, [R1+0xce4] ;  /* 0x000ce40001067983 */ /* 0x000ea80000300800 */
[----:B------:R-:W2:Y:S01]  /*2b4a0*/  LDL.LU R7, [R1+0xaec] ;  /* 0x000aec0001077983 */ /* 0x000ea20000300800 */
[----:B------:R-:W-:-:S05]  /*2b4b0*/  IADD3.X R28, PT, PT, R28, UR6, RZ, P1, !PT ;  /* 0x000000061c1c7c10 */ /* 0x000fca0008ffe4ff */
        /* <DEDUP_REMOVED lines=12> */
[----:B---3--:R-:W3:Y:S04]  /*2b580*/  LDL.LU R29, [R1+0xabc] ;  /* 0x000abc00011d7983 */ /* 0x008ee80000300800 */
[----:B----4-:R-:W4:Y:S04]  /*2b590*/  LDL.LU R2, [R1+0xae8] ;  /* 0x000ae80001027983 */ /* 0x010f280000300800 */
[----:B0-----:R-:W2:Y:S01]  /*2b5a0*/  LDL.LU R28, [R1+0xab4] ;  /* 0x000ab400011c7983 */ /* 0x001ea20000300800 */
[----:B------:R-:W-:-:S02]  /*2b5b0*/  IADD3 R4, P1, PT, R4, UR10, RZ ;  /* 0x0000000a04047c10 */ /* 0x000fc4000ff3e0ff */
[----:B------:R-:W-:Y:S02]  /*2b5c0*/  IADD3.X R24, PT, PT, R24, UR6, RZ, P2, !PT ;  /* 0x0000000618187c10 */ /* 0x000fe400097fe4ff */
[----:B------:R-:W-:-:S05]  /*2b5d0*/  IADD3 R0, P2, PT, R0, UR10, RZ ;  /* 0x0000000a00007c10 */ /* 0x000fca000ff5e0ff */
[----:B------:R0:W-:Y:S04]  /*2b5e0*/  STL [R1+0xcf8], R0 ;  /* 0x000cf80001007387 */ /* 0x0001e80000100800 */
[----:B------:R-:W-:Y:S04]  /*2b5f0*/  STL [R1+0xcfc], R4 ;  /* 0x000cfc0401007387 */ /* 0x000fe80000100800 */
[----:B0-----:R-:W2:Y:S01]  /*2b600*/  LDL.LU R0, [R1+0xf64] ;  /* 0x000f640001007983 */ /* 0x001ea20000300800 */
[----:B-1----:R-:W-:Y:S01]  /*2b610*/  IMAD.SHL.U32 R14, R14, 0x80, RZ ;  /* 0x000000800e0e7824 */ /* 0x002fe200078e00ff */
[----:B------:R-:W-:-:S03]  /*2b620*/  IADD3.X R25, PT, PT, R25, UR6, RZ, P3, !PT ;  /* 0x0000000619197c10 */ /* 0x000fc60009ffe4ff */
[----:B------:R-:W-:Y:S01]  /*2b630*/  IMAD.SHL.U32 R14, R14, 0x2, RZ ;  /* 0x000000020e0e7824 */ /* 0x000fe200078e00ff */
[----:B------:R-:W-:Y:S01]  /*2b640*/  IADD3 R26, P3, PT, R26, UR10, RZ ;  /* 0x0000000a1a1a7c10 */ /* 0x000fe2000ff7e0ff */
[----:B------:R-:W-:Y:S04]  /*2b650*/  STL [R1+0xcb0], R24 ;  /* 0x000cb01801007387 */ /* 0x000fe80000100800 */
[----:B------:R-:W-:Y:S04]  /*2b660*/  STL [R1+0xcb8], R25 ;  /* 0x000cb81901007387 */ /* 0x000fe80000100800 */
[----:B------:R-:W-:Y:S01]  /*2b670*/  STL [R1+0xcf4], R26 ;  /* 0x000cf41a01007387 */ /* 0x000fe20000100800 */
[----:B------:R-:W-:-:S05]  /*2b680*/  IADD3.X R27, PT, PT, R27, UR6, RZ, P4, !PT ;  /* 0x000000061b1b7c10 */ /* 0x000fca000a7fe4ff */
[----:B------:R-:W-:Y:S01]  /*2b690*/  STL [R1+0xcc0], R27 ;  /* 0x000cc01b01007387 */ /* 0x000fe20000100800 */
[-C--:B------:R-:W-:Y:S02]  /*2b6a0*/  IADD3 R15, P4, PT, R15, R14.reuse, RZ ;  /* 0x0000000e0f0f7210 */ /* 0x080fe40007f9e0ff */
[----:B------:R-:W-:Y:S02]  /*2b6b0*/  IADD3.X R16, PT, PT, R16, UR6, RZ, P5, !PT ;  /* 0x0000000610107c10 */ /* 0x000fe4000affe4ff */
[----:B------:R-:W-:Y:S02]  /*2b6c0*/  IADD3 R17, P5, PT, R17, R14, RZ ;  /* 0x0000000e11117210 */ /* 0x000fe40007fbe0ff */
[----:B------:R-:W-:Y:S01]  /*2b6d0*/  IADD3.X R18, PT, PT, R18, UR6, RZ, P6, !PT ;  /* 0x0000000612127c10 */ /* 0x000fe2000b7fe4ff */
[----:B------:R-:W-:Y:S04]  /*2b6e0*/  STL [R1+0xb0c], R15 ;  /* 0x000b0c0f01007387 */ /* 0x000fe80000100800 */
[----:B------:R-:W-:Y:S04]  /*2b6f0*/  STL [R1+0xcc8], R16 ;  /* 0x000cc81001007387 */ /* 0x000fe80000100800 */
[----:B------:R-:W-:Y:S01]  /*2b700*/  STL [R1+0xb04], R17 ;  /* 0x000b041101007387 */ /* 0x000fe20000100800 */
[----:B--2---:R-:W-:-:S05]  /*2b710*/  IADD3.X R0, PT, PT, R0, UR6, RZ, P0, !PT ;  /* 0x0000000600007c10 */ /* 0x004fca00087fe4ff */
[----:B------:R0:W-:Y:S04]  /*2b720*/  STL [R1+0xcd8], R0 ;  /* 0x000cd80001007387 */ /* 0x0001e80000100800 */
[----:B------:R-:W-:Y:S04]  /*2b730*/  STL [R1+0xcd0], R18 ;  /* 0x000cd01201007387 */ /* 0x000fe80000100800 */
[----:B0-----:R-:W2:Y:S01]  /*2b740*/  LDL.LU R0, [R1+0xf60] ;  /* 0x000f600001007983 */ /* 0x001ea20000300800 */
[-C--:B------:R-:W-:Y:S02]  /*2b750*/  IADD3 R19, P6, PT, R19, R14.reuse, RZ ;  /* 0x0000000e13137210 */ /* 0x080fe40007fde0ff */
[----:B------:R-:W-:-:S02]  /*2b760*/  IADD3 R5, P0, PT, R5, R14, RZ ;  /* 0x0000000e05057210 */ /* 0x000fc40007f1e0ff */
[----:B------:R-:W-:Y:S02]  /*2b770*/  IADD3.X R6, PT, PT, R6, UR6, RZ, P1, !PT ;  /* 0x0000000606067c10 */ /* 0x000fe40008ffe4ff */
[-C--:B------:R-:W-:Y:S02]  /*2b780*/  IADD3 R7, P1, PT, R7, R14.reuse, RZ ;  /* 0x0000000e07077210 */ /* 0x080fe40007f3e0ff */
[----:B------:R-:W-:Y:S01]  /*2b790*/  IADD3.X R8, PT, PT, R8, UR6, RZ, P2, !PT ;  /* 0x0000000608087c10 */ /* 0x000fe200097fe4ff */
[----:B------:R-:W-:Y:S01]  /*2b7a0*/  STL [R1+0xafc], R19 ;  /* 0x000afc1301007387 */ /* 0x000fe20000100800 */
[----:B------:R-:W-:-:S03]  /*2b7b0*/  IADD3 R9, P2, PT, R9, R14, RZ ;  /* 0x0000000e09097210 */ /* 0x000fc60007f5e0ff */
[----:B------:R-:W-:Y:S01]  /*2b7c0*/  STL [R1+0xaf4], R5 ;  /* 0x000af40501007387 */ /* 0x000fe20000100800 */
[----:B------:R-:W-:-:S03]  /*2b7d0*/  IADD3.X R10, PT, PT, R10, UR6, RZ, P3, !PT ;  /* 0x000000060a0a7c10 */ /* 0x000fc60009ffe4ff */
[----:B------:R-:W-:Y:S01]  /*2b7e0*/  STL [R1+0xce4], R6 ;  /* 0x000ce40601007387 */ /* 0x000fe20000100800 */
[----:B------:R-:W-:-:S03]  /*2b7f0*/  IADD3 R11, P3, PT, R11, R14, RZ ;  /* 0x0000000e0b0b7210 */ /* 0x000fc60007f7e0ff */
[----:B------:R-:W-:Y:S04]  /*2b800*/  STL [R1+0xaec], R7 ;  /* 0x000aec0701007387 */ /* 0x000fe80000100800 */
[----:B------:R-:W-:Y:S04]  /*2b810*/  STL [R1+0xce0], R8 ;  /* 0x000ce00801007387 */ /* 0x000fe80000100800 */
[----:B------:R-:W-:Y:S04]  /*2b820*/  STL [R1+0xae4], R9 ;  /* 0x000ae40901007387 */ /* 0x000fe80000100800 */
[----:B------:R-:W-:Y:S04]  /*2b830*/  STL [R1+0xcf0], R10 ;  /* 0x000cf00a01007387 */ /* 0x000fe80000100800 */
[----:B------:R-:W-:Y:S01]  /*2b840*/  STL [R1+0xadc], R11 ;  /* 0x000adc0b01007387 */ /* 0x000fe20000100800 */
[--C-:B--2---:R-:W-:Y:S01]  /*2b850*/  IMAD.X R13, R13, 0x1, R0.reuse, P4 ;  /* 0x000000010d0d7824 */ /* 0x104fe200020e0600 */
[-C--:B------:R-:W-:Y:S01]  /*2b860*/  IADD3 R12, P4, PT, R12, R14.reuse, RZ ;  /* 0x0000000e0c0c7210 */ /* 0x080fe20007f9e0ff */
[--C-:B------:R-:W-:Y:S01]  /*2b870*/  IMAD.X R23, R23, 0x1, R0.reuse, P5 ;  /* 0x0000000117177824 */ /* 0x100fe200028e0600 */
[-C--:B------:R-:W-:Y:S01]  /*2b880*/  IADD3 R22, P5, PT, R22, R14.reuse, RZ ;  /* 0x0000000e16167210 */ /* 0x080fe20007fbe0ff */
[----:B------:R-:W-:Y:S01]  /*2b890*/  IMAD.X R21, R21, 0x1, R0, P6 ;  /* 0x0000000115157824 */ /* 0x000fe200030e0600 */
[----:B------:R-:W-:Y:S01]  /*2b8a0*/  STL [R1+0xb08], R13 ;  /* 0x000b080d01007387 */ /* 0x000fe20000100800 */
[----:B------:R-:W-:-:S03]  /*2b8b0*/  IADD3 R20, P6, PT, R20, R14, RZ ;  /* 0x0000000e14147210 */ /* 0x000fc60007fde0ff */
[----:B------:R-:W-:Y:S01]  /*2b8c0*/  STL [R1+0xad4], R12 ;  /* 0x000ad40c01007387 */ /* 0x000fe20000100800 */
[----:B------:R-:W-:-:S03]  /*2b8d0*/  IMAD.X R3, R3, 0x1, R0, P0 ;  /* 0x0000000103037824 */ /* 0x000fc600000e0600 */
[----:B------:R-:W-:Y:S04]  /*2b8e0*/  STL [R1+0xb00], R23 ;  /* 0x000b001701007387 */ /* 0x000fe80000100800 */
[----:B------:R-:W-:Y:S01]  /*2b8f0*/  STL [R1+0xacc], R22 ;  /* 0x000acc1601007387 */ /* 0x000fe20000100800 */
[----:B---3--:R-:W-:-:S03]  /*2b900*/  IADD3 R29, P0, PT, R29, R14, RZ ;  /* 0x0000000e1d1d7210 */ /* 0x008fc60007f1e0ff */
[----:B------:R-:W-:Y:S01]  /*2b910*/  STL [R1+0xaf8], R21 ;  /* 0x000af81501007387 */ /* 0x000fe20000100800 */
[----:B----4-:R-:W-:-:S03]  /*2b920*/  IMAD.X R2, R2, 0x1, R0, P1 ;  /* 0x0000000102027824 */ /* 0x010fc600008e0600 */
[----:B------:R-:W-:Y:S04]  /*2b930*/  STL [R1+0xac4], R20 ;  /* 0x000ac41401007387 */ /* 0x000fe80000100800 */
[----:B------:R-:W-:Y:S04]  /*2b940*/  STL [R1+0xaf0], R3 ;  /* 0x000af00301007387 */ /* 0x000fe80000100800 */
[----:B------:R0:W-:Y:S01]  /*2b950*/  STL [R1+0xf5c], R14 ;  /* 0x000f5c0e01007387 */ /* 0x0001e20000100800 */
[----:B------:R-:W-:-:S03]  /*2b960*/  IADD3 R28, P1, PT, R28, R14, RZ ;  /* 0x0000000e1c1c7210 */ /* 0x000fc60007f3e0ff */
[----:B------:R-:W-:Y:S04]  /*2b970*/  STL [R1+0xabc], R29 ;  /* 0x000abc1d01007387 */ /* 0x000fe80000100800 */
[----:B0-----:R-:W2:Y:S04]  /*2b980*/  LDL.LU R14, [R1+0xae0] ;  /* 0x000ae000010e7983 */ /* 0x001ea80000300800 */
[----:B------:R-:W-:Y:S04]  /*2b990*/  STL [R1+0xae8], R2 ;  /* 0x000ae80201007387 */ /* 0x000fe80000100800 */
[----:B------:R-:W3:Y:S04]  /*2b9a0*/  LDL.LU R4, [R1+0xad0] ;  /* 0x000ad00001047983 */ /* 0x000ee80000300800 */
[----:B------:R-:W-:Y:S04]  /*2b9b0*/  STL [R1+0xab4], R28 ;  /* 0x000ab41c01007387 */ /* 0x000fe80000100800 */
[----:B---3--:R0:W-:Y:S04]  /*2b9c0*/  STL [R1+0xf50], R4 ;  /* 0x000f500401007387 */ /* 0x0081e80000100800 */
[----:B0-----:R-:W3:Y:S04]  /*2b9d0*/  LDL.LU R4, [R1+0xaa4] ;  /* 0x000aa40001047983 */ /* 0x001ee80000300800 */
[----:B---3--:R0:W-:Y:S04]  /*2b9e0*/  STL [R1+0xf54], R4 ;  /* 0x000f540401007387 */ /* 0x0081e80000100800 */
[----:B0-----:R-:W3:Y:S01]  /*2b9f0*/  LDL.LU R4, [R1+0xad8] ;  /* 0x000ad80001047983 */ /* 0x001ee20000300800 */
[----:B--2---:R-:W-:-:S03]  /*2ba00*/  IMAD.X R14, R14, 0x1, R0, P2 ;  /* 0x000000010e0e7824 */ /* 0x004fc600010e0600 */
[----:B---3--:R0:W-:Y:S04]  /*2ba10*/  STL [R1+0xf58], R4 ;  /* 0x000f580401007387 */ /* 0x0081e80000100800 */
[----:B0-----:R-:W2:Y:S04]  /*2ba20*/  LDL.LU R4, [R1+0xaac] ;  /* 0x000aac0001047983 */ /* 0x001ea80000300800 */
        /* <DEDUP_REMOVED lines=26> */
[----:B------:R0:W-:Y:S04]  /*2bbd0*/  STL [R1+0xae0], R14 ;  /* 0x000ae00e01007387 */ /* 0x0001e80000100800 */
[----:B0-----:R-:W2:Y:S02]  /*2bbe0*/  LDL.LU R14, [R1+0xf5c] ;  /* 0x000f5c00010e7983 */ /* 0x001ea40000300800 */
[----:B--2---:R-:W-:-:S05]  /*2bbf0*/  IADD3 R4, P2, PT, R4, R14, RZ ;  /* 0x0000000e04047210 */ /* 0x004fca0007f5e0ff */
[----:B------:R0:W-:Y:S04]  /*2bc00*/  STL [R1+0xaac], R4 ;  /* 0x000aac0401007387 */ /* 0x0001e80000100800 */
[----:B0-----:R-:W2:Y:S02]  /*2bc10*/  LDL.LU R4, [R1+0xf58] ;  /* 0x000f580001047983 */ /* 0x001ea40000300800 */
[----:B--2---:R-:W-:-:S05]  /*2bc20*/  IMAD.X R4, R4, 0x1, R0, P3 ;  /* 0x0000000104047824 */ /* 0x004fca00018e0600 */
[----:B------:R0:W-:Y:S04]  /*2bc30*/  STL [R1+0xad8], R4 ;  /* 0x000ad80401007387 */ /* 0x0001e80000100800 */
[----:B0-----:R-:W2:Y:S02]  /*2bc40*/  LDL.LU R4, [R1+0xf54] ;  /* 0x000f540001047983 */ /* 0x001ea40000300800 */
[----:B--2---:R-:W-:-:S05]  /*2bc50*/  IADD3 R4, P3, PT, R4, R14, RZ ;  /* 0x0000000e04047210 */ /* 0x004fca0007f7e0ff */
[----:B------:R0:W-:Y:S04]  /*2bc60*/  STL [R1+0xaa4], R4 ;  /* 0x000aa40401007387 */ /* 0x0001e80000100800 */
[----:B0-----:R-:W2:Y:S01]  /*2bc70*/  LDL.LU R4, [R1+0xf50] ;  /* 0x000f500001047983 */ /* 0x001ea20000300800 */
[--C-:B----4-:R-:W-:Y:S01]  /*2bc80*/  IMAD.X R25, R25, 0x1, R0.reuse, P5 ;  /* 0x0000000119197824 */ /* 0x110fe200028e0600 */
[-C--:B------:R-:W-:Y:S01]  /*2bc90*/  IADD3 R26, P5, PT, R26, R14.reuse, RZ ;  /* 0x0000000e1a1a7210 */ /* 0x080fe20007fbe0ff */
[--C-:B------:R-:W-:Y:S01]  /*2bca0*/  IMAD.X R27, R27, 0x1, R0.reuse, P6 ;  /* 0x000000011b1b7824 */ /* 0x100fe200030e0600 */
        /* <DEDUP_REMOVED lines=18> */
[----:B------:R-:W-:Y:S01]  /*2bdd0*/  IADD3 R2, P2, PT, R2, R14, RZ ;  /* 0x0000000e02027210 */ /* 0x000fe20007f5e0ff */
[----:B------:R-:W-:-:S02]  /*2bde0*/  IMAD.X R28, R28, 0x1, R0, P3 ;  /* 0x000000011c1c7824 */ /* 0x000fc400018e0600 */
[----:B--2---:R-:W-:Y:S01]  /*2bdf0*/  IMAD.X R4, R4, 0x1, R0, P4 ;  /* 0x0000000104047824 */ /* 0x004fe200020e0600 */
[----:B---3--:R-:W-:-:S04]  /*2be00*/  IADD3 R24, P4, PT, R24, R14, RZ ;  /* 0x0000000e18187210 */ /* 0x008fc80007f9e0ff */
        /* <DEDUP_REMOVED lines=10> */
[----:B------:R-:W-:-:S03]  /*2beb0*/  IMAD.X R9, R9, 0x1, R0, P4 ;  /* 0x0000000109097824 */ /* 0x000fc600020e0600 */
[----:B------:R-:W-:Y:S01]  /*2bec0*/  STL [R1+0xaa8], R5 ;  /* 0x000aa80501007387 */ /* 0x000fe20000100800 */
[----:B------:R-:W-:-:S03]  /*2bed0*/  IADD3 R10, P4, PT, R10, R14, RZ ;  /* 0x0000000e0a0a7210 */ /* 0x000fc60007f9e0ff */
        /* <DEDUP_REMOVED lines=23> */
[----:B--2---:R-:W-:-:S03]  /*2c050*/  IADD3 R0, P3, PT, R0, R14, RZ ;  /* 0x0000000e00007210 */ /* 0x004fc60007f7e0ff */
        /* <DEDUP_REMOVED lines=30> */
[----:B--2---:R-:W-:-:S05]  /*2c240*/  IMAD.X R4, R4, 0x1, R0, P4 ;  /* 0x0000000104047824 */ /* 0x004fca00020e0600 */
[----:B------:R0:W-:Y:S04]  /*2c250*/  STL [R1+0xa60], R4 ;  /* 0x000a600401007387 */ /* 0x0001e80000100800 */
[----:B0-----:R-:W2:Y:S02]  /*2c260*/  LDL.LU R4, [R1+0xf48] ;  /* 0x000f480001047983 */ /* 0x001ea40000300800 */
[----:B--2---:R-:W-:-:S05]  /*2c270*/  IADD3 R4, P4, PT, R4, R14, RZ ;  /* 0x0000000e04047210 */ /* 0x004fca0007f9e0ff */
[----:B------:R0:W-:Y:S04]  /*2c280*/  STL [R1+0xa2c], R4 ;  /* 0x000a2c0401007387 */ /* 0x0001e80000100800 */
[----:B0-----:R-:W2:Y:S02]  /*2c290*/  LDL.LU R4, [R1+0xf44] ;  /* 0x000f440001047983 */ /* 0x001ea40000300800 */
[----:B--2---:R-:W-:-:S05]  /*2c2a0*/  IMAD.X R4, R4, 0x1, R0, P5 ;  /* 0x0000000104047824 */ /* 0x004fca00028e0600 */
[----:B------:R0:W-:Y:S04]  /*2c2b0*/  STL [R1+0xa58], R4 ;  /* 0x000a580401007387 */ /* 0x0001e80000100800 */
[----:B0-----:R-:W2:Y:S01]  /*2c2c0*/  LDL.LU R4, [R1+0xf40] ;  /* 0x000f400001047983 */ /* 0x001ea20000300800 */
[--C-:B---3--:R-:W-:Y:S01]  /*2c2d0*/  IMAD.X R24, R24, 0x1, R0.reuse, P6 ;  /* 0x0000000118187824 */ /* 0x108fe200030e0600 */
[-C--:B----4-:R-:W-:Y:S01]  /*2c2e0*/  IADD3 R25, P6, PT, R25, R14.reuse, RZ ;  /* 0x0000000e19197210 */ /* 0x090fe20007fde0ff */
        /* <DEDUP_REMOVED lines=20> */
[----:B------:R-:W-:Y:S01]  /*2c430*/  IMAD.X R2, R2, 0x1, R0, P4 ;  /* 0x0000000102027824 */ /* 0x000fe200020e0600 */
[----:B------:R-:W-:-:S02]  /*2c440*/  IADD3 R28, P4, PT, R28, R14, RZ ;  /* 0x0000000e1c1c7210 */ /* 0x000fc40007f9e0ff */
[----:B--2---:R-:W-:-:S05]  /*2c450*/  IADD3 R4, P5, PT, R4, R14, RZ ;  /* 0x0000000e04047210 */ /* 0x004fca0007fbe0ff */
        /* <DEDUP_REMOVED lines=1337> */
[----:B0-----:R-:W2:Y:S04]  /*317f0*/  LDL.LU R11, [R1+0x36c] ;  /* 0x00036c00010b7983 */ /* 0x001ea80000300800 */
[----:B------:R-:W-:Y:S04]  /*31800*/  STL [R1+0x3a8], R29 ;  /* 0x0003a81d01007387 */ /* 0x000fe80000100800 */
[----:B------:R-:W3:Y:S01]  /*31810*/  LDL.LU R4, [R1+0x35c] ;  /* 0x00035c0001047983 */ /* 0x000ee20000300800 */
[----:B------:R-:W-:Y:S01]  /*31820*/  IADD3 R2, P2, PT, R2, R14, RZ ;  /* 0x0000000e02027210 */ /* 0x000fe20007f5e0ff */
[----:B------:R-:W-:-:S04]  /*31830*/  IMAD.X R28, R28, 0x1, R0, P3 ;  /* 0x000000011c1c7824 */ /* 0x000fc800018e0600 */
[----:B------:R-:W-:Y:S04]  /*31840*/  STL [R1+0x374], R2 ;  /* 0x0003740201007387 */ /* 0x000fe80000100800 */
[----:B---3--:R0:W-:Y:S04]  /*31850*/  STL [R1+0xe64], R4 ;  /* 0x000e640401007387 */ /* 0x0081e80000100800 */
[----:B------:R-:W-:Y:S04]  /*31860*/  STL [R1+0x3a0], R28 ;  /* 0x0003a01c01007387 */ /* 0x000fe80000100800 */
        /* <DEDUP_REMOVED lines=31> */
[----:B------:R0:W-:Y:S04]  /*31a60*/  STL [R1+0x36c], R11 ;  /* 0x00036c0b01007387 */ /* 0x0001e80000100800 */
[----:B0-----:R-:W3:Y:S01]  /*31a70*/  LDL.LU R11, [R1+0xc64] ;  /* 0x000c6400010b7983 */ /* 0x001ee20000300800 */
        /* <DEDUP_REMOVED lines=20> */
[----:B--2---:R-:W-:-:S05]  /*31bc0*/  IADD3 R4, P5, PT, R4, R14, RZ ;  /* 0x0000000e04047210 */ /* 0x004fca0007fbe0ff */
[----:B------:R0:W-:Y:S04]  /*31bd0*/  STL [R1+0x35c], R4 ;  /* 0x00035c0401007387 */ /* 0x0001e80000100800 */
[----:B0-----:R0:W5:Y:S04]  /*31be0*/  LDL.LU R4, [R1+0xe60] ;  /* 0x000e600001047983 */ /* 0x0011680000300800 */
[----:B------:R1:W-:Y:S04]  /*31bf0*/  STL [R1+0x388], R5 ;  /* 0x0003880501007387 */ /* 0x0003e80000100800 */
[----:B-1----:R0:W5:Y:S04]  /*31c00*/  LDL.LU R5, [R1+0xe5c] ;  /* 0x000e5c0001057983 */ /* 0x0021680000300800 */
        /* <DEDUP_REMOVED lines=19> */
[----:B-1----:R-:W2:Y:S01]  /*31d40*/  LDL.LU R28, [R1+0xe34] ;  /* 0x000e3400011c7983 */ /* 0x002ea20000300800 */
[-C--:B------:R-:W-:Y:S01]  /*31d50*/  IADD3 R24, P4, PT, R24, R14.reuse, RZ ;  /* 0x0000000e18187210 */ /* 0x080fe20007f9e0ff */
[--C-:B------:R-:W-:Y:S01]  /*31d60*/  IMAD.X R25, R25, 0x1, R0.reuse, P5 ;  /* 0x0000000119197824 */ /* 0x100fe200028e0600 */
[-C--:B------:R-:W-:Y:S01]  /*31d70*/  IADD3 R26, P5, PT, R26, R14.reuse, RZ ;  /* 0x0000000e1a1a7210 */ /* 0x080fe20007fbe0ff */
[--C-:B------:R-:W-:Y:S01]  /*31d80*/  IMAD.X R27, R27, 0x1, R0.reuse, P6 ;  /* 0x000000011b1b7824 */ /* 0x100fe200030e0600 */
[----:B------:R-:W-:Y:S01]  /*31d90*/  IADD3 R15, P6, PT, R15, R14, RZ ;  /* 0x0000000e0f0f7210 */ /* 0x000fe20007fde0ff */
[----:B------:R-:W-:Y:S01]  /*31da0*/  STL [R1+0x32c], R24 ;  /* 0x00032c1801007387 */ /* 0x000fe20000100800 */
[----:B------:R-:W-:-:S03]  /*31db0*/  IMAD.X R16, R16, 0x1, R0, P0 ;  /* 0x0000000110107824 */ /* 0x000fc600000e0600 */
[----:B------:R-:W-:Y:S01]  /*31dc0*/  STL [R1+0x358], R25 ;  /* 0x0003581901007387 */ /* 0x000fe20000100800 */
[----:B------:R-:W-:-:S03]  /*31dd0*/  IADD3 R17, P0, PT, R17, R14, RZ ;  /* 0x0000000e11117210 */ /* 0x000fc60007f1e0ff */
[----:B------:R-:W-:Y:S01]  /*31de0*/  STL [R1+0x324], R26 ;  /* 0x0003241a01007387 */ /* 0x000fe20000100800 */
[----:B------:R-:W-:-:S03]  /*31df0*/  IMAD.X R18, R18, 0x1, R0, P1 ;  /* 0x0000000112127824 */ /* 0x000fc600008e0600 */
[----:B------:R-:W-:Y:S01]  /*31e00*/  STL [R1+0x350], R27 ;  /* 0x0003501b01007387 */ /* 0x000fe20000100800 */
[----:B------:R-:W-:-:S03]  /*31e10*/  IMAD.X R19, R19, 0x1, R0, P2 ;  /* 0x0000000113137824 */ /* 0x000fc600010e0600 */
[----:B------:R-:W-:Y:S01]  /*31e20*/  STL [R1+0x31c], R15 ;  /* 0x00031c0f01007387 */ /* 0x000fe20000100800 */
[----:B------:R-:W-:-:S03]  /*31e30*/  IADD3 R6, P1, PT, R6, UR10, RZ ;  /* 0x0000000a06067c10 */ /* 0x000fc6000ff3e0ff */
[----:B------:R-:W-:Y:S01]  /*31e40*/  STL [R1+0x348], R16 ;  /* 0x0003481001007387 */ /* 0x000fe20000100800 */
[----:B------:R-:W-:-:S03]  /*31e50*/  IMAD.X R7, R7, 0x1, R0, P3 ;  /* 0x0000000107077824 */ /* 0x000fc600018e0600 */
[----:B------:R-:W-:Y:S01]  /*31e60*/  STL [R1+0x314], R17 ;  /* 0x0003141101007387 */ /* 0x000fe20000100800 */
[----:B------:R-:W-:-:S03]  /*31e70*/  IMAD.X R8, R8, 0x1, R0, P4 ;  /* 0x0000000108087824 */ /* 0x000fc600020e0600 */
[----:B------:R-:W-:Y:S04]  /*31e80*/  STL [R1+0x340], R18 ;  /* 0x0003401201007387 */ /* 0x000fe80000100800 */
[----:B------:R-:W-:Y:S04]  /*31e90*/  STL [R1+0x338], R19 ;  /* 0x0003381301007387 */ /* 0x000fe80000100800 */
[----:B------:R-:W-:Y:S04]  /*31ea0*/  STL [R1+0xc7c], R6 ;  /* 0x000c7c0601007387 */ /* 0x000fe80000100800 */
[----:B------:R-:W-:Y:S04]  /*31eb0*/  STL [R1+0x330], R7 ;  /* 0x0003300701007387 */ /* 0x000fe80000100800 */
[----:B------:R-:W-:Y:S01]  /*31ec0*/  STL [R1+0x328], R8 ;  /* 0x0003280801007387 */ /* 0x000fe20000100800 */
[----:B------:R-:W-:-:S02]  /*31ed0*/  IMAD.X R9, R9, 0x1, R0, P5 ;  /* 0x0000000109097824 */ /* 0x000fc400028e0600 */
[----:B------:R-:W-:Y:S01]  /*31ee0*/  IMAD.X R10, R10, 0x1, R0, P6 ;  /* 0x000000010a0a7824 */ /* 0x000fe200030e0600 */
[----:B------:R-:W-:Y:S01]  /*31ef0*/  IADD3.X R11, PT, PT, R11, UR6, RZ, P1, !PT ;  /* 0x000000060b0b7c10 */ /* 0x000fe20008ffe4ff */
[----:B------:R-:W-:-:S04]  /*31f00*/  UIADD3 UR4, UPT, UPT, UR4, 0x1, URZ ;  /* 0x0000000104047890 */ /* 0x000fc8000fffe0ff */
[----:B------:R-:W-:Y:S01]  /*31f10*/  UISETP.NE.U32.AND UP0, UPT, UR4, UR7, UPT ;  /* 0x000000070400728c */ /* 0x000fe2000bf05070 */
[----:B--2---:R-:W-:-:S05]  /*31f20*/  IMAD.X R28, R28, 0x1, R0, P0 ;  /* 0x000000011c1c7824 */ /* 0x004fca00000e0600 */
[----:B------:R1:W-:Y:S02]  /*31f30*/  STL [R1+0x310], R28 ;  /* 0x0003101c01007387 */ /* 0x0003e40000100800 */
[----:B-1----:R-:W1:Y:S02]  /*31f40*/  S2R R28, SR_TID.X ;  /* 0x00000000001c7919 */ /* 0x002e640000002100 */
[----:B------:R0:W-:Y:S04]  /*31f50*/  STL [R1+0x320], R9 ;  /* 0x0003200901007387 */ /* 0x0001e80000100800 */
[----:B------:R0:W-:Y:S04]  /*31f60*/  STL [R1+0x318], R10 ;  /* 0x0003180a01007387 */ /* 0x0001e80000100800 */
[----:B------:R0:W-:Y:S01]  /*31f70*/  STL [R1+0xc64], R11 ;  /* 0x000c640b01007387 */ /* 0x0001e20000100800 */
[----:B-1----:R-:W-:-:S05]  /*31f80*/  LOP3.LUT R28, R28, 0x3f, RZ, 0xc0, !PT ;  /* 0x0000003f1c1c7812 */ /* 0x002fca00078ec0ff */
[----:B------:R-:W-:Y:S01]  /*31f90*/  IMAD.SHL.U32 R28, R28, 0x2, RZ ;  /* 0x000000021c1c7824 */ /* 0x000fe200078e00ff */
[----:B0-----:R-:W-:Y:S06]  /*31fa0*/  BRA.U UP0, `(.L_x_2) ;  /* 0xfffffe1500687547 */ /* 0x001fec000b83ffff */
[----:B------:R-:W2:Y:S04]  /*31fb0*/  LDL.LU R7, [R1+0x1bc] ;  /* 0x0001bc0001077983 */ /* 0x000ea80000300800 */
[----:B--2---:R0:W-:Y:S04]  /*31fc0*/  STL [R1+0xe80], R7 ;  /* 0x000e800701007387 */ /* 0x0041e80000100800 */
[----:B0-----:R-:W2:Y:S04]  /*31fd0*/  LDL.LU R7, [R1+0x1f0] ;  /* 0x0001f00001077983 */ /* 0x001ea80000300800 */
        /* <DEDUP_REMOVED lines=13> */
[----:B------:R-:W2:Y:S01]  /*320b0*/  LDL.LU R6, [R1+0x1b8] ;  /* 0x0001b80001067983 */ /* 0x000ea20000300800 */
[----:B0----5:R-:W-:-:S03]  /*320c0*/  IMAD.MOV.U32 R7, RZ, RZ, R5 ;  /* 0x000000ffff077224 */ /* 0x021fc600078e0005 */
        /* <DEDUP_REMOVED lines=18> */
[----:B0-----:R-:W-:-:S03]  /*321f0*/  IMAD.MOV.U32 R6, RZ, RZ, R4 ;  /* 0x000000ffff067224 */ /* 0x001fc600078e0004 */
[----:B--2---:R0:W-:Y:S04]  /*32200*/  STL [R1+0xe78], R5 ;  /* 0x000e780501007387 */ /* 0x0041e80000100800 */
[----:B0-----:R-:W2:Y:S04]  /*32210*/  LDL.LU R5, [R1+0x1a8] ;  /* 0x0001a80001057983 */ /* 0x001ea80000300800 */
[----:B------:R-:W3:Y:S04]  /*32220*/  LDL.LU R4, [R1+0x1b0] ;  /* 0x0001b00001047983 */ /* 0x000ee80000300800 */
[----:B---3--:R0:W-:Y:S04]  /*32230*/  STL [R1+0xe74], R4 ;  /* 0x000e740401007387 */ /* 0x0081e80000100800 */
[----:B0-----:R-:W3:Y:S04]  /*32240*/  LDL.LU R4, [R1+0x1a4] ;  /* 0x0001a40001047983 */ /* 0x001ee80000300800 */
[----:B------:R-:W4:Y:S04]  /*32250*/  LDL.LU R11, [R1+0x22c] ;  /* 0x00022c00010b7983 */ /* 0x000f280000300800 */
[----:B----4-:R0:W-:Y:S04]  /*32260*/  STL [R1+0xe70], R11 ;  /* 0x000e700b01007387 */ /* 0x0101e80000100800 */
[----:B0-----:R-:W4:Y:S04]  /*32270*/  LDL.LU R11, [R1+0x1a0] ;  /* 0x0001a000010b7983 */ /* 0x001f280000300800 */
[----:B------:R-:W2:Y:S04]  /*32280*/  LDL.LU R10, [R1+0x228] ;  /* 0x00022800010a7983 */ /* 0x000ea80000300800 */
[----:B--2---:R0:W-:Y:S04]  /*32290*/  STL [R1+0xe6c], R10 ;  /* 0x000e6c0a01007387 */ /* 0x0041e80000100800 */
[----:B0-----:R-:W2:Y:S04]  /*322a0*/  LDL.LU R10, [R1+0x21c] ;  /* 0x00021c00010a7983 */ /* 0x001ea80000300800 */
        /* <DEDUP_REMOVED lines=9> */
[----:B------:R0:W-:Y:S04]  /*32340*/  STL [R1+0xe58], R13 ;  /* 0x000e580d01007387 */ /* 0x0001e80000100800 */
[----:B0-----:R-:W2:Y:S04]  /*32350*/  LDL.LU R13, [R1+0x1c8] ;  /* 0x0001c800010d7983 */ /* 0x001ea80000300800 */
[----:B--2---:R0:W-:Y:S04]  /*32360*/  STL [R1+0xe5c], R13 ;  /* 0x000e5c0d01007387 */ /* 0x0041e80000100800 */
[----:B0-----:R-:W2:Y:S04]  /*32370*/  LDL.LU R13, [R1+0x1cc] ;  /* 0x0001cc00010d7983 */ /* 0x001ea80000300800 */
[----:B------:R-:W2:Y:S04]  /*32380*/  LDL.LU R14, [R1+0x1d8] ;  /* 0x0001d800010e7983 */ /* 0x000ea80000300800 */
[----:B------:R0:W-:Y:S04]  /*32390*/  STL [R1+0xe54], R12 ;  /* 0x000e540c01007387 */ /* 0x0001e80000100800 */
[----:B0-----:R-:W2:Y:S04]  /*323a0*/  LDL.LU R12, [R1+0x1c4] ;  /* 0x0001c400010c7983 */ /* 0x001ea80000300800 */
[----:B------:R0:W-:Y:S04]  /*323b0*/  STL [R1+0xe4c], R23 ;  /* 0x000e4c1701007387 */ /* 0x0001e80000100800 */
[----:B0-----:R-:W2:Y:S01]  /*323c0*/  LDL.LU R23, [R1+0x24c] ;  /* 0x00024c0001177983 */ /* 0x001ea20000300800 */
[----:B------:R-:W-:-:S03]  /*323d0*/  F2FP.BF16.F32.PACK_AB R7, R6, R7 ;  /* 0x000000070607723e */ /* 0x000fc600000010ff */
[----:B--2---:R0:W-:Y:S04]  /*323e0*/  STL [R1+0xe50], R23 ;  /* 0x000e501701007387 */ /* 0x0041e80000100800 */
[----:B0-----:R-:W2:Y:S04]  /*323f0*/  LDL.LU R23, [R1+0x1c0] ;  /* 0x0001c00001177983 */ /* 0x001ea80000300800 */
[----:B------:R-:W2:Y:S04]  /*32400*/  LDL.LU R19, [R1+0x25c] ;  /* 0x00025c0001137983 */ /* 0x000ea80000300800 */
[----:B------:R0:W-:Y:S04]  /*32410*/  STL [R1+0xe48], R22 ;  /* 0x000e481601007387 */ /* 0x0001e80000100800 */
        /* <DEDUP_REMOVED lines=10> */
[----:B------:R0:W-:Y:S04]  /*324c0*/  STL [R1+0xe38], R2 ;  /* 0x000e380201007387 */ /* 0x0001e80000100800 */
[----:B0-----:R-:W2:Y:S04]  /*324d0*/  LDL.LU R2, [R1+0x208] ;  /* 0x0002080001027983 */ /* 0x001ea80000300800 */
[----:B------:R0:W-:Y:S04]  /*324e0*/  STL [R1+0xe34], R3 ;  /* 0x000e340301007387 */ /* 0x0001e80000100800 */
        /* <DEDUP_REMOVED lines=10> */
[----:B--2---:R-:W-:-:S02]  /*32590*/  F2FP.BF16.F32.PACK_AB R7, R6, R7 ;  /* 0x000000070607723e */ /* 0x004fc400000010ff */
        /* <DEDUP_REMOVED lines=25> */
[----:B------:R0:W-:Y:S04]  /*32730*/  STL [R1], R7 ;  /* 0x0000000701007387 */ /* 0x0001e80000100800 */
[----:B0-----:R-:W2:Y:S02]  /*32740*/  LDL.LU R7, [R1+0xe80] ;  /* 0x000e800001077983 */ /* 0x001ea40000300800 */
[----:B--2---:R-:W-:-:S02]  /*32750*/  F2FP.BF16.F32.PACK_AB R7, R6, R7 ;  /* 0x000000070607723e */ /* 0x004fc400000010ff */
[----:B------:R-:W2:Y:S02]  /*32760*/  LDL.LU R6, [R1+0xe7c] ;  /* 0x000e7c0001067983 */ /* 0x000ea40000300800 */
[----:B--2---:R-:W-:Y:S02]  /*32770*/  F2FP.BF16.F32.PACK_AB R6, R5, R6 ;  /* 0x000000060506723e */ /* 0x004fe400000010ff */
[----:B------:R-:W3:Y:S02]  /*32780*/  LDL.LU R5, [R1+0xe78] ;  /* 0x000e780001057983 */ /* 0x000ee40000300800 */
[----:B---3--:R-:W-:Y:S02]  /*32790*/  F2FP.BF16.F32.PACK_AB R5, R4, R5 ;  /* 0x000000050405723e */ /* 0x008fe400000010ff */
[----:B------:R-:W4:Y:S02]  /*327a0*/  LDL.LU R4, [R1+0xe74] ;  /* 0x000e740001047983 */ /* 0x000f240000300800 */
[----:B----4-:R-:W-:-:S02]  /*327b0*/  F2FP.BF16.F32.PACK_AB R4, R11, R4 ;  /* 0x000000040b04723e */ /* 0x010fc400000010ff */
[----:B------:R-:W2:Y:S02]  /*327c0*/  LDL.LU R11, [R1+0xe70] ;  /* 0x000e7000010b7983 */ /* 0x000ea40000300800 */
[----:B--2---:R-:W-:Y:S02]  /*327d0*/  F2FP.BF16.F32.PACK_AB R11, R10, R11 ;  /* 0x0000000b0a0b723e */ /* 0x004fe400000010ff */
[----:B------:R-:W2:Y:S02]  /*327e0*/  LDL.LU R10, [R1+0xe6c] ;  /* 0x000e6c00010a7983 */ /* 0x000ea40000300800 */
[----:B--2---:R-:W-:Y:S02]  /*327f0*/  F2FP.BF16.F32.PACK_AB R10, R9, R10 ;  /* 0x0000000a090a723e */ /* 0x004fe400000010ff */
[----:B------:R-:W2:Y:S02]  /*32800*/  LDL.LU R9, [R1+0xe68] ;  /* 0x000e680001097983 */ /* 0x000ea40000300800 */
[----:B--2---:R-:W-:-:S02]  /*32810*/  F2FP.BF16.F32.PACK_AB R9, R8, R9 ;  /* 0x000000090809723e */ /* 0x004fc400000010ff */
        /* <DEDUP_REMOVED lines=10> */
[----:B------:R-:W2:Y:S01]  /*328c0*/  LDL.LU R23, [R1+0xe50] ;  /* 0x000e500001177983 */ /* 0x000ea20000300800 */
[----:B------:R-:W-:Y:S02]  /*328d0*/  F2FP.BF16.F32.PACK_AB R18, R22, R18 ;  /* 0x000000121612723e */ /* 0x000fe400000010ff */
[----:B------:R-:W-:-:S02]  /*328e0*/  F2FP.BF16.F32.PACK_AB R17, R21, R17 ;  /* 0x000000111511723e */ /* 0x000fc400000010ff */
[----:B--2---:R-:W-:Y:S02]  /*328f0*/  F2FP.BF16.F32.PACK_AB R19, R23, R19 ;  /* 0x000000131713723e */ /* 0x004fe400000010ff */
[----:B------:R-:W2:Y:S04]  /*32900*/  LDL.LU R23, [R1+0xe4c] ;  /* 0x000e4c0001177983 */ /* 0x000ea80000300800 */
[----:B------:R-:W3:Y:S04]  /*32910*/  LDL.LU R22, [R1+0xe48] ;  /* 0x000e480001167983 */ /* 0x000ee80000300800 */
[----:B------:R-:W4:Y:S01]  /*32920*/  LDL.LU R21, [R1+0xe44] ;  /* 0x000e440001157983 */ /* 0x000f220000300800 */
[----:B------:R-:W-:-:S03]  /*32930*/  F2FP.BF16.F32.PACK_AB R16, R20, R16 ;  /* 0x000000101410723e */ /* 0x000fc600000010ff */
[----:B------:R-:W4:Y:S01]  /*32940*/  LDL.LU R20, [R1+0xe40] ;  /* 0x000e400001147983 */ /* 0x000f220000300800 */
[----:B--2---:R-:W-:-:S03]  /*32950*/  F2FP.BF16.F32.PACK_AB R23, R29, R23 ;  /* 0x000000171d17723e */ /* 0x004fc600000010ff */
[----:B------:R-:W2:Y:S01]  /*32960*/  LDL.LU R29, [R1+0xe3c] ;  /* 0x000e3c00011d7983 */ /* 0x000ea20000300800 */
[----:B---3--:R-:W-:-:S03]  /*32970*/  F2FP.BF16.F32.PACK_AB R22, R2, R22 ;  /* 0x000000160216723e */ /* 0x008fc600000010ff */
[----:B------:R-:W3:Y:S01]  /*32980*/  LDL.LU R2, [R1+0xe38] ;  /* 0x000e380001027983 */ /* 0x000ee20000300800 */
[----:B----4-:R-:W-:-:S03]  /*32990*/  F2FP.BF16.F32.PACK_AB R21, R3, R21 ;  /* 0x000000150315723e */ /* 0x010fc600000010ff */
[----:B------:R-:W3:Y:S01]  /*329a0*/  LDL.LU R3, [R1+0xe34] ;  /* 0x000e340001037983 */ /* 0x000ee20000300800 */
[----:B------:R-:W-:Y:S02]  /*329b0*/  F2FP.BF16.F32.PACK_AB R26, R24, R26 ;  /* 0x0000001a181a723e */ /* 0x000fe400000010ff */
[----:B------:R-:W-:Y:S02]  /*329c0*/  F2FP.BF16.F32.PACK_AB R20, R28, R20 ;  /* 0x000000141c14723e */ /* 0x000fe400000010ff */
[----:B------:R-:W-:Y:S02]  /*329d0*/  F2FP.BF16.F32.PACK_AB R27, R0, R27 ;  /* 0x0000001b001b723e */ /* 0x000fe400000010ff */
[----:B--2---:R-:W-:Y:S02]  /*329e0*/  F2FP.BF16.F32.PACK_AB R25, R25, R29 ;  /* 0x0000001d1919723e */ /* 0x004fe400000010ff */
[----:B---3--:R-:W-:-:S07]  /*329f0*/  F2FP.BF16.F32.PACK_AB R24, R3, R2 ;  /* 0x000000020318723e */ /* 0x008fce00000010ff */
.L_x_1:
[----:B0-----:R-:W2:Y:S01]  /*32a00*/  LDL.LU R0, [R1+0xe30] ;  /* 0x000e300001007983 */ /* 0x001ea20000300800 */
[----:B------:R-:W0:Y:S01]  /*32a10*/  S2UR UR5, SR_CgaCtaId ;  /* 0x00000000000579c3 */ /* 0x000e220000008800 */
[----:B------:R-:W-:Y:S01]  /*32a20*/  UMOV UR4, 0x400 ;  /* 0x0000040000047882 */ /* 0x000fe20000000000 */
[----:B------:R-:W1:Y:S01]  /*32a30*/  LDCU.128 UR12, c[0x0][0x390] ;  /* 0x00007200ff0c77ac */ /* 0x000e620008000c00 */
[----:B------:R-:W3:Y:S01]  /*32a40*/  S2R R2, SR_TID.X ;  /* 0x0000000000027919 */ /* 0x000ee20000002100 */
[----:B------:R-:W4:Y:S01]  /*32a50*/  LDCU UR6, c[0x0][0x3b8] ;  /* 0x00007700ff0677ac */ /* 0x000f220008000800 */
[----:B0-----:R-:W-:Y:S01]  /*32a60*/  ULEA UR4, UR5, UR4, 0x18 ;  /* 0x0000000405047291 */ /* 0x001fe2000f8ec0ff */
[----:B------:R-:W0:Y:S01]  /*32a70*/  LDCU UR5, c[0x0][0x3b4] ;  /* 0x00007680ff0577ac */ /* 0x000e220008000800 */
[C---:B---3--:R-:W-:Y:S01]  /*32a80*/  IMAD.SHL.U32 R3, R2.reuse, 0x40, RZ ;  /* 0x0000004002037824 */ /* 0x048fe200078e00ff */
[C---:B------:R-:W-:Y:S01]  /*32a90*/  LOP3.LUT R29, R2.reuse, 0x20, RZ, 0xc0, !PT ;  /* 0x00000020021d7812 */ /* 0x040fe200078ec0ff */
[----:B------:R-:W-:-:S03]  /*32aa0*/  IMAD.SHL.U32 R28, R2, 0x10, RZ ;  /* 0x00000010021c7824 */ /* 0x000fc600078e00ff */
[----:B------:R-:W-:Y:S02]  /*32ab0*/  LOP3.LUT R3, R3, 0x200, RZ, 0xc0, !PT ;  /* 0x0000020003037812 */ /* 0x000fe400078ec0ff */
[----:B------:R-:W-:Y:S01]  /*32ac0*/  LOP3.LUT R28, R28, 0x70, RZ, 0xc0, !PT ;  /* 0x000000701c1c7812 */ /* 0x000fe200078ec0ff */
[----:B------:R-:W-:Y:S01]  /*32ad0*/  BAR.SYNC.DEFER_BLOCKING 0x0 ;  /* 0x0000000000007b1d */ /* 0x000fe20000010000 */
[----:B--2---:R-:W-:-:S04]  /*32ae0*/  LOP3.LUT R0, R0, 0x80, RZ, 0xc0, !PT ;  /* 0x0000008000007812 */ /* 0x004fc800078ec0ff */
[----:B------:R-:W-:-:S05]  /*32af0*/  IADD3 R0, PT, PT, R0, UR4, R3 ;  /* 0x0000000400007c10 */ /* 0x000fca000fffe003 */
[----:B------:R-:W-:-:S04]  /*32b00*/  IMAD R3, R29, 0x20, R0 ;  /* 0x000000201d037824 */ /* 0x000fc800078e0200 */
[----:B------:R-:W-:Y:S02]  /*32b10*/  IMAD.IADD R3, R28, 0x1, R3 ;  /* 0x000000011c037824 */ /* 0x000fe400078e0203 */
[----:B------:R-:W2:Y:S01]  /*32b20*/  LDL.LU R28, [R1+0x288] ;  /* 0x00028800011c7983 */ /* 0x000ea20000300800 */
[----:B------:R-:W-:Y:S01]  /*32b30*/  SHF.R.U32.HI R0, RZ, 0x5, R2 ;  /* 0x00000005ff007819 */ /* 0x000fe20000011602 */
[----:B------:R-:W3:Y:S03]  /*32b40*/  S2R R29, SR_TID.X ;  /* 0x00000000001d7919 */ /* 0x000ee60000002100 */
[----:B------:R-:W-:Y:S01]  /*32b50*/  SGXT.U32 R0, R0, 0x1 ;  /* 0x000000010000781a */ /* 0x000fe20000000000 */
[----:B------:R-:W-:Y:S04]  /*32b60*/  STSM.16.M88.4 [R3], R24 ;  /* 0x0000001803007844 */ /* 0x000fe80000000200 */
[----:B------:R2:W-:Y:S01]  /*32b70*/  STSM.16.M88.4 [R3+0x100], R20 ;  /* 0x0001001403007844 */ /* 0x0005e20000000200 */
[----:B---3--:R-:W-:-:S04]  /*32b80*/  LOP3.LUT R29, R29, 0x3f, RZ, 0xc0, !PT ;  /* 0x0000003f1d1d7812 */ /* 0x008fc800078ec0ff */
[----:B------:R-:W-:Y:S01]  /*32b90*/  LEA R29, R29, UR4, 0x4 ;  /* 0x000000041d1d7c11 */ /* 0x000fe2000f8e20ff */
[----:B------:R-:W-:Y:S06]  /*32ba0*/  BAR.SYNC.DEFER_BLOCKING 0x0 ;  /* 0x0000000000007b1d */ /* 0x000fec0000010000 */
[----:B------:R-:W3:Y:S01]  /*32bb0*/  LDS.128 R24, [R29] ;  /* 0x000000001d187984 */ /* 0x000ee20000000c00 */
[C-C-:B--2---:R-:W-:Y:S02]  /*32bc0*/  LOP3.LUT R21, R28.reuse, 0x7e, R0.reuse, 0xfe, !PT ;  /* 0x0000007e1c157812 */ /* 0x144fe400078efe00 */
[----:B------:R-:W-:-:S02]  /*32bd0*/  LOP3.LUT R20, R28, 0x7c, R0, 0xfe, !PT ;  /* 0x0000007c1c147812 */ /* 0x000fc400078efe00 */
[C-C-:B------:R-:W-:Y:S01]  /*32be0*/  LOP3.LUT R2, R28.reuse, 0x7a, R0.reuse, 0xfe, !PT ;  /* 0x0000007a1c027812 */ /* 0x140fe200078efe00 */
[----:B------:R2:W-:Y:S04]  /*32bf0*/  STL [R1+0x124], R21 ;  /* 0x0001241501007387 */ /* 0x0005e80000100800 */
[----:B------:R-:W-:Y:S04]  /*32c00*/  STL [R1+0x30], R29 ;  /* 0x0000301d01007387 */ /* 0x000fe80000100800 */
[----:B------:R5:W-:Y:S01]  /*32c10*/  STL [R1+0x120], R20 ;  /* 0x0001201401007387 */ /* 0x000be20000100800 */
[----:B--2---:R-:W-:-:S03]  /*32c20*/  LOP3.LUT R21, R28, 0x78, R0, 0xfe, !PT ;  /* 0x000000781c157812 */ /* 0x004fc600078efe00 */
[----:B------:R2:W-:Y:S04]  /*32c30*/  STL [R1+0x11c], R2 ;  /* 0x00011c0201007387 */ /* 0x0005e80000100800 */
[----:B------:R0:W-:Y:S01]  /*32c40*/  STL [R1+0x118], R21 ;  /* 0x0001181501007387 */ /* 0x0001e20000100800 */
[C-C-:B-----5:R-:W-:Y:S02]  /*32c50*/  LOP3.LUT R20, R28.reuse, 0x76, R0.reuse, 0xfe, !PT ;  /* 0x000000761c147812 */ /* 0x160fe400078efe00 */
[----:B--2---:R-:W-:-:S03]  /*32c60*/  LOP3.LUT R2, R28, 0x74, R0, 0xfe, !PT ;  /* 0x000000741c027812 */ /* 0x004fc600078efe00 */
[----:B------:R2:W-:Y:S01]  /*32c70*/  STL [R1+0x114], R20 ;  /* 0x0001141401007387 */ /* 0x0005e20000100800 */
[----:B0-----:R-:W-:-:S03]  /*32c80*/  LOP3.LUT R21, R28, 0x72, R0, 0xfe, !PT ;  /* 0x000000721c157812 */ /* 0x001fc600078efe00 */
[----:B------:R0:W-:Y:S04]  /*32c90*/  STL [R1+0x110], R2 ;  /* 0x0001100201007387 */ /* 0x0001e80000100800 */
[----:B------:R5:W-:Y:S01]  /*32ca0*/  STL [R1+0x10c], R21 ;  /* 0x00010c1501007387 */ /* 0x000be20000100800 */
[C-C-:B--2---:R-:W-:Y:S02]  /*32cb0*/  LOP3.LUT R20, R28.reuse, 0x70, R0.reuse, 0xfe, !PT ;  /* 0x000000701c147812 */ /* 0x144fe400078efe00 */
[----:B0-----:R-:W-:-:S03]  /*32cc0*/  LOP3.LUT R2, R28, 0x6e, R0, 0xfe, !PT ;  /* 0x0000006e1c027812 */ /* 0x001fc600078efe00 */
[----:B------:R0:W-:Y:S01]  /*32cd0*/  STL [R1+0x108], R20 ;  /* 0x0001081401007387 */ /* 0x0001e20000100800 */
[----:B-----5:R-:W-:-:S03]  /*32ce0*/  LOP3.LUT R21, R28, 0x6c, R0, 0xfe, !PT ;  /* 0x0000006c1c157812 */ /* 0x020fc600078efe00 */
[----:B------:R2:W-:Y:S04]  /*32cf0*/  STL [R1+0x104], R2 ;  /* 0x0001040201007387 */ /* 0x0005e80000100800 */
[----:B------:R5:W-:Y:S01]  /*32d00*/  STL [R1+0x100], R21 ;  /* 0x0001001501007387 */ /* 0x000be20000100800 */
[C-C-:B0-----:R-:W-:Y:S02]  /*32d10*/  LOP3.LUT R20, R28.reuse, 0x6a, R0.reuse, 0xfe, !PT ;  /* 0x0000006a1c147812 */ /* 0x141fe400078efe00 */
[----:B--2---:R-:W-:-:S03]  /*32d20*/  LOP3.LUT R2, R28, 0x68, R0, 0xfe, !PT ;  /* 0x000000681c027812 */ /* 0x004fc600078efe00 */
        /* <DEDUP_REMOVED lines=92> */
[----:B------:R2:W-:Y:S01]  /*332f0*/  STL [R1+0x44], R2 ;  /* 0x0000440201007387 */ /* 0x0005e20000100800 */
[----:B0-----:R-:W-:-:S03]  /*33300*/  LOP3.LUT R20, R28, 0xa, R0, 0xfe, !PT ;  /* 0x0000000a1c147812 */ /* 0x001fc600078efe00 */
[----:B--2---:R-:W1:Y:S04]  /*33310*/  LDL.LU R2, [R1+0xe2c] ;  /* 0x000e2c0001027983 */ /* 0x004e680000300800 */
[----:B------:R-:W-:Y:S04]  /*33320*/  STL [R1+0x40], R21 ;  /* 0x0000401501007387 */ /* 0x000fe80000100800 */
[----:B------:R0:W-:Y:S04]  /*33330*/  STL [R1+0x3c], R20 ;  /* 0x00003c1401007387 */ /* 0x0001e80000100800 */
[----:B---3--:R2:W-:Y:S01]  /*33340*/  STL [R1+0xe50], R27 ;  /* 0x000e501b01007387 */ /* 0x0085e20000100800 */
[----:B0-----:R-:W-:-:S02]  /*33350*/  LOP3.LUT R20, R28, 0x8, R0, 0xfe, !PT ;  /* 0x000000081c147812 */ /* 0x001fc400078efe00 */
[----:B--2---:R-:W-:-:S05]  /*33360*/  LOP3.LUT R27, R28, 0x6, R0, 0xfe, !PT ;  /* 0x000000061c1b7812 */ /* 0x004fca00078efe00 */
[----:B------:R0:W-:Y:S04]  /*33370*/  STL.64 [R1+0xe58], R26 ;  /* 0x000e581a01007387 */ /* 0x0001e80000100a00 */
[----:B------:R-:W-:Y:S01]  /*33380*/  STL [R1+0x38], R20 ;  /* 0x0000381401007387 */ /* 0x000fe20000100800 */
[----:B0-----:R-:W-:Y:S01]  /*33390*/  IMAD.MOV.U32 R26, RZ, RZ, R29 ;  /* 0x000000ffff1a7224 */ /* 0x001fe200078e001d */
[C-C-:B------:R-:W-:Y:S02]  /*333a0*/  LOP3.LUT R27, R28.reuse, 0x4, R0.reuse, 0xfe, !PT ;  /* 0x000000041c1b7812 */ /* 0x140fe400078efe00 */
[C---:B------:R-:W-:Y:S02]  /*333b0*/  LOP3.LUT R29, R28.reuse, 0x2, R0, 0xfe, !PT ;  /* 0x000000021c1d7812 */ /* 0x040fe400078efe00 */
[----:B------:R-:W0:Y:S01]  /*333c0*/  LDS.128 R20, [R26+0x400] ;  /* 0x000400001a147984 */ /* 0x000e220000000c00 */
[----:B------:R-:W-:Y:S01]  /*333d0*/  LOP3.LUT R28, R28, R0, RZ, 0xfc, !PT ;  /* 0x000000001c1c7212 */ /* 0x000fe200078efcff */
[----:B------:R-:W-:Y:S06]  /*333e0*/  BAR.SYNC.DEFER_BLOCKING 0x0 ;  /* 0x0000000000007b1d */ /* 0x000fec0000010000 */
[----:B------:R-:W-:Y:S04]  /*333f0*/  STSM.16.M88.4 [R3], R16 ;  /* 0x0000001003007844 */ /* 0x000fe80000000200 */
[----:B------:R-:W-:Y:S01]  /*33400*/  STSM.16.M88.4 [R3+0x100], R12 ;  /* 0x0001000c03007844 */ /* 0x000fe20000000200 */
[----:B------:R-:W-:Y:S06]  /*33410*/  BAR.SYNC.DEFER_BLOCKING 0x0 ;  /* 0x0000000000007b1d */ /* 0x000fec0000010000 */
[----:B0-----:R-:W-:Y:S04]  /*33420*/  STL.64 [R1+0xe60], R20 ;  /* 0x000e601401007387 */ /* 0x001fe80000100a00 */
[----:B------:R0:W-:Y:S04]  /*33430*/  STL.64 [R1+0xe48], R22 ;  /* 0x000e481601007387 */ /* 0x0001e80000100a00 */
[----:B------:R-:W2:Y:S04]  /*33440*/  LDS.128 R16, [R26] ;  /* 0x000000001a107984 */ /* 0x000ea80000000c00 */
[----:B0-----:R-:W3:Y:S04]  /*33450*/  LDL.LU R22, [R1+0x38] ;  /* 0x0000380001167983 */ /* 0x001ee80000300800 */
[----:B------:R-:W5:Y:S04]  /*33460*/  LDL.LU R23, [R1+0x3c] ;  /* 0x00003c0001177983 */ /* 0x000f680000300800 */
[----:B------:R-:W0:Y:S01]  /*33470*/  LDS.128 R12, [R26+0x400] ;  /* 0x000400001a0c7984 */ /* 0x000e220000000c00 */
[----:B------:R-:W-:Y:S06]  /*33480*/  BAR.SYNC.DEFER_BLOCKING 0x0 ;  /* 0x0000000000007b1d */ /* 0x000fec0000010000 */
[----:B--2---:R-:W-:Y:S04]  /*33490*/  STL [R1+0xe40], R16 ;  /* 0x000e401001007387 */ /* 0x004fe80000100800 */
[----:B------:R-:W-:Y:S04]  /*334a0*/  STL [R1+0xe3c], R17 ;  /* 0x000e3c1101007387 */ /* 0x000fe80000100800 */
[----:B------:R-:W-:Y:S04]  /*334b0*/  STL [R1+0xe38], R18 ;  /* 0x000e381201007387 */ /* 0x000fe80000100800 */
[----:B------:R-:W-:Y:S04]  /*334c0*/  STL [R1+0xe34], R19 ;  /* 0x000e341301007387 */ /* 0x000fe80000100800 */
[----:B------:R-:W-:Y:S04]  /*334d0*/  STL.64 [R1+0xe70], R18 ;  /* 0x000e701201007387 */ /* 0x000fe80000100a00 */
[----:B------:R2:W-:Y:S04]  /*334e0*/  STL.64 [R1+0xe68], R16 ;  /* 0x000e681001007387 */ /* 0x0005e80000100a00 */
[----:B--2---:R-:W2:Y:S04]  /*334f0*/  LDL.LU R16, [R1+0x10] ;  /* 0x0000100001107983 */ /* 0x004ea80000300800 */
[----:B------:R-:W2:Y:S04]  /*33500*/  LDL.LU R17, [R1+0x14] ;  /* 0x0000140001117983 */ /* 0x000ea80000300800 */
[----:B------:R-:W2:Y:S04]  /*33510*/  LDL.LU R18, [R1+0x18] ;  /* 0x0000180001127983 */ /* 0x000ea80000300800 */
[----:B------:R-:W2:Y:S04]  /*33520*/  LDL.LU R19, [R1+0x1c] ;  /* 0x00001c0001137983 */ /* 0x000ea80000300800 */
[----:B------:R4:W-:Y:S04]  /*33530*/  STSM.16.M88.4 [R3], R8 ;  /* 0x0000000803007844 */ /* 0x0009e80000000200 */
[----:B------:R-:W-:Y:S01]  /*33540*/  STSM.16.M88.4 [R3+0x100], R4 ;  /* 0x0001000403007844 */ /* 0x000fe20000000200 */
[----:B----4-:R-:W-:-:S02]  /*33550*/  IMAD R8, R28, UR6, RZ ;  /* 0x000000061c087c24 */ /* 0x010fc4000f8e02ff */
[----:B------:R-:W-:Y:S01]  /*33560*/  IMAD.MOV.U32 R11, RZ, RZ, R26 ;  /* 0x000000ffff0b7224 */ /* 0x000fe200078e001a */
[----:B------:R-:W-:Y:S06]  /*33570*/  BAR.SYNC.DEFER_BLOCKING 0x0 ;  /* 0x0000000000007b1d */ /* 0x000fec0000010000 */
[----:B------:R-:W4:Y:S01]  /*33580*/  LDS.128 R4, [R11] ;  /* 0x000000000b047984 */ /* 0x000f220000000c00 */
[C---:B-1----:R-:W-:Y:S01]  /*33590*/  ISETP.GE.AND P0, PT, R2.reuse, UR14, PT ;  /* 0x0000000e02007c0c */ /* 0x042fe2000bf06270 */
[----:B------:R-:W-:Y:S02]  /*335a0*/  IMAD R2, R2, UR5, RZ ;  /* 0x0000000502027c24 */ /* 0x000fe4000f8e02ff */
[----:B--2---:R-:W-:Y:S04]  /*335b0*/  STL.64 [R1+0xe80], R18 ;  /* 0x000e801201007387 */ /* 0x004fe80000100a00 */
[----:B------:R1:W-:Y:S04]  /*335c0*/  STL.64 [R1+0xe78], R16 ;  /* 0x000e781001007387 */ /* 0x0003e80000100a00 */
[----:B-1----:R-:W2:Y:S04]  /*335d0*/  LDL.LU R16, [R1] ;  /* 0x0000000001107983 */ /* 0x002ea80000300800 */
[----:B------:R-:W2:Y:S04]  /*335e0*/  LDL.LU R17, [R1+0x4] ;  /* 0x0000040001117983 */ /* 0x000ea80000300800 */
[----:B------:R-:W2:Y:S04]  /*335f0*/  LDL.LU R18, [R1+0x8] ;  /* 0x0000080001127983 */ /* 0x000ea80000300800 */
[----:B------:R-:W2:Y:S01]  /*33600*/  LDL.LU R19, [R1+0xc] ;  /* 0x00000c0001137983 */ /* 0x000ea20000300800 */
[----:B------:R-:W-:-:S04]  /*33610*/  LEA R0, P4, R2, UR12, 0x1 ;  /* 0x0000000c02007c11 */ /* 0x000fc8000f8808ff */
[----:B------:R-:W-:Y:S02]  /*33620*/  LEA.HI.X.SX32 R2, R2, UR13, 0x1, P4 ;  /* 0x0000000d02027c11 */ /* 0x000fe4000a0f0eff */
[----:B------:R-:W-:-:S04]  /*33630*/  LEA R20, P4, R8, R0, 0x1 ;  /* 0x0000000008147211 */ /* 0x000fc800078808ff */
[----:B------:R-:W-:Y:S02]  /*33640*/  LEA.HI.X.SX32 R21, R8, R2, 0x1, P4 ;  /* 0x0000000208157211 */ /* 0x000fe400020f0eff */
[----:B------:R-:W1:Y:S01]  /*33650*/  LDS.128 R8, [R11+0x400] ;  /* 0x000400000b087984 */ /* 0x000e620000000c00 */
[----:B------:R-:W-:Y:S06]  /*33660*/  BAR.SYNC.DEFER_BLOCKING 0x0 ;  /* 0x0000000000007b1d */ /* 0x000fec0000010000 */
[----:B0-----:R-:W-:Y:S04]  /*33670*/  STL [R1+0xe44], R15 ;  /* 0x000e440f01007387 */ /* 0x001fe80000100800 */
[----:B--2---:R0:W-:Y:S04]  /*33680*/  STSM.16.M88.4 [R3], R16 ;  /* 0x0000001003007844 */ /* 0x0041e80000000200 */
[----:B0-----:R-:W2:Y:S04]  /*33690*/  LDL.LU.64 R18, [R1+0xe80] ;  /* 0x000e800001127983 */ /* 0x001ea80000300a00 */
[----:B------:R-:W2:Y:S01]  /*336a0*/  LDL.LU.64 R16, [R1+0xe78] ;  /* 0x000e780001107983 */ /* 0x000ea20000300a00 */
[----:B------:R-:W-:Y:S01]  /*336b0*/  ISETP.LT.AND P3, PT, R28, UR15, !P0 ;  /* 0x0000000f1c007c0c */ /* 0x000fe2000c761270 */
[C---:B------:R-:W-:Y:S01]  /*336c0*/  IMAD R15, R29.reuse, UR6, RZ ;  /* 0x000000061d0f7c24 */ /* 0x040fe2000f8e02ff */
[----:B------:R-:W-:Y:S01]  /*336d0*/  ISETP.LT.AND P2, PT, R29, UR15, !P0 ;  /* 0x0000000f1d007c0c */ /* 0x000fe2000c741270 */
[----:B------:R-:W-:-:S03]  /*336e0*/  IMAD R29, R27, UR6, RZ ;  /* 0x000000061b1d7c24 */ /* 0x000fc6000f8e02ff */
[----:B------:R-:W-:Y:S02]  /*336f0*/  LEA R26, P5, R15, R0, 0x1 ;  /* 0x000000000f1a7211 */ /* 0x000fe400078a08ff */
[----:B------:R-:W-:Y:S02]  /*33700*/  ISETP.LT.AND P1, PT, R27, UR15, !P0 ;  /* 0x0000000f1b007c0c */ /* 0x000fe4000c721270 */
[----:B------:R-:W-:Y:S01]  /*33710*/  LEA.HI.X.SX32 R27, R15, R2, 0x1, P5 ;  /* 0x000000020f1b7211 */ /* 0x000fe200028f0eff */
[----:B--2---:R0:W-:Y:S01]  /*33720*/  STSM.16.M88.4 [R3+0x100], R16 ;  /* 0x0001001003007844 */ /* 0x0041e20000000200 */
[----:B------:R-:W-:Y:S06]  /*33730*/  BAR.SYNC.DEFER_BLOCKING 0x0 ;  /* 0x0000000000007b1d */ /* 0x000fec0000010000 */
[----:B0-----:R-:W2:Y:S04]  /*33740*/  LDL.LU.64 R18, [R1+0xe70] ;  /* 0x000e700001127983 */ /* 0x001ea80000300a00 */
[----:B------:R-:W2:Y:S04]  /*33750*/  LDL.LU.64 R16, [R1+0xe68] ;  /* 0x000e680001107983 */ /* 0x000ea80000300a00 */
[----:B------:R0:W-:Y:S04]  /*33760*/  @P3 STG.E.U16 desc[UR8][R20.64], R24 ;  /* 0x0000001814003986 */ /* 0x0001e8000c101508 */
[----:B------:R1:W-:Y:S04]  /*33770*/  @P2 STG.E.U16 desc[UR8][R26.64], R25 ;  /* 0x000000191a002986 */ /* 0x0003e8000c101508 */
[----:B0-----:R-:W3:Y:S04]  /*33780*/  LDL.LU.64 R20, [R1+0xe60] ;  /* 0x000e600001147983 */ /* 0x001ee80000300a00 */
[----:B-1----:R-:W3:Y:S01]  /*33790*/  LDL.LU.64 R26, [R1+0xe58] ;  /* 0x000e5800011a7983 */ /* 0x002ee20000300a00 */
[----:B--2---:R-:W-:-:S03]  /*337a0*/  PRMT R16, R24, 0x7632, R16 ;  /* 0x0000763218107816 */ /* 0x004fc60000000010 */
[----:B------:R-:W2:Y:S01]  /*337b0*/  LDL.LU R24, [R1+0x40] ;  /* 0x0000400001187983 */ /* 0x000ea20000300800 */
[C---:B---3--:R-:W-:Y:S01]  /*337c0*/  ISETP.LT.AND P4, PT, R27.reuse, UR15, !P0 ;  /* 0x0000000f1b007c0c */ /* 0x048fe2000c781270 */
[----:B------:R-:W-:Y:S02]  /*337d0*/  IMAD R3, R27, UR6, RZ ;  /* 0x000000061b037c24 */ /* 0x000fe4000f8e02ff */
[----:B------:R-:W3:Y:S01]  /*337e0*/  LDL.LU R27, [R1+0xe50] ;  /* 0x000e5000011b7983 */ /* 0x000ee20000300800 */
[----:B------:R-:W-:Y:S02]  /*337f0*/  LEA R28, P6, R29, R0, 0x1 ;  /* 0x000000001d1c7211 */ /* 0x000fe400078c08ff */
[----:B------:R-:W-:Y:S01]  /*33800*/  PRMT R17, R25, 0x7632, R17 ;  /* 0x0000763219117816 */ /* 0x000fe20000000011 */
[----:B------:R-:W2:Y:S01]  /*33810*/  LDL.LU R15, [R1+0x54] ;  /* 0x00005400010f7983 */ /* 0x000ea20000300800 */
[----:B------:R-:W-:Y:S01]  /*33820*/  LEA.HI.X.SX32 R29, R29, R2, 0x1, P6 ;  /* 0x000000021d1d7211 */ /* 0x000fe200030f0eff */
[C---:B------:R-:W-:Y:S01]  /*33830*/  IMAD R25, R22.reuse, UR6, RZ ;  /* 0x0000000616197c24 */ /* 0x040fe2000f8e02ff */
[----:B------:R-:W-:-:S03]  /*33840*/  ISETP.LT.AND P3, PT, R22, UR15, !P0 ;  /* 0x0000000f16007c0c */ /* 0x000fc6000c761270 */
[----:B------:R0:W-:Y:S01]  /*33850*/  @P1 STG.E.U16 desc[UR8][R28.64], R26 ;  /* 0x0000001a1c001986 */ /* 0x0001e2000c101508 */
[-C--:B------:R-:W-:Y:S02]  /*33860*/  LEA R22, P5, R25, R0.reuse, 0x1 ;  /* 0x0000000019167211 */ /* 0x080fe400078a08ff */
[----:B------:R-:W-:Y:S02]  /*33870*/  PRMT R18, R26, 0x7632, R18 ;  /* 0x000076321a127816 */ /* 0x000fe40000000012 */
[----:B-----5:R-:W-:Y:S02]  /*33880*/  ISETP.LT.AND P1, PT, R23, UR15, !P0 ;  /* 0x0000000f17007c0c */ /* 0x020fe4000c721270 */
[----:B0-----:R-:W-:Y:S01]  /*33890*/  LEA R28, P2, R3, R0, 0x1 ;  /* 0x00000000031c7211 */ /* 0x001fe200078408ff */
[----:B------:R-:W-:Y:S01]  /*338a0*/  IMAD R26, R23, UR6, RZ ;  /* 0x00000006171a7c24 */ /* 0x000fe2000f8e02ff */
[-C--:B------:R-:W-:Y:S02]  /*338b0*/  LEA.HI.X.SX32 R23, R25, R2.reuse, 0x1, P5 ;  /* 0x0000000219177211 */ /* 0x080fe400028f0eff */
[----:B------:R-:W-:-:S05]  /*338c0*/  LEA.HI.X.SX32 R29, R3, R2, 0x1, P2 ;  /* 0x00000002031d7211 */ /* 0x000fca00010f0eff */
[----:B---3--:R0:W-:Y:S04]  /*338d0*/  @P4 STG.E.U16 desc[UR8][R28.64], R27 ;  /* 0x0000001b1c004986 */ /* 0x0081e8000c101508 */
[----:B------:R1:W-:Y:S04]  /*338e0*/  @P3 STG.E.U16 desc[UR8][R22.64], R20 ;  /* 0x0000001416003986 */ /* 0x0003e8000c101508 */
[----:B0-----:R-:W3:Y:S04]  /*338f0*/  LDL.LU R29, [R1+0x48] ;  /* 0x00004800011d7983 */ /* 0x001ee80000300800 */
[----:B------:R-:W5:Y:S04]  /*33900*/  LDL.LU R28, [R1+0x50] ;  /* 0x00005000011c7983 */ /* 0x000f680000300800 */
[----:B-1----:R-:W3:Y:S01]  /*33910*/  LDL.LU.64 R22, [R1+0xe48] ;  /* 0x000e480001167983 */ /* 0x002ee20000300a00 */
[C---:B--2---:R-:W-:Y:S01]  /*33920*/  IMAD R3, R24.reuse, UR6, RZ ;  /* 0x0000000618037c24 */ /* 0x044fe2000f8e02ff */
[----:B------:R-:W-:Y:S01]  /*33930*/  ISETP.LT.AND P2, PT, R24, UR15, !P0 ;  /* 0x0000000f18007c0c */ /* 0x000fe2000c741270 */
[----:B------:R-:W-:Y:S01]  /*33940*/  IMAD.MOV.U32 R25, RZ, RZ, R26 ;  /* 0x000000ffff197224 */ /* 0x000fe200078e001a */
[----:B------:R-:W-:-:S02]  /*33950*/  LEA R24, P6, R26, R0, 0x1 ;  /* 0x000000001a187211 */ /* 0x000fc400078c08ff */
[----:B------:R-:W-:Y:S02]  /*33960*/  LEA R26, P4, R3, R0, 0x1 ;  /* 0x00000000031a7211 */ /* 0x000fe400078808ff */
[----:B------:R-:W-:Y:S02]  /*33970*/  PRMT R19, R27, 0x7632, R19 ;  /* 0x000076321b137816 */ /* 0x000fe40000000013 */
[-C--:B------:R-:W-:Y:S02]  /*33980*/  LEA.HI.X.SX32 R27, R3, R2.reuse, 0x1, P4 ;  /* 0x00000002031b7211 */ /* 0x080fe400020f0eff */
[----:B------:R-:W2:Y:S01]  /*33990*/  LDL.LU R3, [R1+0x44] ;  /* 0x0000440001037983 */ /* 0x000ea20000300800 */
[----:B------:R-:W-:-:S05]  /*339a0*/  LEA.HI.X.SX32 R25, R25, R2, 0x1, P6 ;  /* 0x0000000219197211 */ /* 0x000fca00030f0eff */
[----:B------:R-:W-:Y:S04]  /*339b0*/  @P1 STG.E.U16 desc[UR8][R24.64], R21 ;  /* 0x0000001518001986 */ /* 0x000fe8000c101508 */
[----:B---3--:R0:W-:Y:S04]  /*339c0*/  @P2 STG.E.U16 desc[UR8][R26.64], R22 ;  /* 0x000000161a002986 */ /* 0x0081e8000c101508 */
[----:B0-----:R-:W3:Y:S01]  /*339d0*/  LDL.LU R27, [R1+0x4c] ;  /* 0x00004c00011b7983 */ /* 0x001ee20000300800 */
[C---:B--2---:R-:W-:Y:S01]  /*339e0*/  ISETP.LT.AND P5, PT, R3.reuse, UR15, !P0 ;  /* 0x0000000f03007c0c */ /* 0x044fe2000c7a1270 */
[----:B------:R-:W-:Y:S01]  /*339f0*/  IMAD R3, R3, UR6, RZ ;  /* 0x0000000603037c24 */ /* 0x000fe2000f8e02ff */
[C---:B------:R-:W-:Y:S01]  /*33a00*/  ISETP.LT.AND P3, PT, R29.reuse, UR15, !P0 ;  /* 0x0000000f1d007c0c */ /* 0x040fe2000c761270 */
[----:B------:R-:W-:-:S03]  /*33a10*/  IMAD R29, R29, UR6, RZ ;  /* 0x000000061d1d7c24 */ /* 0x000fc6000f8e02ff */
[----:B------:R-:W-:-:S04]  /*33a20*/  LEA R24, P1, R3, R0, 0x1 ;  /* 0x0000000003187211 */ /* 0x000fc800078208ff */
[----:B------:R-:W-:Y:S02]  /*33a30*/  LEA.HI.X.SX32 R25, R3, R2, 0x1, P1 ;  /* 0x0000000203197211 */ /* 0x000fe400008f0eff */
[----:B-----5:R-:W-:-:S03]  /*33a40*/  ISETP.LT.AND P1, PT, R28, UR15, !P0 ;  /* 0x0000000f1c007c0c */ /* 0x020fc6000c721270 */
[----:B------:R0:W-:Y:S01]  /*33a50*/  @P5 STG.E.U16 desc[UR8][R24.64], R23 ;  /* 0x0000001718005986 */ /* 0x0001e2000c101508 */
[C---:B---3--:R-:W-:Y:S01]  /*33a60*/  ISETP.LT.AND P2, PT, R27.reuse, UR15, !P0 ;  /* 0x0000000f1b007c0c */ /* 0x048fe2000c741270 */
[----:B------:R-:W-:Y:S02]  /*33a70*/  IMAD R3, R27, UR6, RZ ;  /* 0x000000061b037c24 */ /* 0x000fe4000f8e02ff */
[----:B------:R-:W-:Y:S01]  /*33a80*/  IMAD R27, R28, UR6, RZ ;  /* 0x000000061c1b7c24 */ /* 0x000fe2000f8e02ff */
[-C--:B------:R-:W-:Y:S02]  /*33a90*/  LEA R28, P4, R29, R0.reuse, 0x1 ;  /* 0x000000001d1c7211 */ /* 0x080fe400078808ff */
[----:B0-----:R-:W-:Y:S02]  /*33aa0*/  LEA R24, P6, R3, R0, 0x1 ;  /* 0x0000000003187211 */ /* 0x001fe400078c08ff */
[-C--:B------:R-:W-:Y:S02]  /*33ab0*/  LEA.HI.X.SX32 R29, R29, R2.reuse, 0x1, P4 ;  /* 0x000000021d1d7211 */ /* 0x080fe400020f0eff */
[----:B------:R-:W-:Y:S01]  /*33ac0*/  LEA.HI.X.SX32 R25, R3, R2, 0x1, P6 ;  /* 0x0000000203197211 */ /* 0x000fe200030f0eff */
[C---:B------:R-:W-:Y:S01]  /*33ad0*/  IMAD R3, R15.reuse, UR6, RZ ;  /* 0x000000060f037c24 */ /* 0x040fe2000f8e02ff */
[----:B------:R-:W-:Y:S01]  /*33ae0*/  ISETP.LT.AND P4, PT, R15, UR15, !P0 ;  /* 0x0000000f0f007c0c */ /* 0x000fe2000c781270 */
[----:B------:R0:W-:Y:S01]  /*33af0*/  @P3 STG.E.U16 desc[UR8][R28.64], R16 ;  /* 0x000000101c003986 */ /* 0x0001e2000c101508 */
[----:B------:R-:W-:-:S03]  /*33b00*/  LEA R26, P5, R27, R0, 0x1 ;  /* 0x000000001b1a7211 */ /* 0x000fc600078a08ff */
[----:B------:R-:W2:Y:S01]  /*33b10*/  LDL.LU R15, [R1+0xe44] ;  /* 0x000e4400010f7983 */ /* 0x000ea20000300800 */
[----:B------:R-:W-:-:S03]  /*33b20*/  LEA.HI.X.SX32 R27, R27, R2, 0x1, P5 ;  /* 0x000000021b1b7211 */ /* 0x000fc600028f0eff */
[----:B------:R1:W-:Y:S04]  /*33b30*/  @P2 STG.E.U16 desc[UR8][R24.64], R17 ;  /* 0x0000001118002986 */ /* 0x0003e8000c101508 */
[----:B0-----:R-:W3:Y:S04]  /*33b40*/  LDL.LU R16, [R1+0xe40] ;  /* 0x000e400001107983 */ /* 0x001ee80000300800 */
[----:B------:R-:W5:Y:S04]  /*33b50*/  LDL.LU R28, [R1+0x5c] ;  /* 0x00005c00011c7983 */ /* 0x000f680000300800 */
[----:B------:R-:W2:Y:S04]  /*33b60*/  LDL.LU R29, [R1+0x64] ;  /* 0x00006400011d7983 */ /* 0x000ea80000300800 */
[----:B-1----:R-:W2:Y:S04]  /*33b70*/  LDL.LU R17, [R1+0xe3c] ;  /* 0x000e3c0001117983 */ /* 0x002ea80000300800 */
[----:B------:R-:W2:Y:S04]  /*33b80*/  LDL.LU R25, [R1+0x58] ;  /* 0x0000580001197983 */ /* 0x000ea80000300800 */
[----:B------:R0:W-:Y:S04]  /*33b90*/  @P1 STG.E.U16 desc[UR8][R26.64], R18 ;  /* 0x000000121a001986 */ /* 0x0001e8000c101508 */
[----:B0-----:R-:W3:Y:S04]  /*33ba0*/  LDL.LU R18, [R1+0xe38] ;  /* 0x000e380001127983 */ /* 0x001ee80000300800 */
[----:B------:R-:W3:Y:S01]  /*33bb0*/  LDL.LU R26, [R1+0x60] ;  /* 0x00006000011a7983 */ /* 0x000ee20000300800 */
[----:B------:R-:W-:-:S02]  /*33bc0*/  LEA R24, P2, R3, R0, 0x1 ;  /* 0x0000000003187211 */ /* 0x000fc400078408ff */
[----:B------:R-:W-:Y:S02]  /*33bd0*/  PRMT R22, R20, 0x7632, R22 ;  /* 0x0000763214167816 */ /* 0x000fe40000000016 */
[C---:B--2---:R-:W-:Y:S01]  /*33be0*/  ISETP.LT.AND P1, PT, R25.reuse, UR15, !P0 ;  /* 0x0000000f19007c0c */ /* 0x044fe2000c721270 */
[----:B------:R-:W-:Y:S01]  /*33bf0*/  IMAD R27, R25, UR6, RZ ;  /* 0x00000006191b7c24 */ /* 0x000fe2000f8e02ff */
[----:B------:R-:W-:-:S05]  /*33c00*/  LEA.HI.X.SX32 R25, R3, R2, 0x1, P2 ;  /* 0x0000000203197211 */ /* 0x000fca00010f0eff */
[----:B------:R0:W-:Y:S04]  /*33c10*/  @P4 STG.E.U16 desc[UR8][R24.64], R19 ;  /* 0x0000001318004986 */ /* 0x0001e8000c101508 */
[----:B0-----:R-:W2:Y:S01]  /*33c20*/  LDL.LU R19, [R1+0xe34] ;  /* 0x000e340001137983 */ /* 0x001ea20000300800 */
[C---:B---3--:R-:W-:Y:S01]  /*33c30*/  ISETP.LT.AND P2, PT, R26.reuse, UR15, !P0 ;  /* 0x0000000f1a007c0c */ /* 0x048fe2000c741270 */
[----:B------:R-:W-:Y:S01]  /*33c40*/  IMAD R3, R26, UR6, RZ ;  /* 0x000000061a037c24 */ /* 0x000fe2000f8e02ff */
[----:B------:R-:W-:-:S04]  /*33c50*/  LEA R26, P4, R27, R0, 0x1 ;  /* 0x000000001b1a7211 */ /* 0x000fc800078808ff */
[----:B------:R-:W-:Y:S02]  /*33c60*/  LEA R24, P6, R3, R0, 0x1 ;  /* 0x0000000003187211 */ /* 0x000fe400078c08ff */
[-C--:B------:R-:W-:Y:S02]  /*33c70*/  LEA.HI.X.SX32 R27, R27, R2.reuse, 0x1, P4 ;  /* 0x000000021b1b7211 */ /* 0x080fe400020f0eff */
[----:B------:R-:W-:Y:S02]  /*33c80*/  LEA.HI.X.SX32 R25, R3, R2, 0x1, P6 ;  /* 0x0000000203197211 */ /* 0x000fe400030f0eff */
[----:B------:R-:W3:Y:S04]  /*33c90*/  LDL.LU R3, [R1+0x6c] ;  /* 0x00006c0001037983 */ /* 0x000ee80000300800 */
[----:B------:R0:W-:Y:S04]  /*33ca0*/  @P1 STG.E.U16 desc[UR8][R26.64], R22 ;  /* 0x000000161a001986 */ /* 0x0001e8000c101508 */
[----:B0-----:R-:W2:Y:S01]  /*33cb0*/  LDL.LU R26, [R1+0x68] ;  /* 0x00006800011a7983 */ /* 0x001ea20000300800 */
[C---:B-----5:R-:W-:Y:S01]  /*33cc0*/  ISETP.LT.AND P3, PT, R28.reuse, UR15, !P0 ;  /* 0x0000000f1c007c0c */ /* 0x060fe2000c761270 */
[----:B------:R-:W-:Y:S01]  /*33cd0*/  IMAD R28, R28, UR6, RZ ;  /* 0x000000061c1c7c24 */ /* 0x000fe2000f8e02ff */
[----:B------:R-:W-:Y:S01]  /*33ce0*/  PRMT R23, R21, 0x7632, R23 ;  /* 0x0000763215177816 */ /* 0x000fe20000000017 */
[----:B------:R-:W5:Y:S03]  /*33cf0*/  LDL.LU R27, [R1+0x70] ;  /* 0x00007000011b7983 */ /* 0x000f660000300800 */
[----:B------:R-:W-:-:S04]  /*33d00*/  LEA R20, P5, R28, R0, 0x1 ;  /* 0x000000001c147211 */ /* 0x000fc800078a08ff */
[----:B------:R-:W-:Y:S02]  /*33d10*/  LEA.HI.X.SX32 R21, R28, R2, 0x1, P5 ;  /* 0x000000021c157211 */ /* 0x000fe400028f0eff */
[----:B------:R-:W-:-:S03]  /*33d20*/  PRMT R28, R22, 0x7632, R28 ;  /* 0x00007632161c7816 */ /* 0x000fc6000000001c */
[----:B------:R0:W-:Y:S01]  /*33d30*/  @P3 STG.E.U16 desc[UR8][R20.64], R23 ;  /* 0x0000001714003986 */ /* 0x0001e2000c101508 */
[----:B------:R-:W-:-:S03]  /*33d40*/  ISETP.LT.AND P1, PT, R29, UR15, !P0 ;  /* 0x0000000f1d007c0c */ /* 0x000fc6000c721270 */
[----:B------:R1:W-:Y:S01]  /*33d50*/  @P2 STG.E.U16 desc[UR8][R24.64], R28 ;  /* 0x0000001c18002986 */ /* 0x0003e2000c101508 */
[----:B0-----:R-:W-:-:S03]  /*33d60*/  IMAD R20, R29, UR6, RZ ;  /* 0x000000061d147c24 */ /* 0x001fc6000f8e02ff */
[----:B------:R-:W4:Y:S02]  /*33d70*/  LDL.LU R29, [R1+0x7c] ;  /* 0x00007c00011d7983 */ /* 0x000f240000300800 */
[C---:B-1----:R-:W-:Y:S02]  /*33d80*/  LEA R24, P6, R20.reuse, R0, 0x1 ;  /* 0x0000000014187211 */ /* 0x042fe400078c08ff */
[----:B------:R-:W-:Y:S02]  /*33d90*/  PRMT R28, R23, 0x7632, R28 ;  /* 0x00007632171c7816 */ /* 0x000fe4000000001c */
[----:B------:R-:W-:-:S05]  /*33da0*/  LEA.HI.X.SX32 R25, R20, R2, 0x1, P6 ;  /* 0x0000000214197211 */ /* 0x000fca00030f0eff */
[----:B------:R0:W-:Y:S01]  /*33db0*/  @P1 STG.E.U16 desc[UR8][R24.64], R28 ;  /* 0x0000001c18001986 */ /* 0x0001e2000c101508 */
[C---:B---3--:R-:W-:Y:S01]  /*33dc0*/  ISETP.LT.AND P2, PT, R3.reuse, UR15, !P0 ;  /* 0x0000000f03007c0c */ /* 0x048fe2000c741270 */
[----:B------:R-:W-:-:S05]  /*33dd0*/  IMAD R3, R3, UR6, RZ ;  /* 0x0000000603037c24 */ /* 0x000fca000f8e02ff */
[----:B------:R-:W-:Y:S01]  /*33de0*/  LEA R20, P6, R3, R0, 0x1 ;  /* 0x0000000003147211 */ /* 0x000fe200078c08ff */
[----:B--2---:R-:W-:-:S05]  /*33df0*/  IMAD R21, R26, UR6, RZ ;  /* 0x000000061a157c24 */ /* 0x004fca000f8e02ff */
[----:B------:R-:W-:-:S04]  /*33e00*/  LEA R22, P5, R21, R0, 0x1 ;  /* 0x0000000015167211 */ /* 0x000fc800078a08ff */
[-C--:B------:R-:W-:Y:S02]  /*33e10*/  LEA.HI.X.SX32 R23, R21, R2.reuse, 0x1, P5 ;  /* 0x0000000215177211 */ /* 0x080fe400028f0eff */
[----:B------:R-:W-:Y:S02]  /*33e20*/  LEA.HI.X.SX32 R21, R3, R2, 0x1, P6 ;  /* 0x0000000203157211 */ /* 0x000fe400030f0eff */
[----:B------:R-:W2:Y:S04]  /*33e30*/  LDL.LU R3, [R1+0x78] ;  /* 0x0000780001037983 */ /* 0x000ea80000300800 */
[----:B0-----:R-:W3:Y:S01]  /*33e40*/  LDL.LU R24, [R1+0x74] ;  /* 0x0000740001187983 */ /* 0x001ee20000300800 */
[----:B------:R-:W-:Y:S02]  /*33e50*/  ISETP.LT.AND P3, PT, R26, UR15, !P0 ;  /* 0x0000000f1a007c0c */ /* 0x000fe4000c761270 */
[C---:B-----5:R-:W-:Y:S01]  /*33e60*/  ISETP.LT.AND P4, PT, R27.reuse, UR15, !P0 ;  /* 0x0000000f1b007c0c */ /* 0x060fe2000c781270 */
[----:B------:R-:W-:Y:S01]  /*33e70*/  IMAD R27, R27, UR6, RZ ;  /* 0x000000061b1b7c24 */ /* 0x000fe2000f8e02ff */
[----:B------:R-:W5:Y:S04]  /*33e80*/  LDL.LU R25, [R1+0x80] ;  /* 0x0000800001197983 */ /* 0x000f680000300800 */
[C---:B------:R-:W-:Y:S01]  /*33e90*/  LEA R26, P5, R27.reuse, R0, 0x1 ;  /* 0x000000001b1a7211 */ /* 0x040fe200078a08ff */
[----:B------:R-:W5:Y:S03]  /*33ea0*/  LDL.LU R28, [R1+0x84] ;  /* 0x00008400011c7983 */ /* 0x000f660000300800 */
[----:B------:R-:W-:Y:S01]  /*33eb0*/  LEA.HI.X.SX32 R27, R27, R2, 0x1, P5 ;  /* 0x000000021b1b7211 */ /* 0x000fe200028f0eff */
[----:B------:R0:W-:Y:S04]  /*33ec0*/  @P3 STG.E.U16 desc[UR8][R22.64], R16 ;  /* 0x0000001016003986 */ /* 0x0001e8000c101508 */
[----:B------:R-:W-:Y:S04]  /*33ed0*/  @P2 STG.E.U16 desc[UR8][R20.64], R17 ;  /* 0x0000001114002986 */ /* 0x000fe8000c101508 */
[----:B------:R1:W-:Y:S01]  /*33ee0*/  @P4 STG.E.U16 desc[UR8][R26.64], R18 ;  /* 0x000000121a004986 */ /* 0x0003e2000c101508 */
[----:B0-----:R-:W-:-:S02]  /*33ef0*/  PRMT R23, R17, 0x7632, R23 ;  /* 0x0000763211177816 */ /* 0x001fc40000000017 */
[----:B------:R-:W-:Y:S02]  /*33f00*/  PRMT R22, R18, 0x7632, R22 ;  /* 0x0000763212167816 */ /* 0x000fe40000000016 */
[----:B-1----:R-:W-:Y:S01]  /*33f10*/  PRMT R26, R16, 0x7632, R26 ;  /* 0x00007632101a7816 */ /* 0x002fe2000000001a */
[----:B------:R-:W5:Y:S01]  /*33f20*/  LDL.LU R27, [R1+0x90] ;  /* 0x00009000011b7983 */ /* 0x000f620000300800 */
[----:B----4-:R-:W-:Y:S02]  /*33f30*/  ISETP.LT.AND P1, PT, R29, UR15, !P0 ;  /* 0x0000000f1d007c0c */ /* 0x010fe4000c721270 */
[C---:B--2---:R-:W-:Y:S01]  /*33f40*/  ISETP.LT.AND P3, PT, R3.reuse, UR15, !P0 ;  /* 0x0000000f03007c0c */ /* 0x044fe2000c761270 */
[----:B------:R-:W-:Y:S02]  /*33f50*/  IMAD R3, R3, UR6, RZ ;  /* 0x0000000603037c24 */ /* 0x000fe4000f8e02ff */
[C---:B---3--:R-:W-:Y:S01]  /*33f60*/  IMAD R21, R24.reuse, UR6, RZ ;  /* 0x0000000618157c24 */ /* 0x048fe2000f8e02ff */
[----:B------:R-:W-:Y:S01]  /*33f70*/  ISETP.LT.AND P4, PT, R24, UR15, !P0 ;  /* 0x0000000f18007c0c */ /* 0x000fe2000c781270 */
[----:B------:R-:W-:Y:S01]  /*33f80*/  IMAD R24, R29, UR6, RZ ;  /* 0x000000061d187c24 */ /* 0x000fe2000f8e02ff */
[-C--:B------:R-:W-:Y:S01]  /*33f90*/  LEA R20, P5, R3, R0.reuse, 0x1 ;  /* 0x0000000003147211 */ /* 0x080fe200078a08ff */
[----:B------:R-:W2:Y:S01]  /*33fa0*/  LDL.LU R29, [R1+0x94] ;  /* 0x00009400011d7983 */ /* 0x000ea20000300800 */
[----:B------:R-:W-:-:S02]  /*33fb0*/  LEA R16, P2, R21, R0, 0x1 ;  /* 0x0000000015107211 */ /* 0x000fc400078408ff */
[C---:B------:R-:W-:Y:S02]  /*33fc0*/  LEA R18, P6, R24.reuse, R0, 0x1 ;  /* 0x0000000018127211 */ /* 0x040fe400078c08ff */
[-C--:B------:R-:W-:Y:S02]  /*33fd0*/  LEA.HI.X.SX32 R17, R21, R2.reuse, 0x1, P2 ;  /* 0x0000000215117211 */ /* 0x080fe400010f0eff */
[-C--:B------:R-:W-:Y:S02]  /*33fe0*/  LEA.HI.X.SX32 R21, R3, R2.reuse, 0x1, P5 ;  /* 0x0000000203157211 */ /* 0x080fe400028f0eff */
[----:B------:R-:W-:Y:S01]  /*33ff0*/  PRMT R3, R19, 0x7632, R3 ;  /* 0x0000763213037816 */ /* 0x000fe20000000003 */
[----:B------:R0:W-:Y:S04]  /*34000*/  @P4 STG.E.U16 desc[UR8][R16.64], R19 ;  /* 0x0000001310004986 */ /* 0x0001e8000c101508 */
[----:B------:R1:W-:Y:S01]  /*34010*/  @P3 STG.E.U16 desc[UR8][R20.64], R12 ;  /* 0x0000000c14003986 */ /* 0x0003e2000c101508 */
[----:B0-----:R-:W-:-:S03]  /*34020*/  LEA.HI.X.SX32 R19, R24, R2, 0x1, P6 ;  /* 0x0000000218137211 */ /* 0x001fc600030f0eff */
[----:B------:R-:W3:Y:S04]  /*34030*/  LDL.LU R24, [R1+0x8c] ;  /* 0x00008c0001187983 */ /* 0x000ee80000300800 */
[----:B-1----:R-:W4:Y:S01]  /*34040*/  LDL.LU R21, [R1+0x88] ;  /* 0x0000880001157983 */ /* 0x002f220000300800 */
[C---:B-----5:R-:W-:Y:S01]  /*34050*/  ISETP.LT.AND P2, PT, R25.reuse, UR15, !P0 ;  /* 0x0000000f19007c0c */ /* 0x060fe2000c741270 */
[----:B------:R-:W-:Y:S01]  /*34060*/  IMAD R25, R25, UR6, RZ ;  /* 0x0000000619197c24 */ /* 0x000fe2000f8e02ff */
[C---:B------:R-:W-:Y:S01]  /*34070*/  ISETP.LT.AND P5, PT, R28.reuse, UR15, !P0 ;  /* 0x0000000f1c007c0c */ /* 0x040fe2000c7a1270 */
[----:B------:R-:W-:Y:S01]  /*34080*/  IMAD R20, R28, UR6, RZ ;  /* 0x000000061c147c24 */ /* 0x000fe2000f8e02ff */
[----:B------:R0:W-:Y:S02]  /*34090*/  @P1 STG.E.U16 desc[UR8][R18.64], R13 ;  /* 0x0000000d12001986 */ /* 0x0001e4000c101508 */
[----:B------:R-:W-:-:S02]  /*340a0*/  LEA R16, P4, R25, R0, 0x1 ;  /* 0x0000000019107211 */ /* 0x000fc400078808ff */
[----:B------:R-:W5:Y:S02]  /*340b0*/  LDL.LU R28, [R1+0xa0] ;  /* 0x0000a000011c7983 */ /* 0x000f640000300800 */
[----:B------:R-:W-:Y:S02]  /*340c0*/  LEA.HI.X.SX32 R17, R25, R2, 0x1, P4 ;  /* 0x0000000219117211 */ /* 0x000fe400020f0eff */
[----:B0-----:R-:W-:-:S03]  /*340d0*/  LEA R18, P1, R20, R0, 0x1 ;  /* 0x0000000014127211 */ /* 0x001fc600078208ff */
[----:B------:R0:W-:Y:S01]  /*340e0*/  @P2 STG.E.U16 desc[UR8][R16.64], R14 ;  /* 0x0000000e10002986 */ /* 0x0001e2000c101508 */
[----:B------:R-:W-:-:S05]  /*340f0*/  LEA.HI.X.SX32 R19, R20, R2, 0x1, P1 ;  /* 0x0000000214137211 */ /* 0x000fca00008f0eff */
[----:B------:R1:W-:Y:S01]  /*34100*/  @P5 STG.E.U16 desc[UR8][R18.64], R15 ;  /* 0x0000000f12005986 */ /* 0x0003e2000c101508 */
[----:B------:R-:W-:Y:S01]  /*34110*/  ISETP.LT.AND P1, PT, R27, UR15, !P0 ;  /* 0x0000000f1b007c0c */ /* 0x000fe2000c721270 */
[----:B--2---:R-:W-:Y:S01]  /*34120*/  IMAD R25, R29, UR6, RZ ;  /* 0x000000061d197c24 */ /* 0x004fe2000f8e02ff */
[C---:B---3--:R-:W-:Y:S02]  /*34130*/  ISETP.LT.AND P2, PT, R24.reuse, UR15, !P0 ;  /* 0x0000000f18007c0c */ /* 0x048fe4000c741270 */
[C---:B----4-:R-:W-:Y:S01]  /*34140*/  ISETP.LT.AND P3, PT, R21.reuse, UR15, !P0 ;  /* 0x0000000f15007c0c */ /* 0x050fe2000c761270 */
[----:B0-----:R-:W-:Y:S02]  /*34150*/  IMAD R17, R21, UR6, RZ ;  /* 0x0000000615117c24 */ /* 0x001fe4000f8e02ff */
[----:B------:R-:W-:Y:S02]  /*34160*/  IMAD R21, R24, UR6, RZ ;  /* 0x0000000618157c24 */ /* 0x000fe4000f8e02ff */
[----:B------:R-:W-:Y:S01]  /*34170*/  IMAD R24, R27, UR6, RZ ;  /* 0x000000061b187c24 */ /* 0x000fe2000f8e02ff */
[----:B------:R-:W-:-:S02]  /*34180*/  LEA R16, P4, R17, R0, 0x1 ;  /* 0x0000000011107211 */ /* 0x000fc400078808ff */
[-C--:B-1----:R-:W-:Y:S02]  /*34190*/  LEA R18, P6, R21, R0.reuse, 0x1 ;  /* 0x0000000015127211 */ /* 0x082fe400078c08ff */
[C---:B------:R-:W-:Y:S02]  /*341a0*/  LEA R20, P5, R24.reuse, R0, 0x1 ;  /* 0x0000000018147211 */ /* 0x040fe400078a08ff */
[-C--:B------:R-:W-:Y:S02]  /*341b0*/  LEA.HI.X.SX32 R17, R17, R2.reuse, 0x1, P4 ;  /* 0x0000000211117211 */ /* 0x080fe400020f0eff */
[-C--:B------:R-:W-:Y:S02]  /*341c0*/  LEA.HI.X.SX32 R19, R21, R2.reuse, 0x1, P6 ;  /* 0x0000000215137211 */ /* 0x080fe400030f0eff */
[----:B------:R-:W-:Y:S02]  /*341d0*/  ISETP.LT.AND P4, PT, R29, UR15, !P0 ;  /* 0x0000000f1d007c0c */ /* 0x000fe4000c781270 */
[----:B------:R-:W2:Y:S01]  /*341e0*/  LDL.LU R29, [R1+0xac] ;  /* 0x0000ac00011d7983 */ /* 0x000ea20000300800 */
[----:B------:R-:W-:-:S03]  /*341f0*/  LEA.HI.X.SX32 R21, R24, R2, 0x1, P5 ;  /* 0x0000000218157211 */ /* 0x000fc600028f0eff */
[----:B------:R-:W3:Y:S04]  /*34200*/  LDL.LU R27, [R1+0xb0] ;  /* 0x0000b000011b7983 */ /* 0x000ee80000300800 */
[----:B------:R-:W4:Y:S04]  /*34210*/  LDL.LU R24, [R1+0xa8] ;  /* 0x0000a80001187983 */ /* 0x000f280000300800 */
[----:B------:R0:W-:Y:S04]  /*34220*/  @P3 STG.E.U16 desc[UR8][R16.64], R26 ;  /* 0x0000001a10003986 */ /* 0x0001e8000c101508 */
[----:B------:R1:W-:Y:S04]  /*34230*/  @P2 STG.E.U16 desc[UR8][R18.64], R23 ;  /* 0x0000001712002986 */ /* 0x0003e8000c101508 */
[----:B0-----:R-:W2:Y:S04]  /*34240*/  LDL.LU R26, [R1+0x9c] ;  /* 0x00009c00011a7983 */ /* 0x001ea80000300800 */
[----:B-1----:R-:W3:Y:S04]  /*34250*/  LDL.LU R19, [R1+0x98] ;  /* 0x0000980001137983 */ /* 0x002ee80000300800 */
[----:B------:R0:W-:Y:S01]  /*34260*/  @P1 STG.E.U16 desc[UR8][R20.64], R22 ;  /* 0x0000001614001986 */ /* 0x0001e2000c101508 */
[----:B------:R-:W-:-:S03]  /*34270*/  LEA R16, P2, R25, R0, 0x1 ;  /* 0x0000000019107211 */ /* 0x000fc600078408ff */
[----:B0-----:R-:W4:Y:S01]  /*34280*/  LDL.LU R22, [R1+0xa4] ;  /* 0x0000a40001167983 */ /* 0x001f220000300800 */
[----:B------:R-:W-:Y:S01]  /*34290*/  LEA.HI.X.SX32 R17, R25, R2, 0x1, P2 ;  /* 0x0000000219117211 */ /* 0x000fe200010f0eff */
[C---:B-----5:R-:W-:Y:S01]  /*342a0*/  IMAD R21, R28.reuse, UR6, RZ ;  /* 0x000000061c157c24 */ /* 0x060fe2000f8e02ff */
[----:B------:R-:W-:Y:S01]  /*342b0*/  ISETP.LT.AND P2, PT, R28, UR15, !P0 ;  /* 0x0000000f1c007c0c */ /* 0x000fe2000c741270 */
[----:B------:R-:W5:Y:S01]  /*342c0*/  LDL.LU R23, [R1+0xb4] ;  /* 0x0000b40001177983 */ /* 0x000f620000300800 */
[----:B------:R-:W-:-:S03]  /*342d0*/  PRMT R14, R13, 0x7632, R14 ;  /* 0x000076320d0e7816 */ /* 0x000fc6000000000e */
[----:B------:R0:W-:Y:S01]  /*342e0*/  @P4 STG.E.U16 desc[UR8][R16.64], R3 ;  /* 0x0000000310004986 */ /* 0x0001e2000c101508 */
[C---:B------:R-:W-:Y:S02]  /*342f0*/  LEA R20, P6, R21.reuse, R0, 0x1 ;  /* 0x0000000015147211 */ /* 0x040fe400078c08ff */
[----:B------:R-:W-:Y:S02]  /*34300*/  PRMT R15, R14, 0x7632, R15 ;  /* 0x000076320e0f7816 */ /* 0x000fe4000000000f */
[----:B------:R-:W-:Y:S02]  /*34310*/  LEA.HI.X.SX32 R21, R21, R2, 0x1, P6 ;  /* 0x0000000215157211 */ /* 0x000fe400030f0eff */
[----:B0-----:R-:W-:Y:S02]  /*34320*/  PRMT R3, R12, 0x7632, R3 ;  /* 0x000076320c037816 */ /* 0x001fe40000000003 */
[----:B--2---:R-:W-:Y:S02]  /*34330*/  ISETP.LT.AND P3, PT, R26, UR15, !P0 ;  /* 0x0000000f1a007c0c */ /* 0x004fe4000c761270 */
[C---:B---3--:R-:W-:Y:S01]  /*34340*/  ISETP.LT.AND P1, PT, R19.reuse, UR15, !P0 ;  /* 0x0000000f13007c0c */ /* 0x048fe2000c721270 */
[----:B------:R-:W-:-:S02]  /*34350*/  IMAD R18, R19, UR6, RZ ;  /* 0x0000000613127c24 */ /* 0x000fc4000f8e02ff */
[----:B------:R-:W-:Y:S02]  /*34360*/  IMAD R19, R26, UR6, RZ ;  /* 0x000000061a137c24 */ /* 0x000fe4000f8e02ff */
[----:B------:R-:W2:Y:S01]  /*34370*/  LDL.LU R26, [R1+0xb8] ;  /* 0x0000b800011a7983 */ /* 0x000ea20000300800 */
[CC--:B------:R-:W-:Y:S02]  /*34380*/  LEA R16, P4, R18.reuse, R0.reuse, 0x1 ;  /* 0x0000000012107211 */ /* 0x0c0fe400078808ff */
[C---:B------:R-:W-:Y:S01]  /*34390*/  LEA R12, P5, R19.reuse, R0, 0x1 ;  /* 0x00000000130c7211 */ /* 0x040fe200078a08ff */
[----:B------:R-:W3:Y:S01]  /*343a0*/  LDL.LU R28, [R1+0xbc] ;  /* 0x0000bc00011c7983 */ /* 0x000ee20000300800 */
[-C--:B------:R-:W-:Y:S02]  /*343b0*/  LEA.HI.X.SX32 R17, R18, R2.reuse, 0x1, P4 ;  /* 0x0000000212117211 */ /* 0x080fe400020f0eff */
[----:B------:R-:W-:-:S03]  /*343c0*/  LEA.HI.X.SX32 R13, R19, R2, 0x1, P5 ;  /* 0x00000002130d7211 */ /* 0x000fc600028f0eff */
[----:B------:R0:W-:Y:S04]  /*343d0*/  @P1 STG.E.U16 desc[UR8][R16.64], R3 ;  /* 0x0000000310001986 */ /* 0x0001e8000c101508 */
[----:B------:R4:W-:Y:S04]  /*343e0*/  @P3 STG.E.U16 desc[UR8][R12.64], R14 ;  /* 0x0000000e0c003986 */ /* 0x0009e8000c101508 */
[----:B------:R1:W-:Y:S01]  /*343f0*/  @P2 STG.E.U16 desc[UR8][R20.64], R15 ;  /* 0x0000000f14002986 */ /* 0x0003e2000c101508 */
[C---:B------:R-:W-:Y:S01]  /*34400*/  ISETP.LT.AND P2, PT, R29.reuse, UR15, !P0 ;  /* 0x0000000f1d007c0c */ /* 0x040fe2000c741270 */
[----:B0-----:R-:W-:-:S02]  /*34410*/  IMAD R3, R29, UR6, RZ ;  /* 0x000000061d037c24 */ /* 0x001fc4000f8e02ff */
[----:B------:R-:W2:Y:S01]  /*34420*/  LDL.LU R29, [R1+0xc0] ;  /* 0x0000c000011d7983 */ /* 0x000ea20000300800 */
[C---:B----4-:R-:W-:Y:S01]  /*34430*/  IMAD R13, R22.reuse, UR6, RZ ;  /* 0x00000006160d7c24 */ /* 0x050fe2000f8e02ff */
[----:B------:R-:W-:Y:S01]  /*34440*/  ISETP.LT.AND P1, PT, R22, UR15, !P0 ;  /* 0x0000000f16007c0c */ /* 0x000fe2000c721270 */
[C---:B------:R-:W-:Y:S01]  /*34450*/  IMAD R17, R24.reuse, UR6, RZ ;  /* 0x0000000618117c24 */ /* 0x040fe2000f8e02ff */
[----:B------:R-:W-:Y:S02]  /*34460*/  ISETP.LT.AND P3, PT, R24, UR15, !P0 ;  /* 0x0000000f18007c0c */ /* 0x000fe4000c761270 */
[-C--:B------:R-:W-:Y:S01]  /*34470*/  LEA R12, P6, R13, R0.reuse, 0x1 ;  /* 0x000000000d0c7211 */ /* 0x080fe200078c08ff */
[----:B------:R-:W4:Y:S01]  /*34480*/  LDL.LU R24, [R1+0xc4] ;  /* 0x0000c40001187983 */ /* 0x000f220000300800 */
[----:B------:R-:W-:Y:S02]  /*34490*/  LEA R16, P5, R17, R0, 0x1 ;  /* 0x0000000011107211 */ /* 0x000fe400078a08ff */
[----:B------:R-:W-:-:S02]  /*344a0*/  LEA.HI.X.SX32 R13, R13, R2, 0x1, P6 ;  /* 0x000000020d0d7211 */ /* 0x000fc400030f0eff */
[----:B------:R-:W-:Y:S02]  /*344b0*/  LEA R14, P6, R3, R0, 0x1 ;  /* 0x00000000030e7211 */ /* 0x000fe400078c08ff */
[----:B-1----:R-:W-:Y:S02]  /*344c0*/  PRMT R20, R15, 0x7632, R20 ;  /* 0x000076320f147816 */ /* 0x002fe40000000014 */
[-C--:B------:R-:W-:Y:S01]  /*344d0*/  LEA.HI.X.SX32 R17, R17, R2.reuse, 0x1, P5 ;  /* 0x0000000211117211 */ /* 0x080fe200028f0eff */
[----:B------:R-:W-:Y:S01]  /*344e0*/  IMAD R19, R27, UR6, RZ ;  /* 0x000000061b137c24 */ /* 0x000fe2000f8e02ff */
[----:B------:R-:W-:Y:S01]  /*344f0*/  LEA.HI.X.SX32 R15, R3, R2, 0x1, P6 ;  /* 0x00000002030f7211 */ /* 0x000fe200030f0eff */
[----:B------:R5:W-:Y:S01]  /*34500*/  @P1 STG.E.U16 desc[UR8][R12.64], R20 ;  /* 0x000000140c001986 */ /* 0x000be2000c101508 */
[----:B------:R-:W-:-:S03]  /*34510*/  ISETP.LT.AND P4, PT, R27, UR15, !P0 ;  /* 0x0000000f1b007c0c */ /* 0x000fc6000c781270 */
[----:B------:R0:W-:Y:S01]  /*34520*/  @P3 STG.E.U16 desc[UR8][R16.64], R4 ;  /* 0x0000000410003986 */ /* 0x0001e2000c101508 */
[----:B------:R-:W-:-:S03]  /*34530*/  LEA R18, P5, R19, R0, 0x1 ;  /* 0x0000000013127211 */ /* 0x000fc600078a08ff */
[----:B------:R1:W-:Y:S04]  /*34540*/  @P2 STG.E.U16 desc[UR8][R14.64], R5 ;  /* 0x000000050e002986 */ /* 0x0003e8000c101508 */
[----:B------:R-:W4:Y:S01]  /*34550*/  LDL.LU R27, [R1+0xc8] ;  /* 0x0000c800011b7983 */ /* 0x000f220000300800 */
[----:B-----5:R-:W-:Y:S01]  /*34560*/  IMAD R13, R23, UR6, RZ ;  /* 0x00000006170d7c24 */ /* 0x020fe2000f8e02ff */
[----:B------:R-:W-:Y:S02]  /*34570*/  LEA.HI.X.SX32 R19, R19, R2, 0x1, P5 ;  /* 0x0000000213137211 */ /* 0x000fe400028f0eff */
[----:B------:R-:W-:Y:S02]  /*34580*/  PRMT R3, R4, 0x7632, R3 ;  /* 0x0000763204037816 */ /* 0x000fe40000000003 */
[----:B0-----:R-:W-:Y:S01]  /*34590*/  LEA R4, P6, R13, R0, 0x1 ;  /* 0x000000000d047211 */ /* 0x001fe200078c08ff */
[----:B------:R0:W-:Y:S01]  /*345a0*/  @P4 STG.E.U16 desc[UR8][R18.64], R6 ;  /* 0x0000000612004986 */ /* 0x0001e2000c101508 */
[----:B------:R-:W-:-:S02]  /*345b0*/  PRMT R16, R5, 0x7632, R16 ;  /* 0x0000763205107816 */ /* 0x000fc40000000010 */
[----:B-1----:R-:W-:Y:S02]  /*345c0*/  LEA.HI.X.SX32 R5, R13, R2, 0x1, P6 ;  /* 0x000000020d057211 */ /* 0x002fe400030f0eff */
[C---:B---3--:R-:W-:Y:S01]  /*345d0*/  ISETP.LT.AND P2, PT, R28.reuse, UR15, !P0 ;  /* 0x0000000f1c007c0c */ /* 0x048fe2000c741270 */
[----:B------:R-:W-:Y:S02]  /*345e0*/  IMAD R17, R28, UR6, RZ ;  /* 0x000000061c117c24 */ /* 0x000fe4000f8e02ff */
[----:B------:R-:W3:Y:S01]  /*345f0*/  LDL.LU R28, [R1+0xcc] ;  /* 0x0000cc00011c7983 */ /* 0x000ee20000300800 */
[C---:B--2---:R-:W-:Y:S01]  /*34600*/  ISETP.LT.AND P1, PT, R26.reuse, UR15, !P0 ;  /* 0x0000000f1a007c0c */ /* 0x044fe2000c721270 */
[----:B------:R-:W-:Y:S02]  /*34610*/  IMAD R15, R26, UR6, RZ ;  /* 0x000000061a0f7c24 */ /* 0x000fe4000f8e02ff */
[----:B------:R-:W2:Y:S04]  /*34620*/  LDL.LU R25, [R1+0xd0] ;  /* 0x0000d00001197983 */ /* 0x000ea80000300800 */
[----:B------:R-:W5:Y:S01]  /*34630*/  LDL.LU R26, [R1+0xd4] ;  /* 0x0000d400011a7983 */ /* 0x000f620000300800 */
[C---:B------:R-:W-:Y:S01]  /*34640*/  ISETP.LT.AND P6, PT, R29.reuse, UR15, !P0 ;  /* 0x0000000f1d007c0c */ /* 0x040fe2000c7c1270 */
[----:B0-----:R-:W-:-:S02]  /*34650*/  IMAD R18, R29, UR6, RZ ;  /* 0x000000061d127c24 */ /* 0x001fc4000f8e02ff */
[----:B------:R-:W2:Y:S01]  /*34660*/  LDL.LU R29, [R1+0xd8] ;  /* 0x0000d800011d7983 */ /* 0x000ea20000300800 */
[----:B------:R-:W-:Y:S02]  /*34670*/  ISETP.LT.AND P3, PT, R23, UR15, !P0 ;  /* 0x0000000f17007c0c */ /* 0x000fe4000c761270 */
[-C--:B------:R-:W-:Y:S01]  /*34680*/  LEA R12, P4, R15, R0.reuse, 0x1 ;  /* 0x000000000f0c7211 */ /* 0x080fe200078808ff */
[----:B------:R-:W5:Y:S01]  /*34690*/  LDL.LU R23, [R1+0x30] ;  /* 0x0000300001177983 */ /* 0x000f620000300800 */
[----:B------:R-:W-:Y:S02]  /*346a0*/  LEA R14, P5, R17, R0, 0x1 ;  /* 0x00000000110e7211 */ /* 0x000fe400078a08ff */
[-C--:B------:R-:W-:Y:S02]  /*346b0*/  LEA.HI.X.SX32 R13, R15, R2.reuse, 0x1, P4 ;  /* 0x000000020f0d7211 */ /* 0x080fe400020f0eff */
[----:B------:R-:W-:-:S05]  /*346c0*/  LEA.HI.X.SX32 R15, R17, R2, 0x1, P5 ;  /* 0x00000002110f7211 */ /* 0x000fca00028f0eff */
[----:B------:R0:W-:Y:S01]  /*346d0*/  @P3 STG.E.U16 desc[UR8][R4.64], R7 ;  /* 0x0000000704003986 */ /* 0x0001e2000c101508 */
[----:B------:R-:W-:-:S03]  /*346e0*/  PRMT R17, R7, 0x7632, R17 ;  /* 0x0000763207117816 */ /* 0x000fc60000000011 */
[----:B------:R-:W-:Y:S01]  /*346f0*/  @P1 STG.E.U16 desc[UR8][R12.64], R8 ;  /* 0x000000080c001986 */ /* 0x000fe2000c101508 */
[----:B0-----:R-:W-:Y:S01]  /*34700*/  LEA R4, P3, R18, R0, 0x1 ;  /* 0x0000000012047211 */ /* 0x001fe200078608ff */
[----:B----4-:R-:W-:-:S03]  /*34710*/  IMAD R7, R24, UR6, RZ ;  /* 0x0000000618077c24 */ /* 0x010fc6000f8e02ff */
[----:B------:R-:W-:Y:S02]  /*34720*/  LEA.HI.X.SX32 R5, R18, R2, 0x1, P3 ;  /* 0x0000000212057211 */ /* 0x000fe400018f0eff */
[----:B------:R-:W-:Y:S01]  /*34730*/  ISETP.LT.AND P3, PT, R24, UR15, !P0 ;  /* 0x0000000f18007c0c */ /* 0x000fe2000c761270 */
[----:B------:R0:W-:Y:S04]  /*34740*/  @P2 STG.E.U16 desc[UR8][R14.64], R9 ;  /* 0x000000090e002986 */ /* 0x0001e8000c101508 */
[----:B------:R-:W4:Y:S04]  /*34750*/  LDL.LU R24, [R1+0xdc] ;  /* 0x0000dc0001187983 */ /* 0x000f280000300800 */
[----:B------:R1:W-:Y:S01]  /*34760*/  @P6 STG.E.U16 desc[UR8][R4.64], R10 ;  /* 0x0000000a04006986 */ /* 0x0003e2000c101508 */
[C---:B------:R-:W-:Y:S01]  /*34770*/  ISETP.LT.AND P5, PT, R27.reuse, UR15, !P0 ;  /* 0x0000000f1b007c0c */ /* 0x040fe2000c7a1270 */
[----:B0-----:R-:W-:-:S02]  /*34780*/  IMAD R14, R27, UR6, RZ ;  /* 0x000000061b0e7c24 */ /* 0x001fc4000f8e02ff */
[----:B------:R-:W4:Y:S01]  /*34790*/  LDL.LU R27, [R1+0xe0] ;  /* 0x0000e000011b7983 */ /* 0x000f220000300800 */
[----:B-1----:R-:W-:-:S04]  /*347a0*/  LEA R4, P1, R7, R0, 0x1 ;  /* 0x0000000007047211 */ /* 0x002fc800078208ff */
[----:B------:R-:W-:Y:S02]  /*347b0*/  LEA.HI.X.SX32 R5, R7, R2, 0x1, P1 ;  /* 0x0000000207057211 */ /* 0x000fe400008f0eff */
[----:B------:R-:W-:-:S03]  /*347c0*/  PRMT R7, R10, 0x7632, R7 ;  /* 0x000076320a077816 */ /* 0x000fc60000000007 */
[----:B------:R0:W-:Y:S01]  /*347d0*/  @P3 STG.E.U16 desc[UR8][R4.64], R11 ;  /* 0x0000000b04003986 */ /* 0x0001e2000c101508 */
[C---:B---3--:R-:W-:Y:S01]  /*347e0*/  IMAD R10, R28.reuse, UR6, RZ ;  /* 0x000000061c0a7c24 */ /* 0x048fe2000f8e02ff */
[----:B------:R-:W-:Y:S02]  /*347f0*/  ISETP.LT.AND P4, PT, R28, UR15, !P0 ;  /* 0x0000000f1c007c0c */ /* 0x000fe4000c781270 */
[----:B------:R-:W3:Y:S02]  /*34800*/  LDL.LU R28, [R1+0xe4] ;  /* 0x0000e400011c7983 */ /* 0x000ee40000300800 */
[C---:B0-----:R-:W-:Y:S02]  /*34810*/  LEA R4, P1, R10.reuse, R0, 0x1 ;  /* 0x000000000a047211 */ /* 0x041fe400078208ff */
[----:B------:R-:W3:Y:S02]  /*34820*/  LDL.LU R22, [R1+0xe8] ;  /* 0x0000e80001167983 */ /* 0x000ee40000300800 */
[----:B------:R-:W-:-:S02]  /*34830*/  LEA.HI.X.SX32 R5, R10, R2, 0x1, P1 ;  /* 0x000000020a057211 */ /* 0x000fc400008f0eff */
[C---:B--2---:R-:W-:Y:S01]  /*34840*/  ISETP.LT.AND P1, PT, R29.reuse, UR15, !P0 ;  /* 0x0000000f1d007c0c */ /* 0x044fe2000c721270 */
[----:B------:R-:W-:Y:S02]  /*34850*/  IMAD R21, R29, UR6, RZ ;  /* 0x000000061d157c24 */ /* 0x000fe4000f8e02ff */
[----:B------:R-:W2:Y:S01]  /*34860*/  LDL.LU R29, [R1+0xec] ;  /* 0x0000ec00011d7983 */ /* 0x000ea20000300800 */
[----:B------:R-:W-:Y:S02]  /*34870*/  PRMT R13, R8, 0x7632, R13 ;  /* 0x00007632080d7816 */ /* 0x000fe4000000000d */
[C---:B------:R-:W-:Y:S02]  /*34880*/  LEA R8, P2, R14.reuse, R0, 0x1 ;  /* 0x000000000e087211 */ /* 0x040fe400078408ff */
[----:B------:R-:W-:Y:S02]  /*34890*/  PRMT R12, R9, 0x7632, R12 ;  /* 0x00007632090c7816 */ /* 0x000fe4000000000c */
[----:B------:R-:W-:Y:S01]  /*348a0*/  LEA.HI.X.SX32 R9, R14, R2, 0x1, P2 ;  /* 0x000000020e097211 */ /* 0x000fe200010f0eff */
[----:B-----5:R-:W-:Y:S01]  /*348b0*/  IMAD R15, R26, UR6, RZ ;  /* 0x000000061a0f7c24 */ /* 0x020fe2000f8e02ff */
[----:B------:R-:W-:-:S03]  /*348c0*/  ISETP.LT.AND P3, PT, R25, UR15, !P0 ;  /* 0x0000000f19007c0c */ /* 0x000fc6000c761270 */
[----:B------:R0:W-:Y:S01]  /*348d0*/  @P5 STG.E.U16 desc[UR8][R8.64], R3 ;  /* 0x0000000308005986 */ /* 0x0001e2000c101508 */
[----:B------:R-:W-:-:S03]  /*348e0*/  ISETP.LT.AND P2, PT, R26, UR15, !P0 ;  /* 0x0000000f1a007c0c */ /* 0x000fc6000c741270 */
[----:B------:R1:W-:Y:S01]  /*348f0*/  @P4 STG.E.U16 desc[UR8][R4.64], R16 ;  /* 0x0000001004004986 */ /* 0x0003e2000c101508 */
[----:B0-----:R-:W-:Y:S01]  /*34900*/  IMAD R3, R25, UR6, RZ ;  /* 0x0000000619037c24 */ /* 0x001fe2000f8e02ff */
[----:B------:R-:W-:Y:S02]  /*34910*/  PRMT R6, R6, 0x7632, R6 ;  /* 0x0000763206067816 */ /* 0x000fe40000000006 */
[----:B------:R-:W5:Y:S01]  /*34920*/  LDL.LU R26, [R1+0xf0] ;  /* 0x0000f000011a7983 */ /* 0x000f620000300800 */
[-C--:B-1----:R-:W-:Y:S02]  /*34930*/  LEA R4, P4, R15, R0.reuse, 0x1 ;  /* 0x000000000f047211 */ /* 0x082fe400078808ff */
[----:B------:R-:W-:Y:S02]  /*34940*/  LEA R18, P6, R3, R0, 0x1 ;  /* 0x0000000003127211 */ /* 0x000fe400078c08ff */
[-C--:B------:R-:W-:Y:S02]  /*34950*/  LEA.HI.X.SX32 R5, R15, R2.reuse, 0x1, P4 ;  /* 0x000000020f057211 */ /* 0x080fe400020f0eff */
[----:B------:R-:W-:Y:S01]  /*34960*/  LEA.HI.X.SX32 R19, R3, R2, 0x1, P6 ;  /* 0x0000000203137211 */ /* 0x000fe200030f0eff */
[C---:B----4-:R-:W-:Y:S01]  /*34970*/  IMAD R3, R24.reuse, UR6, RZ ;  /* 0x0000000618037c24 */ /* 0x050fe2000f8e02ff */
[----:B------:R-:W-:-:S02]  /*34980*/  ISETP.LT.AND P6, PT, R24, UR15, !P0 ;  /* 0x0000000f18007c0c */ /* 0x000fc4000c7c1270 */
[C---:B------:R-:W-:Y:S01]  /*34990*/  LEA R20, P5, R21.reuse, R0, 0x1 ;  /* 0x0000000015147211 */ /* 0x040fe200078a08ff */
[----:B------:R0:W-:Y:S04]  /*349a0*/  @P3 STG.E.U16 desc[UR8][R18.64], R6 ;  /* 0x0000000612003986 */ /* 0x0001e8000c101508 */
[----:B------:R1:W-:Y:S01]  /*349b0*/  @P2 STG.E.U16 desc[UR8][R4.64], R17 ;  /* 0x0000001104002986 */ /* 0x0003e2000c101508 */
[----:B------:R-:W-:-:S03]  /*349c0*/  LEA.HI.X.SX32 R21, R21, R2, 0x1, P5 ;  /* 0x0000000215157211 */ /* 0x000fc600028f0eff */
[----:B------:R-:W4:Y:S01]  /*349d0*/  LDL.LU R24, [R1+0xf4] ;  /* 0x0000f40001187983 */ /* 0x000f220000300800 */
[C---:B0-----:R-:W-:Y:S01]  /*349e0*/  IMAD R6, R27.reuse, UR6, RZ ;  /* 0x000000061b067c24 */ /* 0x041fe2000f8e02ff */
[----:B------:R-:W-:Y:S02]  /*349f0*/  ISETP.LT.AND P4, PT, R27, UR15, !P0 ;  /* 0x0000000f1b007c0c */ /* 0x000fe4000c781270 */
[----:B------:R-:W-:Y:S01]  /*34a00*/  LDS.128 R16, [R23+0x400] ;  /* 0x0004000017107984 */ /* 0x000fe20000000c00 */
[----:B-1----:R-:W-:-:S03]  /*34a10*/  LEA R4, P2, R3, R0, 0x1 ;  /* 0x0000000003047211 */ /* 0x002fc600078408ff */
[----:B------:R-:W-:Y:S01]  /*34a20*/  @P1 STG.E.U16 desc[UR8][R20.64], R13 ;  /* 0x0000000d14001986 */ /* 0x000fe2000c101508 */
[----:B------:R-:W-:-:S03]  /*34a30*/  LEA.HI.X.SX32 R5, R3, R2, 0x1, P2 ;  /* 0x0000000203057211 */ /* 0x000fc600010f0eff */
[----:B------:R-:W4:Y:S04]  /*34a40*/  LDL.LU R27, [R1+0xf8] ;  /* 0x0000f800011b7983 */ /* 0x000f280000300800 */
[----:B------:R0:W-:Y:S02]  /*34a50*/  @P6 STG.E.U16 desc[UR8][R4.64], R12 ;  /* 0x0000000c04006986 */ /* 0x0001e4000c101508 */
[----:B0-----:R-:W-:-:S04]  /*34a60*/  LEA R12, P1, R6, R0, 0x1 ;  /* 0x00000000060c7211 */ /* 0x001fc800078208ff */
[----:B------:R-:W-:Y:S02]  /*34a70*/  LEA.HI.X.SX32 R13, R6, R2, 0x1, P1 ;  /* 0x00000002060d7211 */ /* 0x000fe400008f0eff */
[C---:B---3--:R-:W-:Y:S01]  /*34a80*/  ISETP.LT.AND P2, PT, R28.reuse, UR15, !P0 ;  /* 0x0000000f1c007c0c */ /* 0x048fe2000c741270 */
[----:B------:R-:W-:Y:S02]  /*34a90*/  IMAD R3, R28, UR6, RZ ;  /* 0x000000061c037c24 */ /* 0x000fe4000f8e02ff */
[----:B------:R-:W3:Y:S01]  /*34aa0*/  LDL.LU R28, [R1+0xfc] ;  /* 0x0000fc00011c7983 */ /* 0x000ee20000300800 */
[C---:B------:R-:W-:Y:S01]  /*34ab0*/  ISETP.LT.AND P3, PT, R22.reuse, UR15, !P0 ;  /* 0x0000000f16007c0c */ /* 0x040fe2000c761270 */
[----:B------:R-:W-:Y:S01]  /*34ac0*/  IMAD R15, R22, UR6, RZ ;  /* 0x00000006160f7c24 */ /* 0x000fe2000f8e02ff */
[C---:B--2---:R-:W-:Y:S01]  /*34ad0*/  ISETP.LT.AND P1, PT, R29.reuse, UR15, !P0 ;  /* 0x0000000f1d007c0c */ /* 0x044fe2000c721270 */
[----:B------:R-:W-:Y:S02]  /*34ae0*/  IMAD R22, R29, UR6, RZ ;  /* 0x000000061d167c24 */ /* 0x000fe4000f8e02ff */
[----:B------:R-:W2:Y:S01]  /*34af0*/  LDL.LU R29, [R1+0x100] ;  /* 0x00010000011d7983 */ /* 0x000ea20000300800 */
[----:B------:R-:W-:-:S03]  /*34b00*/  PRMT R14, R11, 0x7632, R14 ;  /* 0x000076320b0e7816 */ /* 0x000fc6000000000e */
[----:B------:R-:W0:Y:S01]  /*34b10*/  LDS.128 R8, [R23] ;  /* 0x0000000017087984 */ /* 0x000e220000000c00 */
[-C--:B------:R-:W-:Y:S02]  /*34b20*/  LEA R4, P5, R3, R0.reuse, 0x1 ;  /* 0x0000000003047211 */ /* 0x080fe400078a08ff */
[----:B------:R-:W-:Y:S02]  /*34b30*/  LEA R20, P6, R15, R0, 0x1 ;  /* 0x000000000f147211 */ /* 0x000fe400078c08ff */
[-C--:B------:R-:W-:Y:S02]  /*34b40*/  LEA.HI.X.SX32 R5, R3, R2.reuse, 0x1, P5 ;  /* 0x0000000203057211 */ /* 0x080fe400028f0eff */
[----:B------:R-:W-:Y:S01]  /*34b50*/  LEA.HI.X.SX32 R21, R15, R2, 0x1, P6 ;  /* 0x000000020f157211 */ /* 0x000fe200030f0eff */
[----:B------:R1:W-:Y:S01]  /*34b60*/  @P4 STG.E.U16 desc[UR8][R12.64], R7 ;  /* 0x000000070c004986 */ /* 0x0003e2000c101508 */
[----:B------:R-:W-:-:S03]  /*34b70*/  LEA R6, P4, R22, R0, 0x1 ;  /* 0x0000000016067211 */ /* 0x000fc600078808ff */
[----:B------:R5:W-:Y:S01]  /*34b80*/  @P2 STG.E.U16 desc[UR8][R4.64], R14 ;  /* 0x0000000e04002986 */ /* 0x000be2000c101508 */
[----:B-1----:R-:W-:Y:S02]  /*34b90*/  LEA.HI.X.SX32 R7, R22, R2, 0x1, P4 ;  /* 0x0000000216077211 */ /* 0x002fe400020f0eff */
[C---:B-----5:R-:W-:Y:S01]  /*34ba0*/  ISETP.LT.AND P4, PT, R26.reuse, UR15, !P0 ;  /* 0x0000000f1a007c0c */ /* 0x060fe2000c781270 */
[----:B------:R-:W-:-:S05]  /*34bb0*/  IMAD R5, R26, UR6, RZ ;  /* 0x000000061a057c24 */ /* 0x000fca000f8e02ff */
[C---:B------:R-:W-:Y:S01]  /*34bc0*/  LEA R4, P2, R5.reuse, R0, 0x1 ;  /* 0x0000000005047211 */ /* 0x040fe200078408ff */
[----:B0-----:R0:W-:Y:S01]  /*34bd0*/  @P3 STG.E.U16 desc[UR8][R20.64], R8 ;  /* 0x0000000814003986 */ /* 0x0011e2000c101508 */
[C---:B----4-:R-:W-:Y:S01]  /*34be0*/  IMAD R3, R24.reuse, UR6, RZ ;  /* 0x0000000618037c24 */ /* 0x050fe2000f8e02ff */
[----:B------:R-:W-:Y:S02]  /*34bf0*/  ISETP.LT.AND P3, PT, R24, UR15, !P0 ;  /* 0x0000000f18007c0c */ /* 0x000fe4000c761270 */
[----:B0-----:R-:W4:Y:S04]  /*34c00*/  LDL.LU R20, [R1+0x104] ;  /* 0x0001040001147983 */ /* 0x001f280000300800 */
[----:B------:R-:W5:Y:S04]  /*34c10*/  LDL.LU R21, [R1+0x108] ;  /* 0x0001080001157983 */ /* 0x000f680000300800 */
[----:B------:R-:W5:Y:S04]  /*34c20*/  LDL.LU R25, [R1+0x10c] ;  /* 0x00010c0001197983 */ /* 0x000f680000300800 */
[----:B------:R0:W-:Y:S01]  /*34c30*/  @P1 STG.E.U16 desc[UR8][R6.64], R9 ;  /* 0x0000000906001986 */ /* 0x0001e2000c101508 */
[----:B------:R-:W-:-:S03]  /*34c40*/  LEA.HI.X.SX32 R5, R5, R2, 0x1, P2 ;  /* 0x0000000205057211 */ /* 0x000fc600010f0eff */
[----:B------:R-:W5:Y:S01]  /*34c50*/  LDL.LU R23, [R1+0x110] ;  /* 0x0001100001177983 */ /* 0x000f620000300800 */
[----:B------:R-:W-:-:S03]  /*34c60*/  ISETP.LT.AND P1, PT, R27, UR15, !P0 ;  /* 0x0000000f1b007c0c */ /* 0x000fc6000c721270 */
[----:B------:R-:W5:Y:S01]  /*34c70*/  LDL.LU R26, [R1+0x114] ;  /* 0x00011400011a7983 */ /* 0x000f620000300800 */
[----:B0-----:R-:W-:Y:S01]  /*34c80*/  LEA R6, P5, R3, R0, 0x1 ;  /* 0x0000000003067211 */ /* 0x001fe200078a08ff */
[----:B------:R-:W-:Y:S02]  /*34c90*/  IMAD R13, R27, UR6, RZ ;  /* 0x000000061b0d7c24 */ /* 0x000fe4000f8e02ff */
[----:B------:R-:W5:Y:S01]  /*34ca0*/  LDL.LU R24, [R1+0x118] ;  /* 0x0001180001187983 */ /* 0x000f620000300800 */
[----:B------:R-:W-:-:S03]  /*34cb0*/  LEA.HI.X.SX32 R7, R3, R2, 0x1, P5 ;  /* 0x0000000203077211 */ /* 0x000fc600028f0eff */
[----:B------:R-:W5:Y:S04]  /*34cc0*/  LDL.LU R27, [R1+0x11c] ;  /* 0x00011c00011b7983 */ /* 0x000f680000300800 */
[----:B------:R0:W-:Y:S04]  /*34cd0*/  @P4 STG.E.U16 desc[UR8][R4.64], R10 ;  /* 0x0000000a04004986 */ /* 0x0001e8000c101508 */
[----:B------:R-:W-:Y:S01]  /*34ce0*/  @P3 STG.E.U16 desc[UR8][R6.64], R11 ;  /* 0x0000000b06003986 */ /* 0x000fe2000c101508 */
[C---:B---3--:R-:W-:Y:S01]  /*34cf0*/  ISETP.LT.AND P2, PT, R28.reuse, UR15, !P0 ;  /* 0x0000000f1c007c0c */ /* 0x048fe2000c741270 */
[----:B------:R-:W-:-:S02]  /*34d00*/  IMAD R14, R28, UR6, RZ ;  /* 0x000000061c0e7c24 */ /* 0x000fc4000f8e02ff */
[----:B------:R-:W3:Y:S01]  /*34d10*/  LDL.LU R28, [R1+0x120] ;  /* 0x00012000011c7983 */ /* 0x000ee20000300800 */
[C---:B--2---:R-:W-:Y:S01]  /*34d20*/  ISETP.LT.AND P3, PT, R29.reuse, UR15, !P0 ;  /* 0x0000000f1d007c0c */ /* 0x044fe2000c761270 */
[----:B------:R-:W-:Y:S02]  /*34d30*/  IMAD R15, R29, UR6, RZ ;  /* 0x000000061d0f7c24 */ /* 0x000fe4000f8e02ff */
[----:B------:R-:W2:Y:S01]  /*34d40*/  LDL.LU R29, [R1+0x124] ;  /* 0x00012400011d7983 */ /* 0x000ea20000300800 */
[CC--:B------:R-:W-:Y:S02]  /*34d50*/  LEA R12, P6, R13.reuse, R0.reuse, 0x1 ;  /* 0x000000000d0c7211 */ /* 0x0c0fe400078c08ff */
[C---:B0-----:R-:W-:Y:S02]  /*34d60*/  LEA R4, P4, R14.reuse, R0, 0x1 ;  /* 0x000000000e047211 */ /* 0x041fe400078808ff */
[-C--:B------:R-:W-:Y:S02]  /*34d70*/  LEA.HI.X.SX32 R13, R13, R2.reuse, 0x1, P6 ;  /* 0x000000020d0d7211 */ /* 0x080fe400030f0eff */
[----:B------:R-:W-:-:S03]  /*34d80*/  LEA.HI.X.SX32 R5, R14, R2, 0x1, P4 ;  /* 0x000000020e057211 */ /* 0x000fc600020f0eff */
[----:B------:R-:W-:Y:S04]  /*34d90*/  @P1 STG.E.U16 desc[UR8][R12.64], R16 ;  /* 0x000000100c001986 */ /* 0x000fe8000c101508 */
[----:B------:R0:W-:Y:S02]  /*34da0*/  @P2 STG.E.U16 desc[UR8][R4.64], R17 ;  /* 0x0000001104002986 */ /* 0x0001e4000c101508 */
[----:B0-----:R-:W-:-:S04]  /*34db0*/  LEA R4, P4, R15, R0, 0x1 ;  /* 0x000000000f047211 */ /* 0x001fc800078808ff */
[----:B------:R-:W-:-:S05]  /*34dc0*/  LEA.HI.X.SX32 R5, R15, R2, 0x1, P4 ;  /* 0x000000020f057211 */ /* 0x000fca00020f0eff */
[----:B------:R0:W-:Y:S01]  /*34dd0*/  @P3 STG.E.U16 desc[UR8][R4.64], R18 ;  /* 0x0000001204003986 */ /* 0x0001e2000c101508 */
[----:B------:R-:W-:Y:S02]  /*34de0*/  PRMT R8, R8, 0x7632, R8 ;  /* 0x0000763208087816 */ /* 0x000fe40000000008 */
[----:B------:R-:W-:Y:S01]  /*34df0*/  PRMT R10, R9, 0x7632, R10 ;  /* 0x00007632090a7816 */ /* 0x000fe2000000000a */
[C---:B----4-:R-:W-:Y:S01]  /*34e00*/  IMAD R3, R20.reuse, UR6, RZ ;  /* 0x0000000614037c24 */ /* 0x050fe2000f8e02ff */
[----:B------:R-:W-:Y:S01]  /*34e10*/  ISETP.LT.AND P2, PT, R20, UR15, !P0 ;  /* 0x0000000f14007c0c */ /* 0x000fe2000c741270 */
[C---:B-----5:R-:W-:Y:S01]  /*34e20*/  IMAD R15, R21.reuse, UR6, RZ ;  /* 0x00000006150f7c24 */ /* 0x060fe2000f8e02ff */
[----:B------:R-:W-:Y:S02]  /*34e30*/  ISETP.LT.AND P1, PT, R21, UR15, !P0 ;  /* 0x0000000f15007c0c */ /* 0x000fe4000c721270 */
[-C--:B------:R-:W-:Y:S01]  /*34e40*/  LEA R6, P5, R3, R0.reuse, 0x1 ;  /* 0x0000000003067211 */ /* 0x080fe200078a08ff */
[----:B------:R-:W-:Y:S01]  /*34e50*/  IMAD R21, R25, UR6, RZ ;  /* 0x0000000619157c24 */ /* 0x000fe2000f8e02ff */
[----:B0-----:R-:W-:-:S02]  /*34e60*/  LEA R4, P3, R15, R0, 0x1 ;  /* 0x000000000f047211 */ /* 0x001fc400078608ff */
[----:B------:R-:W-:Y:S02]  /*34e70*/  ISETP.LT.AND P4, PT, R25, UR15, !P0 ;  /* 0x0000000f19007c0c */ /* 0x000fe4000c781270 */
[----:B------:R-:W-:Y:S02]  /*34e80*/  LEA.HI.X.SX32 R7, R3, R2, 0x1, P5 ;  /* 0x0000000203077211 */ /* 0x000fe400028f0eff */
[----:B------:R-:W-:Y:S01]  /*34e90*/  LEA R12, P6, R21, R0, 0x1 ;  /* 0x00000000150c7211 */ /* 0x000fe200078c08ff */
[----:B------:R-:W-:Y:S01]  /*34ea0*/  IMAD R9, R23, UR6, RZ ;  /* 0x0000000617097c24 */ /* 0x000fe2000f8e02ff */
[-C--:B------:R-:W-:Y:S01]  /*34eb0*/  LEA.HI.X.SX32 R5, R15, R2.reuse, 0x1, P3 ;  /* 0x000000020f057211 */ /* 0x080fe200018f0eff */
[----:B------:R-:W-:Y:S01]  /*34ec0*/  IMAD R15, R26, UR6, RZ ;  /* 0x000000061a0f7c24 */ /* 0x000fe2000f8e02ff */
[----:B------:R-:W-:Y:S01]  /*34ed0*/  LEA.HI.X.SX32 R13, R21, R2, 0x1, P6 ;  /* 0x00000002150d7211 */ /* 0x000fe200030f0eff */
[----:B------:R0:W-:Y:S01]  /*34ee0*/  @P2 STG.E.U16 desc[UR8][R6.64], R19 ;  /* 0x0000001306002986 */ /* 0x0001e2000c101508 */
[----:B------:R-:W-:-:S03]  /*34ef0*/  ISETP.LT.AND P5, PT, R23, UR15, !P0 ;  /* 0x0000000f17007c0c */ /* 0x000fc6000c7a1270 */
[----:B------:R1:W-:Y:S01]  /*34f00*/  @P1 STG.E.U16 desc[UR8][R4.64], R8 ;  /* 0x0000000804001986 */ /* 0x0003e2000c101508 */
[----:B------:R-:W-:Y:S02]  /*34f10*/  IMAD R21, R24, UR6, RZ ;  /* 0x0000000618157c24 */ /* 0x000fe4000f8e02ff */
[----:B------:R-:W-:Y:S01]  /*34f20*/  IMAD R23, R27, UR6, RZ ;  /* 0x000000061b177c24 */ /* 0x000fe2000f8e02ff */
[-C--:B0-----:R-:W-:Y:S02]  /*34f30*/  LEA R6, P6, R9, R0.reuse, 0x1 ;  /* 0x0000000009067211 */ /* 0x081fe400078c08ff */
[-C--:B-1----:R-:W-:Y:S01]  /*34f40*/  LEA R4, P1, R15, R0.reuse, 0x1 ;  /* 0x000000000f047211 */ /* 0x082fe200078208ff */
[----:B------:R0:W-:Y:S01]  /*34f50*/  @P4 STG.E.U16 desc[UR8][R12.64], R10 ;  /* 0x0000000a0c004986 */ /* 0x0001e2000c101508 */
[----:B------:R-:W-:Y:S02]  /*34f60*/  LEA R8, P2, R21, R0, 0x1 ;  /* 0x0000000015087211 */ /* 0x000fe400078408ff */
[----:B------:R-:W-:-:S02]  /*34f70*/  LEA.HI.X.SX32 R7, R9, R2, 0x1, P6 ;  /* 0x0000000209077211 */ /* 0x000fc400030f0eff */
[----:B------:R-:W-:Y:S02]  /*34f80*/  LEA.HI.X.SX32 R5, R15, R2, 0x1, P1 ;  /* 0x000000020f057211 */ /* 0x000fe400008f0eff */
[----:B------:R-:W-:Y:S02]  /*34f90*/  ISETP.LT.AND P4, PT, R26, UR15, !P0 ;  /* 0x0000000f1a007c0c */ /* 0x000fe4000c781270 */
[----:B------:R-:W-:Y:S02]  /*34fa0*/  ISETP.LT.AND P3, PT, R24, UR15, !P0 ;  /* 0x0000000f18007c0c */ /* 0x000fe4000c761270 */
[----:B0-----:R-:W-:Y:S02]  /*34fb0*/  LEA R12, P6, R23, R0, 0x1 ;  /* 0x00000000170c7211 */ /* 0x001fe400078c08ff */
[----:B------:R-:W-:Y:S02]  /*34fc0*/  LEA.HI.X.SX32 R9, R21, R2, 0x1, P2 ;  /* 0x0000000215097211 */ /* 0x000fe400010f0eff */
[----:B------:R-:W-:-:S02]  /*34fd0*/  ISETP.LT.AND P2, PT, R27, UR15, !P0 ;  /* 0x0000000f1b007c0c */ /* 0x000fc4000c741270 */
[----:B------:R-:W-:Y:S02]  /*34fe0*/  LEA.HI.X.SX32 R13, R23, R2, 0x1, P6 ;  /* 0x00000002170d7211 */ /* 0x000fe400030f0eff */
[----:B------:R-:W-:Y:S02]  /*34ff0*/  PRMT R10, R10, 0x7632, R10 ;  /* 0x000076320a0a7816 */ /* 0x000fe4000000000a */
[----:B------:R-:W-:Y:S02]  /*35000*/  PRMT R16, R16, 0x7632, R16 ;  /* 0x0000763210107816 */ /* 0x000fe40000000010 */
[----:B------:R-:W-:Y:S01]  /*35010*/  PRMT R17, R17, 0x7632, R17 ;  /* 0x0000763211117816 */ /* 0x000fe20000000011 */
[----:B------:R0:W-:Y:S02]  /*35020*/  @P5 STG.E.U16 desc[UR8][R6.64], R10 ;  /* 0x0000000a06005986 */ /* 0x0001e4000c101508 */
[----:B0-----:R-:W-:Y:S01]  /*35030*/  PRMT R7, R18, 0x7632, R7 ;  /* 0x0000763212077816 */ /* 0x001fe20000000007 */
[----:B---3--:R-:W-:-:S05]  /*35040*/  IMAD R25, R28, UR6, RZ ;  /* 0x000000061c197c24 */ /* 0x008fca000f8e02ff */
[----:B------:R-:W-:-:S04]  /*35050*/  LEA R14, P1, R25, R0, 0x1 ;  /* 0x00000000190e7211 */ /* 0x000fc800078208ff */
[----:B------:R-:W-:Y:S02]  /*35060*/  LEA.HI.X.SX32 R15, R25, R2, 0x1, P1 ;  /* 0x00000002190f7211 */ /* 0x000fe400008f0eff */
[----:B------:R-:W-:Y:S01]  /*35070*/  ISETP.LT.AND P1, PT, R28, UR15, !P0 ;  /* 0x0000000f1c007c0c */ /* 0x000fe2000c721270 */
[C---:B--2---:R-:W-:Y:S01]  /*35080*/  IMAD R3, R29.reuse, UR6, RZ ;  /* 0x000000061d037c24 */ /* 0x044fe2000f8e02ff */
[----:B------:R-:W-:-:S04]  /*35090*/  ISETP.LT.AND P0, PT, R29, UR15, !P0 ;  /* 0x0000000f1d007c0c */ /* 0x000fc8000c701270 */
[----:B------:R-:W-:-:S04]  /*350a0*/  LEA R20, P6, R3, R0, 0x1 ;  /* 0x0000000003147211 */ /* 0x000fc800078c08ff */
[----:B------:R-:W-:Y:S02]  /*350b0*/  LEA.HI.X.SX32 R21, R3, R2, 0x1, P6 ;  /* 0x0000000203157211 */ /* 0x000fe400030f0eff */
[----:B------:R-:W-:-:S05]  /*350c0*/  PRMT R2, R11, 0x7632, R2 ;  /* 0x000076320b027816 */ /* 0x000fca0000000002 */
[----:B------:R0:W-:Y:S04]  /*350d0*/  @P4 STG.E.U16 desc[UR8][R4.64], R2 ;  /* 0x0000000204004986 */ /* 0x0001e8000c101508 */
[----:B------:R0:W-:Y:S04]  /*350e0*/  @P3 STG.E.U16 desc[UR8][R8.64], R16 ;  /* 0x0000001008003986 */ /* 0x0001e8000c101508 */
[----:B------:R0:W-:Y:S04]  /*350f0*/  @P2 STG.E.U16 desc[UR8][R12.64], R17 ;  /* 0x000000110c002986 */ /* 0x0001e8000c101508 */
[----:B------:R0:W-:Y:S01]  /*35100*/  @P1 STG.E.U16 desc[UR8][R14.64], R7 ;  /* 0x000000070e001986 */ /* 0x0001e2000c101508 */
[----:B------:R-:W-:Y:S05]  /*35110*/  @!P0 EXIT ;  /* 0x000000000000894d */ /* 0x000fea0003800000 */
[----:B------:R-:W-:-:S05]  /*35120*/  PRMT R10, R19, 0x7632, R10 ;  /* 0x00007632130a7816 */ /* 0x000fca000000000a */
[----:B------:R-:W-:Y:S01]  /*35130*/  STG.E.U16 desc[UR8][R20.64], R10 ;  /* 0x0000000a14007986 */ /* 0x000fe2000c101508 */
[----:B------:R-:W-:Y:S05]  /*35140*/  EXIT ;  /* 0x000000000000794d */ /* 0x000fea0003800000 */
.L_x_3:
[----:B------:R-:W-:-:S00]  /*35150*/  BRA `(.L_x_3) ;  /* 0xfffffffc00fc7947 */ /* 0x000fc0000383ffff */
[----:B------:R-:W-:-:S00]  /*35160*/  NOP ;  /* 0x0000000000007918 */ /* 0x000fc00000000000 */
        /* <DEDUP_REMOVED lines=9> */
.L_x_4:


//--------------------- .nv.shared.matmul_kernel  --------------------------
	.section	.nv.shared.matmul_kernel,"aw",@nobits
	.sectionflags	@""
	.align	16
	.zero		1024


//--------------------- .nv.shared.reserved.0     --------------------------
	.section	.nv.shared.reserved.0,"aw",@nobits
	.weak		__nv_reservedSMEM_offset_0_alias
	.size		__nv_reservedSMEM_offset_0_alias, 0, 64
	.other		__nv_reservedSMEM_offset_0_alias,@"STO_CUDA_RESERVED_SHARED STV_DEFAULT"
__nv_reservedSMEM_offset_0_alias:
	.zero		0
	.zero		64


//--------------------- .nv.constant0.matmul_kernel --------------------------
	.section	.nv.constant0.matmul_kernel,"a",@progbits
	.sectionflags	@""
	.align	4
.nv.constant0.matmul_kernel:
	.zero		976


//--------------------- SYMBOLS --------------------------

	.type		.nv.reservedSmem.offset0,@object
	.size		.nv.reservedSmem.offset0,0x4
	.type		.nv.reservedSmem.cap,@object
	.size		.nv.reservedSmem.cap,0x4
